	.target	sm_90a

	.elftype	@"ET_EXEC"


//--------------------- .note.nv.tkinfo           --------------------------
	.section	.note.nv.tkinfo,"",@"SHT_NOTE"
	.sectionflags	@"SHF_NOTE_NV_TKINFO"
	.tkinfo
        /*0018*/ 	.word	0x00000002
        /*0030*/ 	.string	""
        /*0030*/ 	.string	"ptxas"
        /*0030*/ 	.string	"Cuda compilation tools, release 13.0, V13.0.88"
        /*0030*/ 	.string	"Build cuda_13.0.r13.0/compiler.36424714_0"
        /*0030*/ 	.string	"-arch sm_90a -m 64 "



//--------------------- .note.nv.cuinfo           --------------------------
	.section	.note.nv.cuinfo,"",@"SHT_NOTE"
	.sectionflags	@"SHF_NOTE_NV_CUINFO"
        /*0018*/ 	.short	0x0002
        /*001a*/ 	.short	0x005a
        /*001c*/ 	.short	0x0082
	.zero		2


//--------------------- .nv.info                  --------------------------
	.section	.nv.info,"",@"SHT_CUDA_INFO"
	.align	4


	//----- nvinfo : EIATTR_REGCOUNT
	.align		4
        /*0000*/ 	.byte	0x04, 0x2f
        /*0002*/ 	.short	(.L_15 - .L_14)
	.align		4
.L_14:
        /*0004*/ 	.word	index@(_ZN7cutlass13device_kernelINS_4gemm6kernel13GemmUniversalIN4cute5tupleIJiiiiEEENS1_10collective13CollectiveMmaINS1_34MainloopSm90TmaGmmaWarpSpecializedILi9ENS5_IJNS4_1CILi1EEESB_SB_EEENS1_35KernelTmaWarpSpecializedCooperativeEEENS5_IJNSA_ILi512EEENSA_ILi240EEENSA_ILi16EEEEEENS_6half_tENS5_IJlSB_lEEESJ_SK_NS4_8TiledMMAINS4_8MMA_AtomIJNS4_4SM904GMMA25MMA_64x16x16_F32F16F16_SSILNSO_5MajorE0ELSQ_0ELNSO_7ScaleInE1ELSR_1EEEEEENS4_6LayoutINS5_IJNSA_ILi2EEESB_SB_EEENS5_IJSB_NSA_ILi0EEESX_EEEEENS5_IJNS4_10UnderscoreES10_S10_EEEEENS4_13SM90_TMA_LOADENS4_14ComposedLayoutINS4_7SwizzleILi1ELi4ELi3EEENS4_18smem_ptr_flag_bitsILi16EEENSU_INS5_IJNSA_ILi8EEESH_EEENS5_IJSH_SB_EEEEEEEvNS4_8identityES13_S1D_vS1E_EENS_8epilogue10collective6detail29Sm90TmaWarpSpecializedAdapterINS1H_15DefaultEpilogueISJ_SK_SK_NS1G_6thread17LinearCombinationISJ_Li1EffLNS1L_9ScaleType4KindE0ELNS_15FloatRoundStyleE2ESJ_EENS1_15EpilogueDefaultEEEEEvvEEEEvNT_6ParamsE)
        /*0008*/ 	.word	0x000000a8


	//----- nvinfo : EIATTR_FRAME_SIZE
	.align		4
.L_15:
        /*000c*/ 	.byte	0x04, 0x11
        /*000e*/ 	.short	(.L_17 - .L_16)
	.align		4
.L_16:
        /*0010*/ 	.word	index@(_ZN7cutlass13device_kernelINS_4gemm6kernel13GemmUniversalIN4cute5tupleIJiiiiEEENS1_10collective13CollectiveMmaINS1_34MainloopSm90TmaGmmaWarpSpecializedILi9ENS5_IJNS4_1CILi1EEESB_SB_EEENS1_35KernelTmaWarpSpecializedCooperativeEEENS5_IJNSA_ILi512EEENSA_ILi240EEENSA_ILi16EEEEEENS_6half_tENS5_IJlSB_lEEESJ_SK_NS4_8TiledMMAINS4_8MMA_AtomIJNS4_4SM904GMMA25MMA_64x16x16_F32F16F16_SSILNSO_5MajorE0ELSQ_0ELNSO_7ScaleInE1ELSR_1EEEEEENS4_6LayoutINS5_IJNSA_ILi2EEESB_SB_EEENS5_IJSB_NSA_ILi0EEESX_EEEEENS5_IJNS4_10UnderscoreES10_S10_EEEEENS4_13SM90_TMA_LOADENS4_14ComposedLayoutINS4_7SwizzleILi1ELi4ELi3EEENS4_18smem_ptr_flag_bitsILi16EEENSU_INS5_IJNSA_ILi8EEESH_EEENS5_IJSH_SB_EEEEEEEvNS4_8identityES13_S1D_vS1E_EENS_8epilogue10collective6detail29Sm90TmaWarpSpecializedAdapterINS1H_15DefaultEpilogueISJ_SK_SK_NS1G_6thread17LinearCombinationISJ_Li1EffLNS1L_9ScaleType4KindE0ELNS_15FloatRoundStyleE2ESJ_EENS1_15EpilogueDefaultEEEEEvvEEEEvNT_6ParamsE)
        /*0014*/ 	.word	0x000005f8


	//----- nvinfo : EIATTR_MIN_STACK_SIZE
	.align		4
.L_17:
        /*0018*/ 	.byte	0x04, 0x12
        /*001a*/ 	.short	(.L_19 - .L_18)
	.align		4
.L_18:
        /*001c*/ 	.word	index@(_ZN7cutlass13device_kernelINS_4gemm6kernel13GemmUniversalIN4cute5tupleIJiiiiEEENS1_10collective13CollectiveMmaINS1_34MainloopSm90TmaGmmaWarpSpecializedILi9ENS5_IJNS4_1CILi1EEESB_SB_EEENS1_35KernelTmaWarpSpecializedCooperativeEEENS5_IJNSA_ILi512EEENSA_ILi240EEENSA_ILi16EEEEEENS_6half_tENS5_IJlSB_lEEESJ_SK_NS4_8TiledMMAINS4_8MMA_AtomIJNS4_4SM904GMMA25MMA_64x16x16_F32F16F16_SSILNSO_5MajorE0ELSQ_0ELNSO_7ScaleInE1ELSR_1EEEEEENS4_6LayoutINS5_IJNSA_ILi2EEESB_SB_EEENS5_IJSB_NSA_ILi0EEESX_EEEEENS5_IJNS4_10UnderscoreES10_S10_EEEEENS4_13SM90_TMA_LOADENS4_14ComposedLayoutINS4_7SwizzleILi1ELi4ELi3EEENS4_18smem_ptr_flag_bitsILi16EEENSU_INS5_IJNSA_ILi8EEESH_EEENS5_IJSH_SB_EEEEEEEvNS4_8identityES13_S1D_vS1E_EENS_8epilogue10collective6detail29Sm90TmaWarpSpecializedAdapterINS1H_15DefaultEpilogueISJ_SK_SK_NS1G_6thread17LinearCombinationISJ_Li1EffLNS1L_9ScaleType4KindE0ELNS_15FloatRoundStyleE2ESJ_EENS1_15EpilogueDefaultEEEEEvvEEEEvNT_6ParamsE)
        /*0020*/ 	.word	0x000005f8
.L_19:


//--------------------- .nv.compat                --------------------------
	.section	.nv.compat,"",@"SHT_CUDA_COMPAT_INFO"
	.align	4
        /*0000*/ 	.byte	0x02, 0x09, 0x01, 0x00, 0x02, 0x02, 0x04, 0x00, 0x02, 0x05, 0x05, 0x00, 0x03, 0x07, 0x01, 0x01
        /*0010*/ 	.byte	0x02, 0x03, 0x01, 0x00, 0x02, 0x06, 0x01, 0x00, 0x04, 0x0b, 0x08, 0x00, 0x00, 0x00, 0x00, 0x00
        /*0020*/ 	.byte	0x00, 0x00, 0x00, 0x00


//--------------------- .nv.info._ZN7cutlass13device_kernelINS_4gemm6kernel13GemmUniversalIN4cute5tupleIJiiiiEEENS1_10collective13CollectiveMmaINS1_34MainloopSm90TmaGmmaWarpSpecializedILi9ENS5_IJNS4_1CILi1EEESB_SB_EEENS1_35KernelTmaWarpSpecializedCooperativeEEENS5_IJNSA_ILi512EEENSA_ILi240EEENSA_ILi16EEEEEENS_6half_tENS5_IJlSB_lEEESJ_SK_NS4_8TiledMMAINS4_8MMA_AtomIJNS4_4SM904GMMA25MMA_64x16x16_F32F16F16_SSILNSO_5MajorE0ELSQ_0ELNSO_7ScaleInE1ELSR_1EEEEEENS4_6LayoutINS5_IJNSA_ILi2EEESB_SB_EEENS5_IJSB_NSA_ILi0EEESX_EEEEENS5_IJNS4_10UnderscoreES10_S10_EEEEENS4_13SM90_TMA_LOADENS4_14ComposedLayoutINS4_7SwizzleILi1ELi4ELi3EEENS4_18smem_ptr_flag_bitsILi16EEENSU_INS5_IJNSA_ILi8EEESH_EEENS5_IJSH_SB_EEEEEEEvNS4_8identityES13_S1D_vS1E_EENS_8epilogue10collective6detail29Sm90TmaWarpSpecializedAdapterINS1H_15DefaultEpilogueISJ_SK_SK_NS1G_6thread17LinearCombinationISJ_Li1EffLNS1L_9ScaleType4KindE0ELNS_15FloatRoundStyleE2ESJ_EENS1_15EpilogueDefaultEEEEEvvEEEEvNT_6ParamsE --------------------------
	.section	.nv.info._ZN7cutlass13device_kernelINS_4gemm6kernel13GemmUniversalIN4cute5tupleIJiiiiEEENS1_10collective13CollectiveMmaINS1_34MainloopSm90TmaGmmaWarpSpecializedILi9ENS5_IJNS4_1CILi1EEESB_SB_EEENS1_35KernelTmaWarpSpecializedCooperativeEEENS5_IJNSA_ILi512EEENSA_ILi240EEENSA_ILi16EEEEEENS_6half_tENS5_IJlSB_lEEESJ_SK_NS4_8TiledMMAINS4_8MMA_AtomIJNS4_4SM904GMMA25MMA_64x16x16_F32F16F16_SSILNSO_5MajorE0ELSQ_0ELNSO_7ScaleInE1ELSR_1EEEEEENS4_6LayoutINS5_IJNSA_ILi2EEESB_SB_EEENS5_IJSB_NSA_ILi0EEESX_EEEEENS5_IJNS4_10UnderscoreES10_S10_EEEEENS4_13SM90_TMA_LOADENS4_14ComposedLayoutINS4_7SwizzleILi1ELi4ELi3EEENS4_18smem_ptr_flag_bitsILi16EEENSU_INS5_IJNSA_ILi8EEESH_EEENS5_IJSH_SB_EEEEEEEvNS4_8identityES13_S1D_vS1E_EENS_8epilogue10collective6detail29Sm90TmaWarpSpecializedAdapterINS1H_15DefaultEpilogueISJ_SK_SK_NS1G_6thread17LinearCombinationISJ_Li1EffLNS1L_9ScaleType4KindE0ELNS_15FloatRoundStyleE2ESJ_EENS1_15EpilogueDefaultEEEEEvvEEEEvNT_6ParamsE,"",@"SHT_CUDA_INFO"
	.sectionflags	@""
	.align	4


	//----- nvinfo : EIATTR_CUDA_API_VERSION
	.align		4
        /*0000*/ 	.byte	0x04, 0x37
        /*0002*/ 	.short	(.L_21 - .L_20)
.L_20:
        /*0004*/ 	.word	0x00000082


	//----- nvinfo : EIATTR_KPARAM_INFO
	.align		4
.L_21:
        /*0008*/ 	.byte	0x04, 0x17
        /*000a*/ 	.short	(.L_23 - .L_22)
.L_22:
        /*000c*/ 	.word	0x00000000
        /*0010*/ 	.short	0x0000
        /*0012*/ 	.short	0x0070
        /*0014*/ 	.byte	0x00, 0xf0, 0x01, 0x10


	//----- nvinfo : EIATTR_SPARSE_MMA_MASK
	.align		4
.L_23:
        /*0018*/ 	.byte	0x03, 0x50
        /*001a*/ 	.short	0x0000


	//----- nvinfo : EIATTR_MAXREG_COUNT
	.align		4
        /*001c*/ 	.byte	0x03, 0x1b
        /*001e*/ 	.short	0x00a8


	//----- nvinfo : EIATTR_NUM_BARRIERS
	.align		4
        /*0020*/ 	.byte	0x02, 0x4c
        /*0022*/ 	.byte	0x01
	.zero		1


	//----- nvinfo : EIATTR_EXTERNS
	.align		4
        /*0024*/ 	.byte	0x04, 0x0f
        /*0026*/ 	.short	(.L_25 - .L_24)


	//   ....[0]....
	.align		4
.L_24:
        /*0028*/ 	.word	index@(__assertfail)


	//----- nvinfo : EIATTR_ANNOTATIONS
	.align		4
.L_25:
        /*002c*/ 	.byte	0x04, 0x55
        /*002e*/ 	.short	(.L_27 - .L_26)


	//   ....[0]....
.L_26:
        /*0030*/ 	.word	0x00000001
        /*0034*/ 	.byte	0x50, 0x02, 0x00, 0x00, 0x01, 0x00, 0x00, 0x00, 0x80, 0x06, 0x00, 0x00, 0x01, 0x00, 0x00, 0x00
        /* <DEDUP_REMOVED lines=1935> */
        /*7934*/ 	.byte	0x30, 0x34, 0x03, 0x00


	//----- nvinfo : EIATTR_MERCURY_ISA_VERSION
	.align		4
.L_27:
        /*7938*/ 	.byte	0x03, 0x5f
        /*793a*/ 	.short	0x0101


	//----- nvinfo : EIATTR_INT_WARP_WIDE_INSTR_OFFSETS
	.align		4
        /*793c*/ 	.byte	0x04, 0x31
        /*793e*/ 	.short	(.L_29 - .L_28)


	//   ....[0]....
.L_28:
        /*7940*/ 	.word	0x00000550


	//   ....[1]....
        /*7944*/ 	.word	0x00000560


	//   ....[2]....
        /*7948*/ 	.word	0x00000690


	//----- nvinfo : EIATTR_COOP_GROUP_MASK_REGIDS
	.align		4
.L_29:
        /*794c*/ 	.byte	0x04, 0x29
        /*794e*/ 	.short	(.L_31 - .L_30)


	//   ....[0]....
.L_30:
        /*7950*/ 	.word	0xffffffff


	//   ....[1]....
        /*7954*/ 	.word	0xffffffff


	//   ....[2]....
        /*7958*/ 	.word	0xffffffff


	//   ....[3]....
        /*795c*/ 	.word	0xffffffff


	//   ....[4]....
        /*7960*/ 	.word	0xffffffff


	//----- nvinfo : EIATTR_COOP_GROUP_INSTR_OFFSETS
	.align		4
.L_31:
        /*7964*/ 	.byte	0x04, 0x28
        /*7966*/ 	.short	(.L_33 - .L_32)


	//   ....[0]....
.L_32:
        /*7968*/ 	.word	0x00000070


	//   ....[1]....
        /*796c*/ 	.word	0x00000080


	//   ....[2]....
        /*7970*/ 	.word	0x000001a0


	//   ....[3]....
        /*7974*/ 	.word	0x000004a0


	//   ....[4]....
        /*7978*/ 	.word	0x00001210


	//----- nvinfo : EIATTR_REG_RECONFIG
	.align		4
.L_33:
        /*797c*/ 	.byte	0x01, 0x54
	.zero		2


	//----- nvinfo : EIATTR_SYSCALL_OFFSETS
	.align		4
        /*7980*/ 	.byte	0x04, 0x46
        /*7982*/ 	.short	(.L_35 - .L_34)


	//   ....[0]....
.L_34:
        /*7984*/ 	.word	0x000013c0


	//----- nvinfo : EIATTR_MBARRIER_INSTR_OFFSETS
	.align		4
.L_35:
        /*7988*/ 	.byte	0x04, 0x39
        /*798a*/ 	.short	(.L_37 - .L_36)


	//   ....[0]....
.L_36:
        /*798c*/ 	.word	0x00000360
        /*7990*/ 	.word	0x000000ff
        /*7994*/ 	.word	0x00000000
        /*7998*/ 	.short	0x0100
        /*799a*/ 	.byte	0x09
	.zero		1


	//   ....[1]....
        /*799c*/ 	.word	0x00000370
        /*79a0*/ 	.word	0x000000ff
        /*79a4*/ 	.word	0x00000048
        /*79a8*/ 	.short	0x0100
        /*79aa*/ 	.byte	0x09
	.zero		1


	//   ....[2]....
        /*79ac*/ 	.word	0x00000380
        /*79b0*/ 	.word	0x000000ff
        /*79b4*/ 	.word	0x00000008
        /*79b8*/ 	.short	0x0100
        /*79ba*/ 	.byte	0x09
	.zero		1


	//   ....[3]....
        /*79bc*/ 	.word	0x00000390
        /*79c0*/ 	.word	0x000000ff
        /*79c4*/ 	.word	0x00000050
        /*79c8*/ 	.short	0x0100
        /*79ca*/ 	.byte	0x09
	.zero		1


	//   ....[4]....
        /*79cc*/ 	.word	0x000003a0
        /*79d0*/ 	.word	0x000000ff
        /*79d4*/ 	.word	0x00000010
        /*79d8*/ 	.short	0x0100
        /*79da*/ 	.byte	0x09
	.zero		1


	//   ....[5]....
        /*79dc*/ 	.word	0x000003b0
        /*79e0*/ 	.word	0x000000ff
        /*79e4*/ 	.word	0x00000058
        /*79e8*/ 	.short	0x0100
        /*79ea*/ 	.byte	0x09
	.zero		1


	//   ....[6]....
        /*79ec*/ 	.word	0x000003c0
        /*79f0*/ 	.word	0x000000ff
        /*79f4*/ 	.word	0x00000018
        /*79f8*/ 	.short	0x0100
        /*79fa*/ 	.byte	0x09
	.zero		1


	//   ....[7]....
        /*79fc*/ 	.word	0x000003d0
        /*7a00*/ 	.word	0x000000ff
        /*7a04*/ 	.word	0x00000060
        /*7a08*/ 	.short	0x0100
        /*7a0a*/ 	.byte	0x09
	.zero		1


	//   ....[8]....
        /*7a0c*/ 	.word	0x000003e0
        /*7a10*/ 	.word	0x000000ff
        /*7a14*/ 	.word	0x00000020
        /*7a18*/ 	.short	0x0100
        /*7a1a*/ 	.byte	0x09
	.zero		1


	//   ....[9]....
        /*7a1c*/ 	.word	0x000003f0
        /*7a20*/ 	.word	0x000000ff
        /*7a24*/ 	.word	0x00000068
        /*7a28*/ 	.short	0x0100
        /*7a2a*/ 	.byte	0x09
	.zero		1


	//   ....[10]....
        /*7a2c*/ 	.word	0x00000400
        /*7a30*/ 	.word	0x000000ff
        /*7a34*/ 	.word	0x00000028
        /*7a38*/ 	.short	0x0100
        /*7a3a*/ 	.byte	0x09
	.zero		1


	//   ....[11]....
        /*7a3c*/ 	.word	0x00000410
        /*7a40*/ 	.word	0x000000ff
        /*7a44*/ 	.word	0x00000070
        /*7a48*/ 	.short	0x0100
        /*7a4a*/ 	.byte	0x09
	.zero		1


	//   ....[12]....
        /*7a4c*/ 	.word	0x00000420
        /*7a50*/ 	.word	0x000000ff
        /*7a54*/ 	.word	0x00000030
        /*7a58*/ 	.short	0x0100
        /*7a5a*/ 	.byte	0x09
	.zero		1


	//   ....[13]....
        /*7a5c*/ 	.word	0x00000430
        /*7a60*/ 	.word	0x000000ff
        /*7a64*/ 	.word	0x00000078
        /*7a68*/ 	.short	0x0100
        /*7a6a*/ 	.byte	0x09
	.zero		1


	//   ....[14]....
        /*7a6c*/ 	.word	0x00000440
        /*7a70*/ 	.word	0x000000ff
        /*7a74*/ 	.word	0x00000038
        /*7a78*/ 	.short	0x0100
        /*7a7a*/ 	.byte	0x09
	.zero		1


	//   ....[15]....
        /*7a7c*/ 	.word	0x00000450
        /*7a80*/ 	.word	0x000000ff
        /*7a84*/ 	.word	0x00000080
        /*7a88*/ 	.short	0x0100
        /*7a8a*/ 	.byte	0x09
	.zero		1


	//   ....[16]....
        /*7a8c*/ 	.word	0x00000460
        /*7a90*/ 	.word	0x000000ff
        /*7a94*/ 	.word	0x00000040
        /*7a98*/ 	.short	0x0100
        /*7a9a*/ 	.byte	0x09
	.zero		1


	//   ....[17]....
        /*7a9c*/ 	.word	0x00000470
        /*7aa0*/ 	.word	0x000000ff
        /*7aa4*/ 	.word	0x00000088
        /*7aa8*/ 	.short	0x0100
        /*7aaa*/ 	.byte	0x09
	.zero		1


	//   ....[18]....
        /*7aac*/ 	.word	0x000006c0
        /*7ab0*/ 	.word	0x000000ff
        /*7ab4*/ 	.word	0x000000a0
        /*7ab8*/ 	.short	0x0100
        /*7aba*/ 	.byte	0x06
	.zero		1


	//   ....[19]....
        /*7abc*/ 	.word	0x000006d0
        /*7ac0*/ 	.word	0x000000ff
        /*7ac4*/ 	.word	0x000000a8
        /*7ac8*/ 	.short	0x0100
        /*7aca*/ 	.byte	0x06
	.zero		1


	//   ....[20]....
        /*7acc*/ 	.word	0x000014d0
        /*7ad0*/ 	.word	0x00000003
        /*7ad4*/ 	.word	0x00000000
        /*7ad8*/ 	.short	0x010a
        /*7ada*/ 	.byte	0x3f
	.zero		1


	//   ....[21]....
        /*7adc*/ 	.word	0x00001510
        /*7ae0*/ 	.word	0x00000003
        /*7ae4*/ 	.word	0x00000000
        /*7ae8*/ 	.short	0x010a
        /*7aea*/ 	.byte	0x3f
	.zero		1


	//   ....[22]....
        /*7aec*/ 	.word	0x00003760
        /*7af0*/ 	.word	0x000000ff
        /*7af4*/ 	.word	0x00000000
        /*7af8*/ 	.short	0x010a
        /*7afa*/ 	.byte	0x04
	.zero		1


	//   ....[23]....
        /*7afc*/ 	.word	0x000037a0
        /*7b00*/ 	.word	0x000000ff
        /*7b04*/ 	.word	0x00000000
        /*7b08*/ 	.short	0x010a
        /*7b0a*/ 	.byte	0x04
	.zero		1


	//   ....[24]....
        /*7b0c*/ 	.word	0x00006550
        /*7b10*/ 	.word	0x000000ff
        /*7b14*/ 	.word	0x00000000
        /*7b18*/ 	.short	0x0101
        /*7b1a*/ 	.byte	0x04
	.zero		1


	//   ....[25]....
        /*7b1c*/ 	.word	0x000067d0
        /*7b20*/ 	.word	0x00000000
        /*7b24*/ 	.word	0x00000000
        /*7b28*/ 	.short	0x0101
        /*7b2a*/ 	.byte	0x3f
	.zero		1


	//   ....[26]....
        /*7b2c*/ 	.word	0x000329b0
        /*7b30*/ 	.word	0x0000000b
        /*7b34*/ 	.word	0x00000048
        /*7b38*/ 	.short	0x010a
        /*7b3a*/ 	.byte	0x3f
	.zero		1


	//   ....[27]....
        /*7b3c*/ 	.word	0x00032d10
        /*7b40*/ 	.word	0x00000002
        /*7b44*/ 	.word	0x000000a8
        /*7b48*/ 	.short	0x0101
        /*7b4a*/ 	.byte	0x3f
	.zero		1


	//   ....[28]....
        /*7b4c*/ 	.word	0x00033500
        /*7b50*/ 	.word	0x00000004
        /*7b54*/ 	.word	0x00000000
        /*7b58*/ 	.short	0x010a
        /*7b5a*/ 	.byte	0x3f
	.zero		1


	//   ....[29]....
        /*7b5c*/ 	.word	0x00033590
        /*7b60*/ 	.word	0x00000003
        /*7b64*/ 	.word	0x00000000
        /*7b68*/ 	.short	0x010a
        /*7b6a*/ 	.byte	0x3f
	.zero		1


	//   ....[30]....
        /*7b6c*/ 	.word	0x00033620
        /*7b70*/ 	.word	0x00000003
        /*7b74*/ 	.word	0x00000000
        /*7b78*/ 	.short	0x010a
        /*7b7a*/ 	.byte	0x3f
	.zero		1


	//   ....[31]....
        /*7b7c*/ 	.word	0x000336b0
        /*7b80*/ 	.word	0x00000003
        /*7b84*/ 	.word	0x00000000
        /*7b88*/ 	.short	0x010a
        /*7b8a*/ 	.byte	0x3f
	.zero		1


	//   ....[32]....
        /*7b8c*/ 	.word	0x00033740
        /*7b90*/ 	.word	0x00000003
        /*7b94*/ 	.word	0x00000000
        /*7b98*/ 	.short	0x010a
        /*7b9a*/ 	.byte	0x3f
	.zero		1


	//   ....[33]....
        /*7b9c*/ 	.word	0x000337d0
        /*7ba0*/ 	.word	0x00000003
        /*7ba4*/ 	.word	0x00000000
        /*7ba8*/ 	.short	0x010a
        /*7baa*/ 	.byte	0x3f
	.zero		1


	//   ....[34]....
        /*7bac*/ 	.word	0x00033860
        /*7bb0*/ 	.word	0x00000003
        /*7bb4*/ 	.word	0x00000000
        /*7bb8*/ 	.short	0x010a
        /*7bba*/ 	.byte	0x3f
	.zero		1


	//   ....[35]....
        /*7bbc*/ 	.word	0x000338f0
        /*7bc0*/ 	.word	0x00000003
        /*7bc4*/ 	.word	0x00000000
        /*7bc8*/ 	.short	0x010a
        /*7bca*/ 	.byte	0x3f
	.zero		1


	//   ....[36]....
        /*7bcc*/ 	.word	0x00033980
        /*7bd0*/ 	.word	0x00000003
        /*7bd4*/ 	.word	0x00000000
        /*7bd8*/ 	.short	0x010a
        /*7bda*/ 	.byte	0x3f
	.zero		1


	//   ....[37]....
        /*7bdc*/ 	.word	0x000339e0
        /*7be0*/ 	.word	0x00000003
        /*7be4*/ 	.word	0x00000000
        /*7be8*/ 	.short	0x010a
        /*7bea*/ 	.byte	0x3f
	.zero		1


	//   ....[38]....
        /*7bec*/ 	.word	0x00033a40
        /*7bf0*/ 	.word	0x00000007
        /*7bf4*/ 	.word	0x00000000
        /*7bf8*/ 	.short	0x010a
        /*7bfa*/ 	.byte	0x3f
	.zero		1


	//   ....[39]....
        /*7bfc*/ 	.word	0x00033b10
        /*7c00*/ 	.word	0x0000000b
        /*7c04*/ 	.word	0x00000048
        /*7c08*/ 	.short	0x010a
        /*7c0a*/ 	.byte	0x3f
	.zero		1


	//   ....[40]....
        /*7c0c*/ 	.word	0x00033be0
        /*7c10*/ 	.word	0x00000004
        /*7c14*/ 	.word	0x00000000
        /*7c18*/ 	.short	0x010a
        /*7c1a*/ 	.byte	0x3f
	.zero		1


	//   ....[41]....
        /*7c1c*/ 	.word	0x00033c30
        /*7c20*/ 	.word	0x00000003
        /*7c24*/ 	.word	0x00000000
        /*7c28*/ 	.short	0x010a
        /*7c2a*/ 	.byte	0x3f
	.zero		1


	//   ....[42]....
        /*7c2c*/ 	.word	0x00033c80
        /*7c30*/ 	.word	0x00000003
        /*7c34*/ 	.word	0x00000000
        /*7c38*/ 	.short	0x010a
        /*7c3a*/ 	.byte	0x3f
	.zero		1


	//   ....[43]....
        /*7c3c*/ 	.word	0x00033cd0
        /*7c40*/ 	.word	0x00000003
        /*7c44*/ 	.word	0x00000000
        /*7c48*/ 	.short	0x010a
        /*7c4a*/ 	.byte	0x3f
	.zero		1


	//   ....[44]....
        /*7c4c*/ 	.word	0x00033d20
        /*7c50*/ 	.word	0x00000003
        /*7c54*/ 	.word	0x00000000
        /*7c58*/ 	.short	0x010a
        /*7c5a*/ 	.byte	0x3f
	.zero		1


	//   ....[45]....
        /*7c5c*/ 	.word	0x00033d70
        /*7c60*/ 	.word	0x00000003
        /*7c64*/ 	.word	0x00000000
        /*7c68*/ 	.short	0x010a
        /*7c6a*/ 	.byte	0x3f
	.zero		1


	//   ....[46]....
        /*7c6c*/ 	.word	0x00033dc0
        /*7c70*/ 	.word	0x00000003
        /*7c74*/ 	.word	0x00000000
        /*7c78*/ 	.short	0x010a
        /*7c7a*/ 	.byte	0x3f
	.zero		1


	//   ....[47]....
        /*7c7c*/ 	.word	0x00033e10
        /*7c80*/ 	.word	0x00000003
        /*7c84*/ 	.word	0x00000000
        /*7c88*/ 	.short	0x010a
        /*7c8a*/ 	.byte	0x3f
	.zero		1


	//----- nvinfo : EIATTR_NUM_MBARRIERS
	.align		4
.L_37:
        /*7c8c*/ 	.byte	0x03, 0x38
        /*7c8e*/ 	.short	0x0014


	//----- nvinfo : EIATTR_EXIT_INSTR_OFFSETS
	.align		4
        /*7c90*/ 	.byte	0x04, 0x1c
        /*7c92*/ 	.short	(.L_39 - .L_38)


	//   ....[0]....
.L_38:
        /*7c94*/ 	.word	0x00000730


	//   ....[1]....
        /*7c98*/ 	.word	0x000010c0


	//   ....[2]....
        /*7c9c*/ 	.word	0x00031fb0


	//   ....[3]....
        /*7ca0*/ 	.word	0x00032620


	//   ....[4]....
        /*7ca4*/ 	.word	0x000339d0


	//----- nvinfo : EIATTR_MAX_THREADS
	.align		4
.L_39:
        /*7ca8*/ 	.byte	0x04, 0x05
        /*7caa*/ 	.short	(.L_41 - .L_40)
.L_40:
        /*7cac*/ 	.word	0x00000180
        /*7cb0*/ 	.word	0x00000001
        /*7cb4*/ 	.word	0x00000001


	//----- nvinfo : EIATTR_CRS_STACK_SIZE
	.align		4
.L_41:
        /*7cb8*/ 	.byte	0x04, 0x1e
        /*7cba*/ 	.short	(.L_43 - .L_42)
.L_42:
        /*7cbc*/ 	.word	0x00000000


	//----- nvinfo : EIATTR_CBANK_PARAM_SIZE
	.align		4
.L_43:
        /*7cc0*/ 	.byte	0x03, 0x19
        /*7cc2*/ 	.short	0x0470


	//----- nvinfo : EIATTR_PARAM_CBANK
	.align		4
        /*7cc4*/ 	.byte	0x04, 0x0a
        /*7cc6*/ 	.short	(.L_45 - .L_44)
	.align		4
.L_44:
        /*7cc8*/ 	.word	index@(.nv.constant0._ZN7cutlass13device_kernelINS_4gemm6kernel13GemmUniversalIN4cute5tupleIJiiiiEEENS1_10collective13CollectiveMmaINS1_34MainloopSm90TmaGmmaWarpSpecializedILi9ENS5_IJNS4_1CILi1EEESB_SB_EEENS1_35KernelTmaWarpSpecializedCooperativeEEENS5_IJNSA_ILi512EEENSA_ILi240EEENSA_ILi16EEEEEENS_6half_tENS5_IJlSB_lEEESJ_SK_NS4_8TiledMMAINS4_8MMA_AtomIJNS4_4SM904GMMA25MMA_64x16x16_F32F16F16_SSILNSO_5MajorE0ELSQ_0ELNSO_7ScaleInE1ELSR_1EEEEEENS4_6LayoutINS5_IJNSA_ILi2EEESB_SB_EEENS5_IJSB_NSA_ILi0EEESX_EEEEENS5_IJNS4_10UnderscoreES10_S10_EEEEENS4_13SM90_TMA_LOADENS4_14ComposedLayoutINS4_7SwizzleILi1ELi4ELi3EEENS4_18smem_ptr_flag_bitsILi16EEENSU_INS5_IJNSA_ILi8EEESH_EEENS5_IJSH_SB_EEEEEEEvNS4_8identityES13_S1D_vS1E_EENS_8epilogue10collective6detail29Sm90TmaWarpSpecializedAdapterINS1H_15DefaultEpilogueISJ_SK_SK_NS1G_6thread17LinearCombinationISJ_Li1EffLNS1L_9ScaleType4KindE0ELNS_15FloatRoundStyleE2ESJ_EENS1_15EpilogueDefaultEEEEEvvEEEEvNT_6ParamsE)
        /*7ccc*/ 	.short	0x0210
        /*7cce*/ 	.short	0x0470


	//----- nvinfo : EIATTR_SW_WAR
	.align		4
.L_45:
        /*7cd0*/ 	.byte	0x04, 0x36
        /*7cd2*/ 	.short	(.L_47 - .L_46)
.L_46:
        /*7cd4*/ 	.word	0x00000008
.L_47:


//--------------------- .nv.callgraph             --------------------------
	.section	.nv.callgraph,"",@"SHT_CUDA_CALLGRAPH"
	.align	4
	.sectionentsize	8
	.align		4
        /*0000*/ 	.word	0x00000000
	.align		4
        /*0004*/ 	.word	0xffffffff
	.align		4
        /*0008*/ 	.word	index@(_ZN7cutlass13device_kernelINS_4gemm6kernel13GemmUniversalIN4cute5tupleIJiiiiEEENS1_10collective13CollectiveMmaINS1_34MainloopSm90TmaGmmaWarpSpecializedILi9ENS5_IJNS4_1CILi1EEESB_SB_EEENS1_35KernelTmaWarpSpecializedCooperativeEEENS5_IJNSA_ILi512EEENSA_ILi240EEENSA_ILi16EEEEEENS_6half_tENS5_IJlSB_lEEESJ_SK_NS4_8TiledMMAINS4_8MMA_AtomIJNS4_4SM904GMMA25MMA_64x16x16_F32F16F16_SSILNSO_5MajorE0ELSQ_0ELNSO_7ScaleInE1ELSR_1EEEEEENS4_6LayoutINS5_IJNSA_ILi2EEESB_SB_EEENS5_IJSB_NSA_ILi0EEESX_EEEEENS5_IJNS4_10UnderscoreES10_S10_EEEEENS4_13SM90_TMA_LOADENS4_14ComposedLayoutINS4_7SwizzleILi1ELi4ELi3EEENS4_18smem_ptr_flag_bitsILi16EEENSU_INS5_IJNSA_ILi8EEESH_EEENS5_IJSH_SB_EEEEEEEvNS4_8identityES13_S1D_vS1E_EENS_8epilogue10collective6detail29Sm90TmaWarpSpecializedAdapterINS1H_15DefaultEpilogueISJ_SK_SK_NS1G_6thread17LinearCombinationISJ_Li1EffLNS1L_9ScaleType4KindE0ELNS_15FloatRoundStyleE2ESJ_EENS1_15EpilogueDefaultEEEEEvvEEEEvNT_6ParamsE)
	.align		4
        /*000c*/ 	.word	index@(__assertfail)
	.align		4
        /*0010*/ 	.word	0x00000000
	.align		4
        /*0014*/ 	.word	0xfffffffe
	.align		4
        /*0018*/ 	.word	0x00000000
	.align		4
        /*001c*/ 	.word	0xfffffffd
	.align		4
        /*0020*/ 	.word	0x00000000
	.align		4
        /*0024*/ 	.word	0xfffffffc


//--------------------- .nv.constant4             --------------------------
	.section	.nv.constant4,"a",@progbits
	.align	8
	.align		8
.nv.constant4:
        /*0000*/ 	.dword	__assertfail
	.align		8
        /*0008*/ 	.dword	__unnamed_1
	.align		8
        /*0010*/ 	.dword	_ZN40_INTERNAL_6f8ddd7f_4_k_cu_06999b07_114214cuda3std3__45__cpo5beginE
	.align		8
        /*0018*/ 	.dword	_ZN40_INTERNAL_6f8ddd7f_4_k_cu_06999b07_114214cuda3std3__45__cpo3endE
	.align		8
        /*0020*/ 	.dword	_ZN40_INTERNAL_6f8ddd7f_4_k_cu_06999b07_114214cuda3std3__45__cpo6cbeginE
	.align		8
        /*0028*/ 	.dword	_ZN40_INTERNAL_6f8ddd7f_4_k_cu_06999b07_114214cuda3std3__45__cpo4cendE
	.align		8
        /*0030*/ 	.dword	_ZN40_INTERNAL_6f8ddd7f_4_k_cu_06999b07_114214cuda3std3__442_GLOBAL__N__6f8ddd7f_4_k_cu_06999b07_114216ignoreE
	.align		8
        /*0038*/ 	.dword	_ZN40_INTERNAL_6f8ddd7f_4_k_cu_06999b07_114214cuda3std3__419piecewise_constructE
	.align		8
        /*0040*/ 	.dword	_ZN40_INTERNAL_6f8ddd7f_4_k_cu_06999b07_114214cuda3std3__48in_placeE
	.align		8
        /*0048*/ 	.dword	_ZN40_INTERNAL_6f8ddd7f_4_k_cu_06999b07_114214cuda3std6ranges3__45__cpo4swapE
	.align		8
        /*0050*/ 	.dword	_ZN40_INTERNAL_6f8ddd7f_4_k_cu_06999b07_114214cuda3std6ranges3__45__cpo9iter_moveE
	.align		8
        /*0058*/ 	.dword	_ZN40_INTERNAL_6f8ddd7f_4_k_cu_06999b07_114214cute7productE
	.align		8
        /*0060*/ 	.dword	_ZN40_INTERNAL_6f8ddd7f_4_k_cu_06999b07_114214cute1_E
	.align		8
        /*0068*/ 	.dword	$str$22
	.align		8
        /*0070*/ 	.dword	$str$23


//--------------------- .text._ZN7cutlass13device_kernelINS_4gemm6kernel13GemmUniversalIN4cute5tupleIJiiiiEEENS1_10collective13CollectiveMmaINS1_34MainloopSm90TmaGmmaWarpSpecializedILi9ENS5_IJNS4_1CILi1EEESB_SB_EEENS1_35KernelTmaWarpSpecializedCooperativeEEENS5_IJNSA_ILi512EEENSA_ILi240EEENSA_ILi16EEEEEENS_6half_tENS5_IJlSB_lEEESJ_SK_NS4_8TiledMMAINS4_8MMA_AtomIJNS4_4SM904GMMA25MMA_64x16x16_F32F16F16_SSILNSO_5MajorE0ELSQ_0ELNSO_7ScaleInE1ELSR_1EEEEEENS4_6LayoutINS5_IJNSA_ILi2EEESB_SB_EEENS5_IJSB_NSA_ILi0EEESX_EEEEENS5_IJNS4_10UnderscoreES10_S10_EEEEENS4_13SM90_TMA_LOADENS4_14ComposedLayoutINS4_7SwizzleILi1ELi4ELi3EEENS4_18smem_ptr_flag_bitsILi16EEENSU_INS5_IJNSA_ILi8EEESH_EEENS5_IJSH_SB_EEEEEEEvNS4_8identityES13_S1D_vS1E_EENS_8epilogue10collective6detail29Sm90TmaWarpSpecializedAdapterINS1H_15DefaultEpilogueISJ_SK_SK_NS1G_6thread17LinearCombinationISJ_Li1EffLNS1L_9ScaleType4KindE0ELNS_15FloatRoundStyleE2ESJ_EENS1_15EpilogueDefaultEEEEEvvEEEEvNT_6ParamsE --------------------------
	.section	.text._ZN7cutlass13device_kernelINS_4gemm6kernel13GemmUniversalIN4cute5tupleIJiiiiEEENS1_10collective13CollectiveMmaINS1_34MainloopSm90TmaGmmaWarpSpecializedILi9ENS5_IJNS4_1CILi1EEESB_SB_EEENS1_35KernelTmaWarpSpecializedCooperativeEEENS5_IJNSA_ILi512EEENSA_ILi240EEENSA_ILi16EEEEEENS_6half_tENS5_IJlSB_lEEESJ_SK_NS4_8TiledMMAINS4_8MMA_AtomIJNS4_4SM904GMMA25MMA_64x16x16_F32F16F16_SSILNSO_5MajorE0ELSQ_0ELNSO_7ScaleInE1ELSR_1EEEEEENS4_6LayoutINS5_IJNSA_ILi2EEESB_SB_EEENS5_IJSB_NSA_ILi0EEESX_EEEEENS5_IJNS4_10UnderscoreES10_S10_EEEEENS4_13SM90_TMA_LOADENS4_14ComposedLayoutINS4_7SwizzleILi1ELi4ELi3EEENS4_18smem_ptr_flag_bitsILi16EEENSU_INS5_IJNSA_ILi8EEESH_EEENS5_IJSH_SB_EEEEEEEvNS4_8identityES13_S1D_vS1E_EENS_8epilogue10collective6detail29Sm90TmaWarpSpecializedAdapterINS1H_15DefaultEpilogueISJ_SK_SK_NS1G_6thread17LinearCombinationISJ_Li1EffLNS1L_9ScaleType4KindE0ELNS_15FloatRoundStyleE2ESJ_EENS1_15EpilogueDefaultEEEEEvvEEEEvNT_6ParamsE,"ax",@progbits
	.align	128
.text._ZN7cutlass13device_kernelINS_4gemm6kernel13GemmUniversalIN4cute5tupleIJiiiiEEENS1_10collective13CollectiveMmaINS1_34MainloopSm90TmaGmmaWarpSpecializedILi9ENS5_IJNS4_1CILi1EEESB_SB_EEENS1_35KernelTmaWarpSpecializedCooperativeEEENS5_IJNSA_ILi512EEENSA_ILi240EEENSA_ILi16EEEEEENS_6half_tENS5_IJlSB_lEEESJ_SK_NS4_8TiledMMAINS4_8MMA_AtomIJNS4_4SM904GMMA25MMA_64x16x16_F32F16F16_SSILNSO_5MajorE0ELSQ_0ELNSO_7ScaleInE1ELSR_1EEEEEENS4_6LayoutINS5_IJNSA_ILi2EEESB_SB_EEENS5_IJSB_NSA_ILi0EEESX_EEEEENS5_IJNS4_10UnderscoreES10_S10_EEEEENS4_13SM90_TMA_LOADENS4_14ComposedLayoutINS4_7SwizzleILi1ELi4ELi3EEENS4_18smem_ptr_flag_bitsILi16EEENSU_INS5_IJNSA_ILi8EEESH_EEENS5_IJSH_SB_EEEEEEEvNS4_8identityES13_S1D_vS1E_EENS_8epilogue10collective6detail29Sm90TmaWarpSpecializedAdapterINS1H_15DefaultEpilogueISJ_SK_SK_NS1G_6thread17LinearCombinationISJ_Li1EffLNS1L_9ScaleType4KindE0ELNS_15FloatRoundStyleE2ESJ_EENS1_15EpilogueDefaultEEEEEvvEEEEvNT_6ParamsE:
        .type           _ZN7cutlass13device_kernelINS_4gemm6kernel13GemmUniversalIN4cute5tupleIJiiiiEEENS1_10collective13CollectiveMmaINS1_34MainloopSm90TmaGmmaWarpSpecializedILi9ENS5_IJNS4_1CILi1EEESB_SB_EEENS1_35KernelTmaWarpSpecializedCooperativeEEENS5_IJNSA_ILi512EEENSA_ILi240EEENSA_ILi16EEEEEENS_6half_tENS5_IJlSB_lEEESJ_SK_NS4_8TiledMMAINS4_8MMA_AtomIJNS4_4SM904GMMA25MMA_64x16x16_F32F16F16_SSILNSO_5MajorE0ELSQ_0ELNSO_7ScaleInE1ELSR_1EEEEEENS4_6LayoutINS5_IJNSA_ILi2EEESB_SB_EEENS5_IJSB_NSA_ILi0EEESX_EEEEENS5_IJNS4_10UnderscoreES10_S10_EEEEENS4_13SM90_TMA_LOADENS4_14ComposedLayoutINS4_7SwizzleILi1ELi4ELi3EEENS4_18smem_ptr_flag_bitsILi16EEENSU_INS5_IJNSA_ILi8EEESH_EEENS5_IJSH_SB_EEEEEEEvNS4_8identityES13_S1D_vS1E_EENS_8epilogue10collective6detail29Sm90TmaWarpSpecializedAdapterINS1H_15DefaultEpilogueISJ_SK_SK_NS1G_6thread17LinearCombinationISJ_Li1EffLNS1L_9ScaleType4KindE0ELNS_15FloatRoundStyleE2ESJ_EENS1_15EpilogueDefaultEEEEEvvEEEEvNT_6ParamsE,@function
        .size           _ZN7cutlass13device_kernelINS_4gemm6kernel13GemmUniversalIN4cute5tupleIJiiiiEEENS1_10collective13CollectiveMmaINS1_34MainloopSm90TmaGmmaWarpSpecializedILi9ENS5_IJNS4_1CILi1EEESB_SB_EEENS1_35KernelTmaWarpSpecializedCooperativeEEENS5_IJNSA_ILi512EEENSA_ILi240EEENSA_ILi16EEEEEENS_6half_tENS5_IJlSB_lEEESJ_SK_NS4_8TiledMMAINS4_8MMA_AtomIJNS4_4SM904GMMA25MMA_64x16x16_F32F16F16_SSILNSO_5MajorE0ELSQ_0ELNSO_7ScaleInE1ELSR_1EEEEEENS4_6LayoutINS5_IJNSA_ILi2EEESB_SB_EEENS5_IJSB_NSA_ILi0EEESX_EEEEENS5_IJNS4_10UnderscoreES10_S10_EEEEENS4_13SM90_TMA_LOADENS4_14ComposedLayoutINS4_7SwizzleILi1ELi4ELi3EEENS4_18smem_ptr_flag_bitsILi16EEENSU_INS5_IJNSA_ILi8EEESH_EEENS5_IJSH_SB_EEEEEEEvNS4_8identityES13_S1D_vS1E_EENS_8epilogue10collective6detail29Sm90TmaWarpSpecializedAdapterINS1H_15DefaultEpilogueISJ_SK_SK_NS1G_6thread17LinearCombinationISJ_Li1EffLNS1L_9ScaleType4KindE0ELNS_15FloatRoundStyleE2ESJ_EENS1_15EpilogueDefaultEEEEEvvEEEEvNT_6ParamsE,(.L_x_1025 - _ZN7cutlass13device_kernelINS_4gemm6kernel13GemmUniversalIN4cute5tupleIJiiiiEEENS1_10collective13CollectiveMmaINS1_34MainloopSm90TmaGmmaWarpSpecializedILi9ENS5_IJNS4_1CILi1EEESB_SB_EEENS1_35KernelTmaWarpSpecializedCooperativeEEENS5_IJNSA_ILi512EEENSA_ILi240EEENSA_ILi16EEEEEENS_6half_tENS5_IJlSB_lEEESJ_SK_NS4_8TiledMMAINS4_8MMA_AtomIJNS4_4SM904GMMA25MMA_64x16x16_F32F16F16_SSILNSO_5MajorE0ELSQ_0ELNSO_7ScaleInE1ELSR_1EEEEEENS4_6LayoutINS5_IJNSA_ILi2EEESB_SB_EEENS5_IJSB_NSA_ILi0EEESX_EEEEENS5_IJNS4_10UnderscoreES10_S10_EEEEENS4_13SM90_TMA_LOADENS4_14ComposedLayoutINS4_7SwizzleILi1ELi4ELi3EEENS4_18smem_ptr_flag_bitsILi16EEENSU_INS5_IJNSA_ILi8EEESH_EEENS5_IJSH_SB_EEEEEEEvNS4_8identityES13_S1D_vS1E_EENS_8epilogue10collective6detail29Sm90TmaWarpSpecializedAdapterINS1H_15DefaultEpilogueISJ_SK_SK_NS1G_6thread17LinearCombinationISJ_Li1EffLNS1L_9ScaleType4KindE0ELNS_15FloatRoundStyleE2ESJ_EENS1_15EpilogueDefaultEEEEEvvEEEEvNT_6ParamsE)
        .other          _ZN7cutlass13device_kernelINS_4gemm6kernel13GemmUniversalIN4cute5tupleIJiiiiEEENS1_10collective13CollectiveMmaINS1_34MainloopSm90TmaGmmaWarpSpecializedILi9ENS5_IJNS4_1CILi1EEESB_SB_EEENS1_35KernelTmaWarpSpecializedCooperativeEEENS5_IJNSA_ILi512EEENSA_ILi240EEENSA_ILi16EEEEEENS_6half_tENS5_IJlSB_lEEESJ_SK_NS4_8TiledMMAINS4_8MMA_AtomIJNS4_4SM904GMMA25MMA_64x16x16_F32F16F16_SSILNSO_5MajorE0ELSQ_0ELNSO_7ScaleInE1ELSR_1EEEEEENS4_6LayoutINS5_IJNSA_ILi2EEESB_SB_EEENS5_IJSB_NSA_ILi0EEESX_EEEEENS5_IJNS4_10UnderscoreES10_S10_EEEEENS4_13SM90_TMA_LOADENS4_14ComposedLayoutINS4_7SwizzleILi1ELi4ELi3EEENS4_18smem_ptr_flag_bitsILi16EEENSU_INS5_IJNSA_ILi8EEESH_EEENS5_IJSH_SB_EEEEEEEvNS4_8identityES13_S1D_vS1E_EENS_8epilogue10collective6detail29Sm90TmaWarpSpecializedAdapterINS1H_15DefaultEpilogueISJ_SK_SK_NS1G_6thread17LinearCombinationISJ_Li1EffLNS1L_9ScaleType4KindE0ELNS_15FloatRoundStyleE2ESJ_EENS1_15EpilogueDefaultEEEEEvvEEEEvNT_6ParamsE,@"STO_CUDA_ENTRY STV_DEFAULT"
_ZN7cutlass13device_kernelINS_4gemm6kernel13GemmUniversalIN4cute5tupleIJiiiiEEENS1_10collective13CollectiveMmaINS1_34MainloopSm90TmaGmmaWarpSpecializedILi9ENS5_IJNS4_1CILi1EEESB_SB_EEENS1_35KernelTmaWarpSpecializedCooperativeEEENS5_IJNSA_ILi512EEENSA_ILi240EEENSA_ILi16EEEEEENS_6half_tENS5_IJlSB_lEEESJ_SK_NS4_8TiledMMAINS4_8MMA_AtomIJNS4_4SM904GMMA25MMA_64x16x16_F32F16F16_SSILNSO_5MajorE0ELSQ_0ELNSO_7ScaleInE1ELSR_1EEEEEENS4_6LayoutINS5_IJNSA_ILi2EEESB_SB_EEENS5_IJSB_NSA_ILi0EEESX_EEEEENS5_IJNS4_10UnderscoreES10_S10_EEEEENS4_13SM90_TMA_LOADENS4_14ComposedLayoutINS4_7SwizzleILi1ELi4ELi3EEENS4_18smem_ptr_flag_bitsILi16EEENSU_INS5_IJNSA_ILi8EEESH_EEENS5_IJSH_SB_EEEEEEEvNS4_8identityES13_S1D_vS1E_EENS_8epilogue10collective6detail29Sm90TmaWarpSpecializedAdapterINS1H_15DefaultEpilogueISJ_SK_SK_NS1G_6thread17LinearCombinationISJ_Li1EffLNS1L_9ScaleType4KindE0ELNS_15FloatRoundStyleE2ESJ_EENS1_15EpilogueDefaultEEEEEvvEEEEvNT_6ParamsE:
[----:B------:R-:W0:Y:S02]  /*0000*/  LDC R1, c[0x0][0x28] ;  /* 0x00000a00ff017b82 */ /* 0x000e240000000800 */
[----:B0-----:R-:W-:Y:S01]  /*0010*/  VIADD R1, R1, 0xfffffa08 ;  /* 0xfffffa0801017836 */ /* 0x001fe20000000000 */
[----:B------:R-:W0:Y:S01]  /*0020*/  S2R R2, SR_TID.X ;  /* 0x0000000000027919 */ /* 0x000e220000002100 */
[----:B------:R-:W-:Y:S01]  /*0030*/  ELECT P0, URZ, PT ;  /* 0x00000000003f782f */ /* 0x000fe20003800000 */
[----:B------:R-:W-:Y:S01]  /*0040*/  BSSY B0, `(.L_x_0) ;  /* 0x0000015000007945 */ /* 0x000fe20003800000 */
[--C-:B0-----:R-:W-:Y:S02]  /*0050*/  SHF.R.U32.HI R0, RZ, 0x5, R2.reuse ;  /* 0x00000005ff007819 */ /* 0x101fe40000011602 */
[----:B------:R-:W-:-:S03]  /*0060*/  SHF.R.U32.HI R2, RZ, 0x7, R2 ;  /* 0x00000007ff027819 */ /* 0x000fc60000011602 */
[----:B------:R-:W0:Y:S04]  /*0070*/  SHFL.IDX PT, R3, R0, RZ, 0x1f ;  /* 0x00001fff00037589 */ /* 0x000e2800000e0000 */
[----:B------:R-:W1:Y:S01]  /*0080*/  SHFL.IDX PT, R2, R2, RZ, 0x1f ;  /* 0x00001fff02027589 */ /* 0x000e6200000e0000 */
[----:B0-----:R-:W-:Y:S02]  /*0090*/  R2UR UR4, R3 ;  /* 0x00000000030472ca */ /* 0x001fe400000e0000 */
[----:B-1----:R-:W-:-:S11]  /*00a0*/  R2UR UR6, R2 ;  /* 0x00000000020672ca */ /* 0x002fd600000e0000 */
[----:B------:R-:W-:Y:S02]  /*00b0*/  USHF.R.S32.HI UR5, URZ, 0x1f, UR4 ;  /* 0x0000001f3f057899 */ /* 0x000fe40008011404 */
[----:B------:R-:W-:Y:S02]  /*00c0*/  ISETP.NE.OR P0, PT, RZ, UR4, !P0 ;  /* 0x00000004ff007c0c */ /* 0x000fe4000c705670 */
[----:B------:R-:W-:-:S04]  /*00d0*/  ULEA.HI UR5, UR5, UR4, URZ, 0x2 ;  /* 0x0000000405057291 */ /* 0x000fc8000f8f103f */
[----:B------:R-:W-:-:S04]  /*00e0*/  ULOP3.LUT UR5, UR5, 0xfffffffc, URZ, 0xc0, !UPT ;  /* 0xfffffffc05057892 */ /* 0x000fc8000f8ec03f */
[----:B------:R-:W-:-:S03]  /*00f0*/  UIADD3 UR8, UR4, -UR5, URZ ;  /* 0x8000000504087290 */ /* 0x000fc6000fffe03f */
[----:B------:R-:W-:Y:S09]  /*0100*/  @P0 BRA `(.L_x_1) ;  /* 0x0000000000200947 */ /* 0x000ff20003800000 */
[----:B------:R-:W-:Y:S02]  /*0110*/  ULDC.64 UR4, c[0x0][0x198] ;  /* 0x0000660000047ab9 */ /* 0x000fe40000000a00 */
[----:B------:R-:W-:Y:S02]  /*0120*/  UIADD3 UR10, UP0, UR4, 0xf0, URZ ;  /* 0x000000f0040a7890 */ /* 0x000fe4000ff1e03f */
[----:B------:R-:W-:Y:S02]  /*0130*/  UIADD3 UR4, UP1, UR4, 0x1f0, URZ ;  /* 0x000001f004047890 */ /* 0x000fe4000ff3e03f */
[----:B------:R-:W-:Y:S02]  /*0140*/  UIADD3.X UR11, URZ, UR5, URZ, UP0, !UPT ;  /* 0x000000053f0b7290 */ /* 0x000fe400087fe43f */
[----:B------:R-:W-:-:S07]  /*0150*/  UIADD3.X UR5, URZ, UR5, URZ, UP1, !UPT ;  /* 0x000000053f057290 */ /* 0x000fce0008ffe43f */
[----:B------:R0:W-:Y:S02]  /*0160*/  UTMACCTL.PF [UR10] ;  /* 0x000000000a0079b9 */ /* 0x0001e40008040000 */
[----:B------:R0:W-:Y:S02]  /*0170*/  UTMACCTL.PF [UR4] ;  /* 0x00000000040079b9 */ /* 0x0001e40008040000 */
[----:B0-----:R-:W-:Y:S01]  /*0180*/  NOP ;  /* 0x0000000000007918 */ /* 0x001fe20000000000 */
.L_x_1:
[----:B------:R-:W-:Y:S05]  /*0190*/  BSYNC B0 ;  /* 0x0000000000007941 */ /* 0x000fea0003800000 */
.L_x_0:
[----:B------:R-:W0:Y:S01]  /*01a0*/  SHFL.IDX PT, R2, R0, RZ, 0x1f ;  /* 0x00001fff00027589 */ /* 0x000e2200000e0000 */
[----:B------:R-:W-:Y:S01]  /*01b0*/  UISETP.NE.AND UP0, UPT, UR8, 0x3, UPT ;  /* 0x000000030800788c */ /* 0x000fe2000bf05270 */
[----:B------:R-:W-:Y:S01]  /*01c0*/  ISETP.NE.AND P1, PT, RZ, UR6, PT ;  /* 0x00000006ff007c0c */ /* 0x000fe2000bf25270 */
[----:B------:R-:W-:Y:S02]  /*01d0*/  UIADD3 UR10, UR6, -0x1, URZ ;  /* 0xffffffff060a7890 */ /* 0x000fe4000fffe03f */
[----:B------:R-:W-:Y:S02]  /*01e0*/  UISETP.EQ.OR UP0, UPT, UR8, URZ, !UP0 ;  /* 0x0000003f0800728c */ /* 0x000fe4000c702670 */
[----:B------:R-:W-:Y:S02]  /*01f0*/  UISETP.GE.U32.AND UP1, UPT, UR10, 0x2, UPT ;  /* 0x000000020a00788c */ /* 0x000fe4000bf26070 */
[----:B------:R-:W-:-:S04]  /*0200*/  UISETP.EQ.AND UP0, UPT, UR6, URZ, UP0 ;  /* 0x0000003f0600728c */ /* 0x000fc80008702270 */
[----:B------:R-:W-:-:S04]  /*0210*/  USEL UR4, URZ, 0x1, !UP0 ;  /* 0x000000013f047887 */ /* 0x000fc8000c000000 */
[----:B------:R-:W-:Y:S01]  /*0220*/  USEL UR4, UR4, 0x2, UP1 ;  /* 0x0000000204047887 */ /* 0x000fe20008800000 */
[----:B0-----:R-:W-:-:S05]  /*0230*/  ISETP.NE.AND P0, PT, R2, RZ, PT ;  /* 0x000000ff0200720c */ /* 0x001fca0003f05270 */
[----:B------:R-:W-:-:S05]  /*0240*/  IMAD.U32 R2, RZ, RZ, UR4 ;  /* 0x00000004ff027e24 */ /* 0x000fca000f8e00ff */
[----:B------:R0:W-:Y:S03]  /*0250*/  STL [R1+0x458], R2 ;  /* 0x0004580201007387 */ /* 0x0001e60000100800 */
[----:B------:R-:W-:Y:S05]  /*0260*/  @P0 BRA `(.L_x_2) ;  /* 0x00000000008c0947 */ /* 0x000fea0003800000 */
[----:B------:R-:W-:Y:S01]  /*0270*/  ELECT P0, URZ, PT ;  /* 0x00000000003f782f */ /* 0x000fe20003800000 */
[----:B------:R-:W-:-:S12]  /*0280*/  BSSY B0, `(.L_x_2) ;  /* 0x0000021000007945 */ /* 0x000fd80003800000 */
[----:B------:R-:W-:Y:S05]  /*0290*/  @!P0 BRA `(.L_x_3) ;  /* 0x00000000007c8947 */ /* 0x000fea0003800000 */
[----:B------:R-:W1:Y:S01]  /*02a0*/  S2UR UR9, SR_CgaCtaId ;  /* 0x00000000000979c3 */ /* 0x000e620000008800 */
[----:B------:R-:W-:Y:S01]  /*02b0*/  UMOV UR4, 0x400 ;  /* 0x0000040000047882 */ /* 0x000fe20000000000 */
[----:B------:R-:W-:Y:S01]  /*02c0*/  UMOV UR5, 0x1 ;  /* 0x0000000100057882 */ /* 0x000fe20000000000 */
[----:B------:R-:W-:Y:S02]  /*02d0*/  UMOV UR6, 0x100 ;  /* 0x0000010000067882 */ /* 0x000fe40000000000 */
[----:B------:R-:W-:-:S04]  /*02e0*/  UIADD3 UR6, -UR6, 0x100000, URZ ;  /* 0x0010000006067890 */ /* 0x000fc8000fffe13f */
[----:B------:R-:W-:Y:S02]  /*02f0*/  USHF.L.U32 UR7, UR6, 0xb, URZ ;  /* 0x0000000b06077899 */ /* 0x000fe4000800063f */
[----:B------:R-:W-:Y:S02]  /*0300*/  USHF.L.U32 UR6, UR6, 0x1, URZ ;  /* 0x0000000106067899 */ /* 0x000fe4000800063f */
[----:B-1----:R-:W-:Y:S02]  /*0310*/  ULEA UR9, UR9, UR4, 0x18 ;  /* 0x0000000409097291 */ /* 0x002fe4000f8ec03f */
[----:B------:R-:W-:-:S04]  /*0320*/  UIADD3 UR4, -UR5, 0x100000, URZ ;  /* 0x0010000005047890 */ /* 0x000fc8000fffe13f */
[----:B------:R-:W-:Y:S02]  /*0330*/  USHF.L.U32 UR5, UR4, 0xb, URZ ;  /* 0x0000000b04057899 */ /* 0x000fe4000800063f */
[----:B------:R-:W-:Y:S01]  /*0340*/  USHF.L.U32 UR4, UR4, 0x1, URZ ;  /* 0x0000000104047899 */ /* 0x000fe2000800063f */
[----:B------:R-:W1:Y:S11]  /*0350*/  FENCE.VIEW.ASYNC.S ;  /* 0x00000000000073c6 */ /* 0x000e760000000000 */
[----:B-1----:R1:W2:Y:S01]  /*0360*/  SYNCS.EXCH.64 URZ, [UR9], UR4 ;  /* 0x00000004093f75b2 */ /* 0x0022a20008000100 */
[----:B------:R1:W3:Y:S01]  /*0370*/  SYNCS.EXCH.64 URZ, [UR9+0x48], UR6 ;  /* 0x00004806093f75b2 */ /* 0x0002e20008000100 */
[----:B------:R1:W4:Y:S01]  /*0380*/  SYNCS.EXCH.64 URZ, [UR9+0x8], UR4 ;  /* 0x00000804093f75b2 */ /* 0x0003220008000100 */
[----:B------:R1:W0:Y:S01]  /*0390*/  SYNCS.EXCH.64 URZ, [UR9+0x50], UR6 ;  /* 0x00005006093f75b2 */ /* 0x0002220008000100 */
        /* <DEDUP_REMOVED lines=13> */
[----:B------:R1:W0:Y:S02]  /*0470*/  SYNCS.EXCH.64 URZ, [UR9+0x88], UR6 ;  /* 0x00008806093f75b2 */ /* 0x0002240008000100 */
[----:B-1----:R-:W-:Y:S01]  /*0480*/  NOP ;  /* 0x0000000000007918 */ /* 0x002fe20000000000 */
.L_x_3:
[----:B------:R-:W-:Y:S05]  /*0490*/  BSYNC B0 ;  /* 0x0000000000007941 */ /* 0x000fea0003800000 */
.L_x_2:
[----:B------:R-:W1:Y:S01]  /*04a0*/  SHFL.IDX PT, R0, R0, RZ, 0x1f ;  /* 0x00001fff00007589 */ /* 0x000e6200000e0000 */
[----:B0-----:R-:W0:Y:S01]  /*04b0*/  LDC R2, c[0x0][0x65c] ;  /* 0x00019700ff027b82 */ /* 0x001e220000000800 */
[----:B------:R-:W-:Y:S01]  /*04c0*/  ELECT P0, URZ, PT ;  /* 0x00000000003f782f */ /* 0x000fe20003800000 */
[----:B------:R-:W-:Y:S01]  /*04d0*/  IMAD.MOV.U32 R5, RZ, RZ, RZ ;  /* 0x000000ffff057224 */ /* 0x000fe200078e00ff */
[----:B------:R-:W5:Y:S01]  /*04e0*/  S2R R4, SR_CTAID.X ;  /* 0x0000000000047919 */ /* 0x000f620000002500 */
[----:B------:R-:W-:Y:S01]  /*04f0*/  UMOV UR4, 0x20 ;  /* 0x0000002000047882 */ /* 0x000fe20000000000 */
[----:B------:R-:W-:Y:S01]  /*0500*/  NOP ;  /* 0x0000000000007918 */ /* 0x000fe20000000000 */
[----:B------:R-:W-:Y:S01]  /*0510*/  NOP ;  /* 0x0000000000007918 */ /* 0x000fe20000000000 */
[----:B-1----:R-:W-:Y:S02]  /*0520*/  ISETP.NE.OR P0, PT, R0, RZ, !P0 ;  /* 0x000000ff0000720c */ /* 0x002fe40004705670 */
[----:B0-----:R-:W-:Y:S01]  /*0530*/  ISETP.NE.AND P2, PT, R2, 0x1, PT ;  /* 0x000000010200780c */ /* 0x001fe20003f45270 */
[----:B------:R-:W0:Y:S10]  /*0540*/  S2R R0, SR_CTAID.Y ;  /* 0x0000000000007919 */ /* 0x000e340000002600 */
[----:B------:R-:W-:Y:S01]  /*0550*/  VOTEU.ALL UP0, P0 ;  /* 0x00000000003f7886 */ /* 0x000fe20000000000 */
[----:B------:R-:W-:Y:S01]  /*0560*/  VOTEU.ALL UP1, P0 ;  /* 0x00000000003f7886 */ /* 0x000fe20000020000 */
[----:B------:R-:W5:Y:S01]  /*0570*/  @P2 LDC R7, c[0x0][0x10] ;  /* 0x00000400ff072b82 */ /* 0x000f620000000800 */
[----:B------:R-:W-:-:S02]  /*0580*/  @P2 IMAD.MOV.U32 R3, RZ, RZ, RZ ;  /* 0x000000ffff032224 */ /* 0x000fc400078e00ff */
[----:B------:R-:W-:Y:S01]  /*0590*/  @P2 IMAD.MOV.U32 R11, RZ, RZ, RZ ;  /* 0x000000ffff0b2224 */ /* 0x000fe200078e00ff */
[----:B------:R-:W-:Y:S01]  /*05a0*/  @!UP0 UMOV UR6, 0x400 ;  /* 0x0000040000068882 */ /* 0x000fe20000000000 */
[----:B------:R-:W-:-:S04]  /*05b0*/  @!UP0 UIADD3 UR4, -UR4, 0x100000, URZ ;  /* 0x0010000004048890 */ /* 0x000fc8000fffe13f */
[----:B------:R-:W-:Y:S02]  /*05c0*/  @!UP0 USHF.L.U32 UR5, UR4, 0xb, URZ ;  /* 0x0000000b04058899 */ /* 0x000fe4000800063f */
[----:B------:R-:W-:Y:S01]  /*05d0*/  @!UP0 USHF.L.U32 UR4, UR4, 0x1, URZ ;  /* 0x0000000104048899 */ /* 0x000fe2000800063f */
[----:B------:R-:W1:Y:S08]  /*05e0*/  @!P2 LDC R9, c[0x0][0xc] ;  /* 0x00000300ff09ab82 */ /* 0x000e700000000800 */
[----:B------:R-:W2:Y:S01]  /*05f0*/  @!UP0 S2UR UR7, SR_CgaCtaId ;  /* 0x00000000000789c3 */ /* 0x000ea20000008800 */
[----:B0-----:R-:W-:-:S04]  /*0600*/  @P2 IMAD.MOV.U32 R2, RZ, RZ, R0 ;  /* 0x000000ffff022224 */ /* 0x001fc800078e0000 */
[----:B-----5:R-:W-:-:S04]  /*0610*/  @P2 IMAD.WIDE.U32 R6, R4, R7, R2 ;  /* 0x0000000704062225 */ /* 0x020fc800078e0002 */
[----:B------:R-:W-:Y:S02]  /*0620*/  @P2 IMAD.MOV.U32 R16, RZ, RZ, R6 ;  /* 0x000000ffff102224 */ /* 0x000fe400078e0006 */
[----:B------:R-:W-:Y:S02]  /*0630*/  @P2 IMAD.IADD R17, R7, 0x1, R11 ;  /* 0x0000000107112824 */ /* 0x000fe400078e020b */
[----:B-1----:R-:W-:-:S04]  /*0640*/  @!P2 IMAD.WIDE.U32 R2, R9, R0, R4 ;  /* 0x000000000902a225 */ /* 0x002fc800078e0004 */
[----:B------:R-:W-:Y:S02]  /*0650*/  @!P2 IMAD.MOV.U32 R16, RZ, RZ, R2 ;  /* 0x000000ffff10a224 */ /* 0x000fe400078e0002 */
[----:B------:R-:W-:Y:S01]  /*0660*/  @!P2 IMAD.MOV.U32 R17, RZ, RZ, R3 ;  /* 0x000000ffff11a224 */ /* 0x000fe200078e0003 */
[----:B--2---:R-:W-:Y:S02]  /*0670*/  @!UP0 ULEA UR6, UR7, UR6, 0x18 ;  /* 0x0000000607068291 */ /* 0x004fe4000f8ec03f */
[----:B------:R0:W-:Y:S01]  /*0680*/  STL [R1+0x484], R16 ;  /* 0x0004841001007387 */ /* 0x0001e20000100800 */
[----:B------:R-:W-:-:S03]  /*0690*/  VOTEU.ALL UP0, P0 ;  /* 0x00000000003f7886 */ /* 0x000fc60000000000 */
[----:B------:R0:W-:Y:S04]  /*06a0*/  STL [R1+0x46c], R17 ;  /* 0x00046c1101007387 */ /* 0x0001e80000100800 */
[----:B------:R-:W1:Y:S02]  /*06b0*/  FENCE.VIEW.ASYNC.S ;  /* 0x00000000000073c6 */ /* 0x000e640000000000 */
[----:B-1----:R0:W3:Y:S01]  /*06c0*/  @!UP0 SYNCS.EXCH.64 URZ, [UR6+0xa0], UR4 ;  /* 0x0000a004063f85b2 */ /* 0x0020e20008000100 */
[----:B------:R0:W3:Y:S01]  /*06d0*/  @!UP1 SYNCS.EXCH.64 URZ, [UR6+0xa8], UR4 ;  /* 0x0000a804063f95b2 */ /* 0x0000e20008000100 */
[----:B------:R-:W-:Y:S01]  /*06e0*/  NOP ;  /* 0x0000000000007918 */ /* 0x000fe20000000000 */
[----:B---34-:R-:W-:Y:S06]  /*06f0*/  BAR.SYNC.DEFER_BLOCKING 0x0 ;  /* 0x0000000000007b1d */ /* 0x018fec0000010000 */
[----:B0-----:R-:W-:Y:S05]  /*0700*/  @!P1 BRA `(.L_x_4) ;  /* 0x00000318002c9947 */ /* 0x001fea0003800000 */
[----:B------:R-:W-:-:S06]  /*0710*/  UISETP.GT.U32.AND UP0, UPT, UR10, 0x1, UPT ;  /* 0x000000010a00788c */ /* 0x000fcc000bf04070 */
[----:B------:R-:W-:-:S13]  /*0720*/  PLOP3.LUT P0, PT, PT, PT, UP0, 0x80, 0x0 ;  /* 0x000000000000781c */ /* 0x000fda0003f0f008 */
[----:B------:R-:W-:Y:S05]  /*0730*/  @P0 EXIT ;  /* 0x000000000000094d */ /* 0x000fea0003800000 */
[----:B------:R-:W-:Y:S01]  /*0740*/  ULDC.64 UR4, c[0x0][0x650] ;  /* 0x0001940000047ab9 */ /* 0x000fe20000000a00 */
[----:B------:R-:W-:Y:S02]  /*0750*/  PRMT R6, RZ, 0x7610, R6 ;  /* 0x00007610ff067816 */ /* 0x000fe40000000006 */
[----:B------:R-:W-:Y:S01]  /*0760*/  ISETP.GE.U32.AND P0, PT, R16, UR4, PT ;  /* 0x0000000410007c0c */ /* 0x000fe2000bf06070 */
[----:B------:R-:W-:Y:S02]  /*0770*/  UMOV UR4, 0xffffffff ;  /* 0xffffffff00047882 */ /* 0x000fe40000000000 */
[----:B------:R-:W-:Y:S01]  /*0780*/  IMAD.U32 R2, RZ, RZ, UR4 ;  /* 0x00000004ff027e24 */ /* 0x000fe2000f8e00ff */
[----:B------:R-:W-:Y:S01]  /*0790*/  ISETP.GE.U32.AND.EX P0, PT, R17, UR5, PT, P0 ;  /* 0x0000000511007c0c */ /* 0x000fe2000bf06100 */
[----:B------:R-:W-:Y:S01]  /*07a0*/  UMOV UR5, 0xffffffff ;  /* 0xffffffff00057882 */ /* 0x000fe20000000000 */
[----:B------:R-:W-:Y:S02]  /*07b0*/  IMAD.U32 R19, RZ, RZ, UR4 ;  /* 0x00000004ff137e24 */ /* 0x000fe4000f8e00ff */
[----:B------:R0:W-:Y:S01]  /*07c0*/  STL [R1+0x45c], R2 ;  /* 0x00045c0201007387 */ /* 0x0001e20000100800 */
[----:B------:R-:W-:-:S08]  /*07d0*/  IMAD.U32 R18, RZ, RZ, UR5 ;  /* 0x00000005ff127e24 */ /* 0x000fd0000f8e00ff */
[----:B------:R-:W-:Y:S05]  /*07e0*/  @P0 BRA `(.L_x_5) ;  /* 0x00000004007c0947 */ /* 0x000fea0003800000 */
[----:B------:R-:W1:Y:S01]  /*07f0*/  LDC.64 R12, c[0x0][0x628] ;  /* 0x00018a00ff0c7b82 */ /* 0x000e620000000a00 */
[----:B0-----:R-:W-:Y:S02]  /*0800*/  IMAD.MOV.U32 R2, RZ, RZ, R16 ;  /* 0x000000ffff027224 */ /* 0x001fe400078e0010 */
[----:B------:R-:W-:-:S05]  /*0810*/  IMAD.MOV.U32 R3, RZ, RZ, R17 ;  /* 0x000000ffff037224 */ /* 0x000fca00078e0011 */
[----:B------:R-:W0:Y:S08]  /*0820*/  LDC R10, c[0x0][0x630] ;  /* 0x00018c00ff0a7b82 */ /* 0x000e300000000800 */
[----:B------:R-:W2:Y:S01]  /*0830*/  LDC.64 R14, c[0x0][0x620] ;  /* 0x00018800ff0e7b82 */ /* 0x000ea20000000a00 */
[----:B-1----:R-:W-:-:S04]  /*0840*/  ISETP.NE.U32.AND P0, PT, R12, RZ, PT ;  /* 0x000000ff0c00720c */ /* 0x002fc80003f05070 */
[----:B------:R-:W-:-:S13]  /*0850*/  ISETP.NE.AND.EX P0, PT, R13, RZ, PT, P0 ;  /* 0x000000ff0d00720c */ /* 0x000fda0003f05300 */
[----:B0-2---:R-:W-:Y:S05]  /*0860*/  @!P0 BRA `(.L_x_6) ;  /* 0x0000000000288947 */ /* 0x005fea0003800000 */
[----:B------:R-:W0:Y:S02]  /*0870*/  LDC R9, c[0x0][0x634] ;  /* 0x00018d00ff097b82 */ /* 0x000e240000000800 */
[----:B0-----:R-:W-:-:S05]  /*0880*/  IADD3 R9, P0, R16, R9, RZ ;  /* 0x0000000910097210 */ /* 0x001fca0007f1e0ff */
[----:B------:R-:W-:-:S04]  /*0890*/  IMAD.X R11, RZ, RZ, R17, P0 ;  /* 0x000000ffff0b7224 */ /* 0x000fc800000e0611 */
[----:B------:R-:W-:-:S04]  /*08a0*/  IMAD.WIDE.U32 R2, R11, R12, RZ ;  /* 0x0000000c0b027225 */ /* 0x000fc800078e00ff */
[----:B------:R-:W-:-:S04]  /*08b0*/  IMAD.WIDE.U32 R6, P0, R9, R13, R2 ;  /* 0x0000000d09067225 */ /* 0x000fc80007800002 */
[----:B------:R-:W-:-:S04]  /*08c0*/  IMAD.WIDE.U32 R2, R9, R12, RZ ;  /* 0x0000000c09027225 */ /* 0x000fc800078e00ff */
[----:B------:R-:W-:Y:S01]  /*08d0*/  IMAD.X R9, RZ, RZ, RZ, P0 ;  /* 0x000000ffff097224 */ /* 0x000fe200000e06ff */
[----:B------:R-:W-:Y:S01]  /*08e0*/  IADD3 RZ, P0, R3, R6, RZ ;  /* 0x0000000603ff7210 */ /* 0x000fe20007f1e0ff */
[----:B------:R-:W-:-:S04]  /*08f0*/  IMAD.MOV.U32 R8, RZ, RZ, R7 ;  /* 0x000000ffff087224 */ /* 0x000fc800078e0007 */
[----:B------:R-:W-:-:S08]  /*0900*/  IMAD.WIDE.U32.X R2, R11, R13, R8, P0 ;  /* 0x0000000d0b027225 */ /* 0x000fd000000e0408 */
.L_x_6:
[-CC-:B------:R-:W-:Y:S01]  /*0910*/  SHF.R.U64 R22, R2, R10.reuse, R3.reuse ;  /* 0x0000000a02167219 */ /* 0x180fe20000001203 */
[----:B------:R-:W0:Y:S01]  /*0920*/  LDC.64 R18, c[0x0][0x640] ;  /* 0x00019000ff127b82 */ /* 0x000e220000000a00 */
[----:B------:R-:W-:Y:S01]  /*0930*/  SHF.R.U32.HI R2, RZ, R10, R3 ;  /* 0x0000000aff027219 */ /* 0x000fe20000011603 */
[----:B------:R-:W-:Y:S01]  /*0940*/  ULDC UR4, c[0x0][0x150] ;  /* 0x0000540000047ab9 */ /* 0x000fe20000000800 */
[----:B------:R-:W-:Y:S01]  /*0950*/  IADD3 R9, P0, RZ, -R22, RZ ;  /* 0x80000016ff097210 */ /* 0x000fe20007f1e0ff */
[----:B------:R-:W-:Y:S01]  /*0960*/  IMAD.MOV.U32 R3, RZ, RZ, R17 ;  /* 0x000000ffff037224 */ /* 0x000fe200078e0011 */
[----:B------:R-:W-:-:S03]  /*0970*/  I2FP.F32.U32 R5, R4 ;  /* 0x0000000400057245 */ /* 0x000fc60000201000 */
[----:B------:R-:W1:Y:S01]  /*0980*/  LDC R8, c[0x0][0x618] ;  /* 0x00018600ff087b82 */ /* 0x000e620000000800 */
[----:B------:R-:W-:Y:S02]  /*0990*/  IMAD.X R11, RZ, RZ, ~R2, P0 ;  /* 0x000000ffff0b7224 */ /* 0x000fe400000e0e02 */
[----:B------:R-:W-:Y:S01]  /*09a0*/  FMUL R5, R5, UR4 ;  /* 0x0000000405057c20 */ /* 0x000fe20008400000 */
[----:B------:R-:W-:Y:S01]  /*09b0*/  IMAD.MOV.U32 R2, RZ, RZ, R16 ;  /* 0x000000ffff027224 */ /* 0x000fe200078e0010 */
[----:B------:R-:W-:Y:S01]  /*09c0*/  ULDC UR4, c[0x0][0x154] ;  /* 0x0000550000047ab9 */ /* 0x000fe20000000800 */
[-C--:B------:R-:W-:Y:S02]  /*09d0*/  IMAD R6, R11, R14.reuse, RZ ;  /* 0x0000000e0b067224 */ /* 0x080fe400078e02ff */
[C---:B------:R-:W-:Y:S01]  /*09e0*/  IMAD.WIDE.U32 R2, R9.reuse, R14, R2 ;  /* 0x0000000e09027225 */ /* 0x040fe200078e0002 */
[----:B------:R-:W2:Y:S01]  /*09f0*/  LDC R7, c[0x0][0x144] ;  /* 0x00005100ff077b82 */ /* 0x000ea20000000800 */
[----:B------:R-:W3:Y:S02]  /*0a00*/  F2I.U32.TRUNC.NTZ R5, R5 ;  /* 0x0000000500057305 */ /* 0x000ee4000020f000 */
[----:B------:R-:W-:-:S04]  /*0a10*/  IMAD R9, R9, R15, R6 ;  /* 0x0000000f09097224 */ /* 0x000fc800078e0206 */
[----:B------:R-:W-:Y:S01]  /*0a20*/  IMAD.IADD R3, R3, 0x1, R9 ;  /* 0x0000000103037824 */ /* 0x000fe200078e0209 */
[----:B------:R-:W4:Y:S01]  /*0a30*/  LDC R10, c[0x0][0x608] ;  /* 0x00018200ff0a7b82 */ /* 0x000f220000000800 */
[----:B0-----:R-:W-:-:S04]  /*0a40*/  ISETP.NE.U32.AND P0, PT, R18, RZ, PT ;  /* 0x000000ff1200720c */ /* 0x001fc80003f05070 */
[----:B------:R-:W-:-:S03]  /*0a50*/  ISETP.NE.AND.EX P0, PT, R19, RZ, PT, P0 ;  /* 0x000000ff1300720c */ /* 0x000fc60003f05300 */
[----:B------:R-:W0:Y:S01]  /*0a60*/  LDC R15, c[0x0][0x658] ;  /* 0x00019600ff0f7b82 */ /* 0x000e220000000800 */
[----:B-1----:R-:W-:Y:S01]  /*0a70*/  SHF.R.U64 R12, R2, R8, R3 ;  /* 0x00000008020c7219 */ /* 0x002fe20000001203 */
[----:B---3--:R-:W-:Y:S01]  /*0a80*/  IMAD.MOV R6, RZ, RZ, -R5 ;  /* 0x000000ffff067224 */ /* 0x008fe200078e0a05 */
[----:B------:R-:W-:Y:S02]  /*0a90*/  I2FP.F32.U32 R2, R0 ;  /* 0x0000000000027245 */ /* 0x000fe40000201000 */
[----:B------:R-:W-:-:S03]  /*0aa0*/  SHF.R.U32.HI R5, RZ, R8, R3 ;  /* 0x00000008ff057219 */ /* 0x000fc60000011603 */
[----:B------:R-:W1:Y:S01]  /*0ab0*/  LDC R13, c[0x0][0x148] ;  /* 0x00005200ff0d7b82 */ /* 0x000e620000000800 */
[----:B--2---:R-:W-:Y:S02]  /*0ac0*/  IMAD R8, R7, R6, R4 ;  /* 0x0000000607087224 */ /* 0x004fe400078e0204 */
[----:B------:R-:W-:Y:S01]  /*0ad0*/  FMUL R3, R2, UR4 ;  /* 0x0000000402037c20 */ /* 0x000fe20008400000 */
[----:B------:R-:W-:Y:S02]  /*0ae0*/  IMAD.MOV.U32 R2, RZ, RZ, -0x1 ;  /* 0xffffffffff027424 */ /* 0x000fe400078e00ff */
[----:B------:R-:W-:Y:S01]  /*0af0*/  IMAD.MOV.U32 R6, RZ, RZ, 0x1 ;  /* 0x00000001ff067424 */ /* 0x000fe200078e00ff */
[----:B------:R2:W3:Y:S01]  /*0b00*/  F2I.U32.TRUNC.NTZ R11, R3 ;  /* 0x00000003000b7305 */ /* 0x0004e2000020f000 */
[----:B------:R-:W1:Y:S01]  /*0b10*/  LDC R17, c[0x0][0x600] ;  /* 0x00018000ff117b82 */ /* 0x000e620000000800 */
[-CC-:B----4-:R-:W-:Y:S02]  /*0b20*/  SHF.R.U64 R23, R12, R10.reuse, R5.reuse ;  /* 0x0000000a0c177219 */ /* 0x190fe40000001205 */
[----:B------:R-:W-:-:S05]  /*0b30*/  SHF.R.U32.HI R4, RZ, R10, R5 ;  /* 0x0000000aff047219 */ /* 0x000fca0000011605 */
[----:B------:R-:W4:Y:S01]  /*0b40*/  LDC R14, c[0x0][0x648] ;  /* 0x00019200ff0e7b82 */ /* 0x000f220000000800 */
[-CC-:B0-----:R-:W-:Y:S02]  /*0b50*/  SHF.R.U64 R20, R23, R15.reuse, R4.reuse ;  /* 0x0000000f17147219 */ /* 0x181fe40000001204 */
[-C--:B------:R-:W-:Y:S02]  /*0b60*/  SHF.L.U32 R2, R2, R15.reuse, RZ ;  /* 0x0000000f02027219 */ /* 0x080fe400000006ff */
[-C--:B------:R-:W-:Y:S02]  /*0b70*/  SHF.R.U32.HI R4, RZ, R15.reuse, R4 ;  /* 0x0000000fff047219 */ /* 0x080fe40000011604 */
[----:B------:R-:W-:Y:S01]  /*0b80*/  LOP3.LUT R10, RZ, R2, RZ, 0x33, !PT ;  /* 0x00000002ff0a7212 */ /* 0x000fe200078e33ff */
[----:B------:R-:W0:Y:S01]  /*0b90*/  LDC R21, c[0x0][0x638] ;  /* 0x00018e00ff157b82 */ /* 0x000e220000000800 */
[----:B------:R-:W-:Y:S01]  /*0ba0*/  SHF.L.U32 R9, R6, R15, RZ ;  /* 0x0000000f06097219 */ /* 0x000fe200000006ff */
[----:B------:R-:W-:-:S02]  /*0bb0*/  IMAD.MOV.U32 R2, RZ, RZ, R20 ;  /* 0x000000ffff027224 */ /* 0x000fc400078e0014 */
[----:B--2---:R-:W-:-:S04]  /*0bc0*/  IMAD.MOV.U32 R3, RZ, RZ, R4 ;  /* 0x000000ffff037224 */ /* 0x004fc800078e0004 */
[----:B------:R-:W2:Y:S01]  /*0bd0*/  LDC R16, c[0x0][0x610] ;  /* 0x00018400ff107b82 */ /* 0x000ea20000000800 */
[----:B---3--:R-:W-:Y:S05]  /*0be0*/  @!P0 BRA `(.L_x_7) ;  /* 0x0000000000288947 */ /* 0x008fea0003800000 */
[----:B------:R-:W3:Y:S02]  /*0bf0*/  LDC R7, c[0x0][0x64c] ;  /* 0x00019300ff077b82 */ /* 0x000ee40000000800 */
[----:B---3--:R-:W-:-:S05]  /*0c00*/  IADD3 R7, P0, R20, R7, RZ ;  /* 0x0000000714077210 */ /* 0x008fca0007f1e0ff */
        /* <DEDUP_REMOVED lines=8> */
.L_x_7:
[----:B----4-:R-:W-:Y:S01]  /*0c90*/  SHF.R.U64 R2, R2, R14, R3 ;  /* 0x0000000e02027219 */ /* 0x010fe20000001203 */
[----:B-1----:R-:W-:Y:S01]  /*0ca0*/  VIADD R3, R17, 0xffffffff ;  /* 0xffffffff11037836 */ /* 0x002fe20000000000 */
[----:B------:R-:W-:Y:S01]  /*0cb0*/  LOP3.LUT R10, R23, R10, RZ, 0xc0, !PT ;  /* 0x0000000a170a7212 */ /* 0x000fe200078ec0ff */
[----:B------:R-:W-:Y:S01]  /*0cc0*/  IMAD.MOV R11, RZ, RZ, -R11 ;  /* 0x000000ffff0b7224 */ /* 0x000fe200078e0a0b */
[----:B------:R-:W-:Y:S01]  /*0cd0*/  R2UR UR6, R22 ;  /* 0x00000000160672ca */ /* 0x000fe200000e0000 */
[----:B------:R-:W-:Y:S01]  /*0ce0*/  IMAD.MOV R4, RZ, RZ, -R2 ;  /* 0x000000ffff047224 */ /* 0x000fe200078e0a02 */
[----:B------:R-:W-:Y:S01]  /*0cf0*/  LOP3.LUT R3, R12, R3, RZ, 0xc0, !PT ;  /* 0x000000030c037212 */ /* 0x000fe200078ec0ff */
[----:B------:R-:W-:Y:S02]  /*0d00*/  @P2 IMAD R8, R13, R11, R0 ;  /* 0x0000000b0d082224 */ /* 0x000fe400078e0200 */
[----:B------:R-:W-:Y:S02]  /*0d10*/  IMAD R9, R9, R2, R10 ;  /* 0x0000000209097224 */ /* 0x000fe400078e020a */
[----:B0-----:R-:W-:-:S02]  /*0d20*/  IMAD R0, R4, R21, R20 ;  /* 0x0000001504007224 */ /* 0x001fc400078e0214 */
[----:B--2---:R-:W-:Y:S02]  /*0d30*/  IMAD R8, R9, R16, R8 ;  /* 0x0000001009087224 */ /* 0x004fe400078e0208 */
[----:B------:R-:W-:Y:S02]  /*0d40*/  IMAD R3, R0, R17, R3 ;  /* 0x0000001100037224 */ /* 0x000fe400078e0203 */
[----:B------:R-:W-:-:S03]  /*0d50*/  IMAD.MOV.U32 R6, RZ, RZ, 0x1 ;  /* 0x00000001ff067424 */ /* 0x000fc600078e00ff */
[----:B------:R-:W-:Y:S02]  /*0d60*/  SEL R0, R3, R8, !P2 ;  /* 0x0000000803007207 */ /* 0x000fe40005000000 */
[----:B------:R-:W-:Y:S02]  /*0d70*/  SEL R8, R8, R3, !P2 ;  /* 0x0000000308087207 */ /* 0x000fe40005000000 */
[----:B------:R-:W-:Y:S01]  /*0d80*/  R2UR UR5, R0 ;  /* 0x00000000000572ca */ /* 0x000fe200000e0000 */
[----:B------:R-:W-:Y:S01]  /*0d90*/  IMAD.U32 R0, RZ, RZ, UR6 ;  /* 0x00000006ff007e24 */ /* 0x000fe2000f8e00ff */
[----:B------:R-:W-:-:S04]  /*0da0*/  R2UR UR4, R8 ;  /* 0x00000000080472ca */ /* 0x000fc800000e0000 */
[----:B------:R1:W-:Y:S07]  /*0db0*/  STL [R1+0x45c], R0 ;  /* 0x00045c0001007387 */ /* 0x0003ee0000100800 */
[----:B------:R-:W-:Y:S02]  /*0dc0*/  IMAD.U32 R18, RZ, RZ, UR5 ;  /* 0x00000005ff127e24 */ /* 0x000fe4000f8e00ff */
[----:B------:R-:W-:-:S07]  /*0dd0*/  IMAD.U32 R19, RZ, RZ, UR4 ;  /* 0x00000004ff137e24 */ /* 0x000fce000f8e00ff */
.L_x_5:
[----:B------:R-:W-:-:S08]  /*0de0*/  NOP ;  /* 0x0000000000007918 */ /* 0x000fd00000000000 */
[----:B------:R-:W2:Y:S02]  /*0df0*/  USETMAXREG.TRY_ALLOC.CTAPOOL UP0, 0xf0 ;  /* 0x000000f0000079c8 */ /* 0x000ea40008000600 */
[----:B--2---:R-:W-:-:S13]  /*0e00*/  PLOP3.LUT P0, PT, PT, PT, UP0, 0x80, 0x0 ;  /* 0x000000000000781c */ /* 0x004fda0003f0f008 */
[----:B------:R-:W-:Y:S05]  /*0e10*/  @!P0 BRA `(.L_x_5) ;  /* 0xfffffffc00f08947 */ /* 0x000fea000383ffff */
[----:B------:R-:W-:Y:S01]  /*0e20*/  ULDC.64 UR4, c[0x0][0x598] ;  /* 0x0001660000047ab9 */ /* 0x000fe20000000a00 */
[----:B------:R-:W-:Y:S01]  /*0e30*/  ULDC.64 UR60, c[0x0][0x208] ;  /* 0x00008200003c7ab9 */ /* 0x000fe20000000a00 */
[----:B------:R-:W-:-:S04]  /*0e40*/  ISETP.NE.U32.AND P0, PT, RZ, UR4, PT ;  /* 0x00000004ff007c0c */ /* 0x000fc8000bf05070 */
[----:B------:R-:W-:-:S13]  /*0e50*/  ISETP.NE.AND.EX P0, PT, RZ, UR5, PT, P0 ;  /* 0x00000005ff007c0c */ /* 0x000fda000bf05300 */
[----:B------:R-:W-:Y:S05]  /*0e60*/  @!P0 BRA `(.L_x_8) ;  /* 0x00000000001c8947 */ /* 0x000fea0003800000 */
[----:B0-----:R-:W0:Y:S02]  /*0e70*/  LDC.64 R2, c[0x0][0x598] ;  /* 0x00016600ff027b82 */ /* 0x001e240000000a00 */
[----:B0-----:R-:W2:Y:S02]  /*0e80*/  LDG.E.64 R2, desc[UR60][R2.64] ;  /* 0x0000003c02027981 */ /* 0x001ea4000c1e1b00 */
[----:B--2---:R-:W-:-:S04]  /*0e90*/  ISETP.NE.U32.AND P0, PT, R2, RZ, PT ;  /* 0x000000ff0200720c */ /* 0x004fc80003f05070 */
[----:B------:R-:W-:-:S13]  /*0ea0*/  ISETP.NE.AND.EX P0, PT, R3, RZ, PT, P0 ;  /* 0x000000ff0300720c */ /* 0x000fda0003f05300 */
[----:B------:R-:W-:Y:S05]  /*0eb0*/  @!P0 BRA `(.L_x_8) ;  /* 0x0000000000088947 */ /* 0x000fea0003800000 */
[----:B------:R0:W5:Y:S01]  /*0ec0*/  LD.E R2, desc[UR60][R2.64] ;  /* 0x0000003c02027980 */ /* 0x000162000c101900 */
[----:B------:R-:W-:Y:S05]  /*0ed0*/  BRA `(.L_x_9) ;  /* 0x0000000000247947 */ /* 0x000fea0003800000 */
.L_x_8:
[----:B------:R-:W-:Y:S02]  /*0ee0*/  ULDC.64 UR4, c[0x0][0x588] ;  /* 0x0001620000047ab9 */ /* 0x000fe40000000a00 */
[----:B------:R-:W-:-:S04]  /*0ef0*/  ISETP.NE.U32.AND P0, PT, RZ, UR4, PT ;  /* 0x00000004ff007c0c */ /* 0x000fc8000bf05070 */
[----:B------:R-:W-:-:S13]  /*0f00*/  ISETP.NE.AND.EX P0, PT, RZ, UR5, PT, P0 ;  /* 0x00000005ff007c0c */ /* 0x000fda000bf05300 */
[----:B------:R-:W-:Y:S05]  /*0f10*/  @!P0 BRA `(.L_x_10) ;  /* 0x00000000000c8947 */ /* 0x000fea0003800000 */
[----:B0-----:R-:W0:Y:S02]  /*0f20*/  LDC.64 R2, c[0x0][0x588] ;  /* 0x00016200ff027b82 */ /* 0x001e240000000a00 */
[----:B0-----:R2:W5:Y:S01]  /*0f30*/  LDG.E R2, desc[UR60][R2.64] ;  /* 0x0000003c02027981 */ /* 0x001562000c1e1900 */
[----:B------:R-:W-:Y:S05]  /*0f40*/  BRA `(.L_x_9) ;  /* 0x0000000000087947 */ /* 0x000fea0003800000 */
.L_x_10:
[----:B------:R-:W-:Y:S02]  /*0f50*/  ULDC UR4, c[0x0][0x580] ;  /* 0x0001600000047ab9 */ /* 0x000fe40000000800 */
[----:B0-----:R-:W-:-:S07]  /*0f60*/  IMAD.U32 R2, RZ, RZ, UR4 ;  /* 0x00000004ff027e24 */ /* 0x001fce000f8e00ff */
.L_x_9:
[----:B------:R-:W-:Y:S02]  /*0f70*/  ULDC.64 UR4, c[0x0][0x5a0] ;  /* 0x0001680000047ab9 */ /* 0x000fe40000000a00 */
[----:B------:R-:W-:-:S04]  /*0f80*/  ISETP.NE.U32.AND P0, PT, RZ, UR4, PT ;  /* 0x00000004ff007c0c */ /* 0x000fc8000bf05070 */
[----:B------:R-:W-:-:S13]  /*0f90*/  ISETP.NE.AND.EX P0, PT, RZ, UR5, PT, P0 ;  /* 0x00000005ff007c0c */ /* 0x000fda000bf05300 */
[----:B------:R-:W-:Y:S05]  /*0fa0*/  @!P0 BRA `(.L_x_11) ;  /* 0x00000000001c8947 */ /* 0x000fea0003800000 */
[----:B------:R-:W3:Y:S02]  /*0fb0*/  LDC.64 R4, c[0x0][0x5a0] ;  /* 0x00016800ff047b82 */ /* 0x000ee40000000a00 */
[----:B---3--:R-:W3:Y:S02]  /*0fc0*/  LDG.E.64 R4, desc[UR60][R4.64] ;  /* 0x0000003c04047981 */ /* 0x008ee4000c1e1b00 */
[----:B---3--:R-:W-:-:S04]  /*0fd0*/  ISETP.NE.U32.AND P0, PT, R4, RZ, PT ;  /* 0x000000ff0400720c */ /* 0x008fc80003f05070 */
[----:B------:R-:W-:-:S13]  /*0fe0*/  ISETP.NE.AND.EX P0, PT, R5, RZ, PT, P0 ;  /* 0x000000ff0500720c */ /* 0x000fda0003f05300 */
[----:B------:R-:W-:Y:S05]  /*0ff0*/  @!P0 BRA `(.L_x_11) ;  /* 0x0000000000088947 */ /* 0x000fea0003800000 */
[----:B------:R3:W5:Y:S01]  /*1000*/  LD.E R16, desc[UR60][R4.64] ;  /* 0x0000003c04107980 */ /* 0x000762000c101900 */
[----:B------:R-:W-:Y:S05]  /*1010*/  BRA `(.L_x_12) ;  /* 0x0000000000247947 */ /* 0x000fea0003800000 */
.L_x_11:
[----:B------:R-:W-:Y:S02]  /*1020*/  ULDC.64 UR4, c[0x0][0x590] ;  /* 0x0001640000047ab9 */ /* 0x000fe40000000a00 */
[----:B------:R-:W-:-:S04]  /*1030*/  ISETP.NE.U32.AND P0, PT, RZ, UR4, PT ;  /* 0x00000004ff007c0c */ /* 0x000fc8000bf05070 */
[----:B------:R-:W-:-:S13]  /*1040*/  ISETP.NE.AND.EX P0, PT, RZ, UR5, PT, P0 ;  /* 0x00000005ff007c0c */ /* 0x000fda000bf05300 */
[----:B------:R-:W-:Y:S05]  /*1050*/  @!P0 BRA `(.L_x_13) ;  /* 0x00000000000c8947 */ /* 0x000fea0003800000 */
[----:B------:R-:W3:Y:S02]  /*1060*/  LDC.64 R16, c[0x0][0x590] ;  /* 0x00016400ff107b82 */ /* 0x000ee40000000a00 */
[----:B---3--:R4:W5:Y:S01]  /*1070*/  LDG.E R16, desc[UR60][R16.64] ;  /* 0x0000003c10107981 */ /* 0x008962000c1e1900 */
[----:B------:R-:W-:Y:S05]  /*1080*/  BRA `(.L_x_12) ;  /* 0x0000000000087947 */ /* 0x000fea0003800000 */
.L_x_13:
[----:B------:R-:W-:Y:S02]  /*1090*/  ULDC UR4, c[0x0][0x584] ;  /* 0x0001610000047ab9 */ /* 0x000fe40000000800 */
[----:B------:R-:W-:-:S07]  /*10a0*/  IMAD.U32 R16, RZ, RZ, UR4 ;  /* 0x00000004ff107e24 */ /* 0x000fce000f8e00ff */
.L_x_12:
[----:B------:R-:W-:-:S13]  /*10b0*/  LOP3.LUT P0, RZ, R6, 0xff, RZ, 0xc0, !PT ;  /* 0x000000ff06ff7812 */ /* 0x000fda000780c0ff */
[----:B------:R-:W-:Y:S05]  /*10c0*/  @!P0 EXIT ;  /* 0x000000000000894d */ /* 0x000fea0003800000 */
[----:B------:R-:W-:Y:S02]  /*10d0*/  ULDC UR4, c[0x0][0x28c] ;  /* 0x0000a30000047ab9 */ /* 0x000fe40000000800 */
[----:B------:R-:W-:-:S04]  /*10e0*/  UIADD3 UR4, UR4, 0xf, URZ ;  /* 0x0000000f04047890 */ /* 0x000fc8000fffe03f */
[----:B------:R-:W-:-:S04]  /*10f0*/  USHF.R.S32.HI UR5, URZ, 0x1f, UR4 ;  /* 0x0000001f3f057899 */ /* 0x000fc80008011404 */
[----:B------:R-:W-:-:S03]  /*1100*/  ULEA.HI UR5, UR5, UR4, URZ, 0x4 ;  /* 0x0000000405057291 */ /* 0x000fc6000f8f203f */
[----:B------:R-:W-:Y:S01]  /*1110*/  UMOV UR4, URZ ;  /* 0x0000003f00047c82 */ /* 0x000fe20008000000 */
[----:B------:R-:W-:Y:S01]  /*1120*/  USHF.R.S32.HI UR6, URZ, 0x4, UR5 ;  /* 0x000000043f067899 */ /* 0x000fe20008011405 */
[----:B0-2---:R-:W-:Y:S02]  /*1130*/  IMAD.U32 R3, RZ, RZ, UR4 ;  /* 0x00000004ff037e24 */ /* 0x005fe4000f8e00ff */
[----:B------:R-:W-:Y:S02]  /*1140*/  UMOV UR5, URZ ;  /* 0x0000003f00057c82 */ /* 0x000fe40008000000 */
[----:B-1----:R-:W-:Y:S02]  /*1150*/  IMAD.U32 R0, RZ, RZ, UR5 ;  /* 0x00000005ff007e24 */ /* 0x002fe4000f8e00ff */
[----:B---3--:R-:W-:-:S05]  /*1160*/  IMAD.U32 R4, RZ, RZ, UR6 ;  /* 0x00000006ff047e24 */ /* 0x008fca000f8e00ff */
[----:B------:R0:W-:Y:S04]  /*1170*/  STL [R1+0x490], R4 ;  /* 0x0004900401007387 */ /* 0x0001e80000100800 */
[----:B------:R0:W-:Y:S04]  /*1180*/  STL [R1+0x48c], R0 ;  /* 0x00048c0001007387 */ /* 0x0001e80000100800 */
[----:B------:R0:W-:Y:S02]  /*1190*/  STL [R1+0x488], R3 ;  /* 0x0004880301007387 */ /* 0x0001e40000100800 */
.L_x_979:
[----:B0-----:R-:W0:Y:S01]  /*11a0*/  S2R R0, SR_TID.X ;  /* 0x0000000000007919 */ /* 0x001e220000002100 */
[----:B-1----:R-:W1:Y:S01]  /*11b0*/  S2UR UR7, SR_CgaCtaId ;  /* 0x00000000000779c3 */ /* 0x002e620000008800 */
[----:B------:R-:W-:Y:S02]  /*11c0*/  UMOV UR6, 0x400 ;  /* 0x0000040000067882 */ /* 0x000fe40000000000 */
[----:B-1----:R-:W-:-:S06]  /*11d0*/  ULEA UR8, UR7, UR6, 0x18 ;  /* 0x0000000607087291 */ /* 0x002fcc000f8ec03f */
[----:B----45:R-:W-:Y:S01]  /*11e0*/  IMAD.U32 R17, RZ, RZ, UR8 ;  /* 0x00000008ff117e24 */ /* 0x030fe2000f8e00ff */
[----:B0-----:R-:W-:-:S04]  /*11f0*/  LOP3.LUT R0, R0, 0x80, RZ, 0xc0, !PT ;  /* 0x0000008000007812 */ /* 0x001fc800078ec0ff */
[----:B------:R-:W-:-:S06]  /*1200*/  SHF.R.U32.HI R0, RZ, 0x7, R0 ;  /* 0x00000007ff007819 */ /* 0x000fcc0000011600 */
[----:B------:R-:W0:Y:S02]  /*1210*/  SHFL.IDX PT, R0, R0, RZ, 0x1f ;  /* 0x00001fff00007589 */ /* 0x000e2400000e0000 */
[----:B0-----:R-:W-:-:S13]  /*1220*/  R2UR UR4, R0 ;  /* 0x00000000000472ca */ /* 0x001fda00000e0000 */
[----:B------:R-:W-:-:S04]  /*1230*/  ULEA.HI UR5, UR4, UR4, URZ, 0x1 ;  /* 0x0000000404057291 */ /* 0x000fc8000f8f083f */
[----:B------:R-:W-:-:S04]  /*1240*/  ULOP3.LUT UR5, UR5, 0x1ffffe, URZ, 0xc0, !UPT ;  /* 0x001ffffe05057892 */ /* 0x000fc8000f8ec03f */
[----:B------:R-:W-:-:S03]  /*1250*/  UIADD3 UR5, UR4, -UR5, URZ ;  /* 0x8000000504057290 */ /* 0x000fc6000fffe03f */
[----:B------:R-:W-:Y:S01]  /*1260*/  ULDC UR4, c[0x0][0x28c] ;  /* 0x0000a30000047ab9 */ /* 0x000fe20000000800 */
[----:B------:R-:W-:Y:S01]  /*1270*/  ULEA UR5, UR5, UR8, 0xb ;  /* 0x0000000805057291 */ /* 0x000fe2000f8e583f */
[----:B------:R-:W-:-:S03]  /*1280*/  ISETP.LT.AND P0, PT, RZ, UR4, PT ;  /* 0x00000004ff007c0c */ /* 0x000fc6000bf01270 */
[----:B------:R-:W-:-:S04]  /*1290*/  UIADD3 UR5, UR5, 0x180, URZ ;  /* 0x0000018005057890 */ /* 0x000fc8000fffe03f */
[----:B------:R-:W-:-:S04]  /*12a0*/  USHF.R.U32.HI UR5, URZ, 0x4, UR5 ;  /* 0x000000043f057899 */ /* 0x000fc80008011605 */
[----:B------:R-:W-:Y:S02]  /*12b0*/  ULOP3.LUT UR36, UR5, 0x3fff, URZ, 0xc0, !UPT ;  /* 0x00003fff05247892 */ /* 0x000fe4000f8ec03f */
[----:B---3--:R-:W-:Y:S10]  /*12c0*/  @P0 BRA `(.L_x_14) ;  /* 0x0000000000400947 */ /* 0x008ff40003800000 */
[----:B------:R-:W-:Y:S01]  /*12d0*/  MOV R0, 0x0 ;  /* 0x0000000000007802 */ /* 0x000fe20000000f00 */
[----:B------:R-:W-:Y:S01]  /*12e0*/  ULDC.64 UR4, c[0x4][0x68] ;  /* 0x01001a0000047ab9 */ /* 0x000fe20000000a00 */
[----:B------:R-:W-:Y:S01]  /*12f0*/  ULDC.64 UR6, c[0x4][0x8] ;  /* 0x0100020000067ab9 */ /* 0x000fe20000000a00 */
[----:B------:R-:W-:Y:S01]  /*1300*/  IMAD.U32 R4, RZ, RZ, UR4 ;  /* 0x00000004ff047e24 */ /* 0x000fe2000f8e00ff */
[----:B------:R0:W1:Y:S01]  /*1310*/  LDC.64 R14, c[0x4][R0] ;  /* 0x01000000000e7b82 */ /* 0x0000620000000a00 */
[----:B------:R-:W-:Y:S01]  /*1320*/  IMAD.U32 R5, RZ, RZ, UR5 ;  /* 0x00000005ff057e24 */ /* 0x000fe2000f8e00ff */
[----:B------:R-:W-:Y:S01]  /*1330*/  ULDC.64 UR4, c[0x4][0x70] ;  /* 0x01001c0000047ab9 */ /* 0x000fe20000000a00 */
[----:B------:R-:W-:Y:S02]  /*1340*/  IMAD.U32 R10, RZ, RZ, UR6 ;  /* 0x00000006ff0a7e24 */ /* 0x000fe4000f8e00ff */
[----:B------:R-:W-:Y:S02]  /*1350*/  IMAD.U32 R6, RZ, RZ, UR4 ;  /* 0x00000004ff067e24 */ /* 0x000fe4000f8e00ff */
[----:B------:R-:W-:-:S02]  /*1360*/  IMAD.U32 R7, RZ, RZ, UR5 ;  /* 0x00000005ff077e24 */ /* 0x000fc4000f8e00ff */
[----:B------:R-:W-:Y:S02]  /*1370*/  IMAD.U32 R11, RZ, RZ, UR7 ;  /* 0x00000007ff0b7e24 */ /* 0x000fe4000f8e00ff */
[----:B------:R-:W-:Y:S02]  /*1380*/  IMAD.MOV.U32 R8, RZ, RZ, 0x1e1 ;  /* 0x000001e1ff087424 */ /* 0x000fe400078e00ff */
[----:B------:R-:W-:Y:S02]  /*1390*/  IMAD.MOV.U32 R12, RZ, RZ, 0x1 ;  /* 0x00000001ff0c7424 */ /* 0x000fe400078e00ff */
[----:B0-----:R-:W-:-:S07]  /*13a0*/  IMAD.MOV.U32 R13, RZ, RZ, RZ ;  /* 0x000000ffff0d7224 */ /* 0x001fce00078e00ff */
[----:B------:R-:W-:-:S07]  /*13b0*/  LEPC R20, `(.L_x_14) ;  /* 0x000000001014794e */ /* 0x000fce0000000000 */
[----:B-1---5:R-:W-:Y:S05]  /*13c0*/  CALL.ABS.NOINC R14 ;  /* 0x000000000e007343 */ /* 0x022fea0003c00000 */
.L_x_14:
[----:B------:R-:W2:Y:S02]  /*13d0*/  LDL R20, [R1+0x458] ;  /* 0x0004580001147983 */ /* 0x000ea40000100800 */
[----:B--2---:R-:W-:-:S13]  /*13e0*/  R2UR UR4, R20 ;  /* 0x00000000140472ca */ /* 0x004fda00000e0000 */
[----:B------:R-:W-:-:S06]  /*13f0*/  ULOP3.LUT UR4, UR4, 0x1, URZ, 0xfc, !UPT ;  /* 0x0000000104047892 */ /* 0x000fcc000f8efc3f */
[----:B------:R-:W-:-:S05]  /*1400*/  IMAD.U32 R0, RZ, RZ, UR4 ;  /* 0x00000004ff007e24 */ /* 0x000fca000f8e00ff */
[----:B------:R-:W-:-:S13]  /*1410*/  ISETP.NE.AND P0, PT, R0, 0x3, PT ;  /* 0x000000030000780c */ /* 0x000fda0003f05270 */
[----:B------:R-:W-:Y:S05]  /*1420*/  @!P0 BRA `(.L_x_15) ;  /* 0x0000000000048947 */ /* 0x000fea0003800000 */
[----:B------:R-:W-:Y:S01]  /*1430*/  BPT.TRAP 0x1 ;  /* 0x000000040000795c */ /* 0x000fe20000300000 */
.L_x_15:
[----:B------:R-:W2:Y:S04]  /*1440*/  LDL R3, [R1+0x488] ;  /* 0x0004880001037983 */ /* 0x000ea80000100800 */
[----:B------:R-:W3:Y:S01]  /*1450*/  LDL R0, [R1+0x48c] ;  /* 0x00048c0001007983 */ /* 0x000ee20000100800 */
[----:B------:R-:W-:Y:S02]  /*1460*/  R2UR UR4, R17 ;  /* 0x00000000110472ca */ /* 0x000fe400000e0000 */
[----:B--2---:R-:W-:Y:S02]  /*1470*/  R2UR UR6, R3 ;  /* 0x00000000030672ca */ /* 0x004fe400000e0000 */
[----:B---3--:R-:W-:-:S11]  /*1480*/  R2UR UR5, R0 ;  /* 0x00000000000572ca */ /* 0x008fd600000e0000 */
[----:B------:R-:W-:Y:S02]  /*1490*/  IMAD.U32 R3, RZ, RZ, UR6 ;  /* 0x00000006ff037e24 */ /* 0x000fe4000f8e00ff */
[----:B------:R-:W-:-:S03]  /*14a0*/  IMAD.U32 R0, RZ, RZ, UR5 ;  /* 0x00000005ff007e24 */ /* 0x000fc6000f8e00ff */
[----:B------:R-:W-:Y:S02]  /*14b0*/  LEA R3, R3, UR4, 0x3 ;  /* 0x0000000403037c11 */ /* 0x000fe4000f8e18ff */
[----:B------:R-:W-:-:S04]  /*14c0*/  SHF.L.U32 R0, R0, 0x1f, RZ ;  /* 0x0000001f00007819 */ /* 0x000fc800000006ff */
[----:B------:R0:W1:Y:S01]  /*14d0*/  SYNCS.PHASECHK.TRANS64.TRYWAIT P1, [R3+URZ], R0 ;  /* 0x00000000030075a7 */ /* 0x000062000802017f */
[----:B------:R-:W-:Y:S05]  /*14e0*/  @!P0 BRA `(.L_x_16) ;  /* 0x0000000000048947 */ /* 0x000fea0003800000 */
[----:B------:R-:W-:Y:S01]  /*14f0*/  BPT.TRAP 0x1 ;  /* 0x000000040000795c */ /* 0x000fe20000300000 */
.L_x_16:
[----:B-1----:R-:W-:Y:S05]  /*1500*/  @P1 BRA `(.L_x_17) ;  /* 0x0000000000081947 */ /* 0x002fea0003800000 */
[----:B------:R-:W1:Y:S02]  /*1510*/  SYNCS.PHASECHK.TRANS64.TRYWAIT P1, [R3+URZ], R0 ;  /* 0x00000000030075a7 */ /* 0x000e64000802017f */
[----:B-1----:R-:W-:Y:S05]  /*1520*/  @!P1 BRA `(.L_x_18) ;  /* 0x00000324002c9947 */ /* 0x002fea0003800000 */
.L_x_17:
[----:B------:R-:W2:Y:S02]  /*1530*/  LDL R4, [R1+0x490] ;  /* 0x0004900001047983 */ /* 0x000ea40000100800 */
[----:B--2---:R-:W-:-:S13]  /*1540*/  R2UR UR5, R4 ;  /* 0x00000000040572ca */ /* 0x004fda00000e0000 */
[----:B------:R-:W-:-:S04]  /*1550*/  UISETP.LT.AND UP0, UPT, UR5, 0x1, UPT ;  /* 0x000000010500788c */ /* 0x000fc8000bf01270 */
[----:B------:R-:W-:-:S06]  /*1560*/  USEL UR4, UR5, 0x1, UP0 ;  /* 0x0000000105047887 */ /* 0x000fcc0008000000 */
[----:B------:R-:W-:-:S05]  /*1570*/  IMAD.U32 R10, RZ, RZ, UR4 ;  /* 0x00000004ff0a7e24 */ /* 0x000fca000f8e00ff */
[----:B------:R-:W-:Y:S01]  /*1580*/  IADD3 R10, -R10, UR5, RZ ;  /* 0x000000050a0a7c10 */ /* 0x000fe2000fffe1ff */
[----:B------:R-:W-:Y:S05]  /*1590*/  WARPSYNC.ALL ;  /* 0x0000000000007948 */ /* 0x000fea0003800000 */
[----:B------:R-:W-:Y:S01]  /*15a0*/  ISETP.GE.AND P1, PT, R10, 0x1, PT ;  /* 0x000000010a00780c */ /* 0x000fe20003f26270 */
[----:B------:R-:W2:Y:S01]  /*15b0*/  LDL R4, [R1+0x488] ;  /* 0x0004880001047983 */ /* 0x000ea20000100800 */
[----:B------:R-:W-:Y:S01]  /*15c0*/  R2UR UR4, R17 ;  /* 0x00000000110472ca */ /* 0x000fe200000e0000 */
[----:B------:R-:W-:Y:S01]  /*15d0*/  ULOP3.LUT UR5, UR36, 0x10000, URZ, 0xfc, !UPT ;  /* 0x0001000024057892 */ /* 0x000fe2000f8efc3f */
[----:B------:R-:W-:Y:S01]  /*15e0*/  WARPGROUP.ARRIVE ;  /* 0x00000000000079c5 */ /* 0x000fe20000000000 */
[----:B------:R-:W-:Y:S01]  /*15f0*/  UMOV UR9, 0xc0000010 ;  /* 0xc000001000097882 */ /* 0x000fe20000000000 */
[----:B------:R-:W-:Y:S01]  /*1600*/  UMOV UR11, 0xc0000010 ;  /* 0xc0000010000b7882 */ /* 0x000fe20000000000 */
[----:B------:R-:W-:Y:S01]  /*1610*/  UMOV UR53, UR9 ;  /* 0x0000000900357c82 */ /* 0x000fe20008000000 */
[----:B------:R-:W-:Y:S01]  /*1620*/  UMOV UR55, 0xc0000010 ;  /* 0xc000001000377882 */ /* 0x000fe20000000000 */
[----:B------:R-:W-:Y:S01]  /*1630*/  UMOV UR49, UR9 ;  /* 0x0000000900317c82 */ /* 0x000fe20008000000 */
[----:B------:R-:W-:Y:S01]  /*1640*/  UMOV UR51, 0xc0000010 ;  /* 0xc000001000337882 */ /* 0x000fe20000000000 */
[----:B------:R-:W-:Y:S01]  /*1650*/  UMOV UR17, UR9 ;  /* 0x0000000900117c82 */ /* 0x000fe20008000000 */
[----:B------:R-:W-:Y:S01]  /*1660*/  UMOV UR19, 0xc0000010 ;  /* 0xc000001000137882 */ /* 0x000fe20000000000 */
[----:B------:R-:W-:Y:S01]  /*1670*/  IMAD.U32 R8, RZ, RZ, UR5 ;  /* 0x00000005ff087e24 */ /* 0x000fe2000f8e00ff */
[----:B------:R-:W-:Y:S01]  /*1680*/  UMOV UR21, UR9 ;  /* 0x0000000900157c82 */ /* 0x000fe20008000000 */
[----:B------:R-:W-:Y:S01]  /*1690*/  UIADD3 UR4, UR4, 0x24180, URZ ;  /* 0x0002418004047890 */ /* 0x000fe2000fffe03f */
[----:B------:R-:W-:Y:S01]  /*16a0*/  UMOV UR23, 0xc0000010 ;  /* 0xc000001000177882 */ /* 0x000fe20000000000 */
[----:B------:R-:W-:-:S02]  /*16b0*/  UMOV UR29, UR9 ;  /* 0x00000009001d7c82 */ /* 0x000fc40008000000 */
[----:B------:R-:W-:Y:S01]  /*16c0*/  USHF.R.U32.HI UR4, URZ, 0x4, UR4 ;  /* 0x000000043f047899 */ /* 0x000fe20008011604 */
[----:B------:R-:W-:Y:S01]  /*16d0*/  UMOV UR31, 0xc0000010 ;  /* 0xc0000010001f7882 */ /* 0x000fe20000000000 */
[----:B------:R-:W-:Y:S02]  /*16e0*/  UMOV UR25, UR9 ;  /* 0x0000000900197c82 */ /* 0x000fe40008000000 */
[----:B------:R-:W-:Y:S01]  /*16f0*/  ULOP3.LUT UR4, UR4, 0x3fff, URZ, 0xc0, !UPT ;  /* 0x00003fff04047892 */ /* 0x000fe2000f8ec03f */
[----:B------:R-:W-:Y:S01]  /*1700*/  UMOV UR27, 0xc0000010 ;  /* 0xc0000010001b7882 */ /* 0x000fe20000000000 */
[----:B------:R-:W-:Y:S02]  /*1710*/  UMOV UR13, UR9 ;  /* 0x00000009000d7c82 */ /* 0x000fe40008000000 */
[----:B------:R-:W-:Y:S01]  /*1720*/  ULOP3.LUT UR7, UR4, 0x10000, URZ, 0xfc, !UPT ;  /* 0x0001000004077892 */ /* 0x000fe2000f8efc3f */
[----:B------:R-:W-:Y:S01]  /*1730*/  UMOV UR15, 0xc0000010 ;  /* 0xc0000010000f7882 */ /* 0x000fe20000000000 */
[----:B------:R-:W-:Y:S01]  /*1740*/  UMOV UR33, UR9 ;  /* 0x0000000900217c82 */ /* 0x000fe20008000000 */
[----:B------:R-:W-:Y:S01]  /*1750*/  UMOV UR35, 0xc0000010 ;  /* 0xc000001000237882 */ /* 0x000fe20000000000 */
[----:B------:R-:W-:-:S02]  /*1760*/  UMOV UR37, UR9 ;  /* 0x0000000900257c82 */ /* 0x000fc40008000000 */
[----:B------:R-:W-:Y:S01]  /*1770*/  IMAD.U32 R9, RZ, RZ, UR7 ;  /* 0x00000007ff097e24 */ /* 0x000fe2000f8e00ff */
[----:B------:R-:W-:Y:S01]  /*1780*/  UMOV UR39, 0xc0000010 ;  /* 0xc000001000277882 */ /* 0x000fe20000000000 */
[----:B------:R-:W-:Y:S01]  /*1790*/  UMOV UR41, UR9 ;  /* 0x0000000900297c82 */ /* 0x000fe20008000000 */
[----:B------:R-:W-:Y:S01]  /*17a0*/  UMOV UR43, 0xc0000010 ;  /* 0xc0000010002b7882 */ /* 0x000fe20000000000 */
[----:B------:R-:W-:Y:S01]  /*17b0*/  UMOV UR45, UR9 ;  /* 0x00000009002d7c82 */ /* 0x000fe20008000000 */
[----:B------:R-:W-:Y:S01]  /*17c0*/  UMOV UR47, 0xc0000010 ;  /* 0xc0000010002f7882 */ /* 0x000fe20000000000 */
[----:B------:R-:W-:Y:S01]  /*17d0*/  UMOV UR59, UR51 ;  /* 0x00000033003b7c82 */ /* 0x000fe20008000000 */
[----:B------:R-:W-:Y:S01]  /*17e0*/  UMOV UR57, UR55 ;  /* 0x0000003700397c82 */ /* 0x000fe20008000000 */
[----:B--2---:R-:W-:-:S13]  /*17f0*/  R2UR UR6, R4 ;  /* 0x00000000040672ca */ /* 0x004fda00000e0000 */
[----:B------:R-:W-:Y:S02]  /*1800*/  ULEA UR14, UR6, UR5, 0xa ;  /* 0x00000005060e7291 */ /* 0x000fe4000f8e503f */
[----:B------:R-:W-:Y:S01]  /*1810*/  UIMAD UR10, UR6, 0x1e0, UR7 ;  /* 0x000001e0060a78a4 */ /* 0x000fe2000f8e0207 */
[----:B------:R-:W-:-:S03]  /*1820*/  UMOV UR5, UR9 ;  /* 0x0000000900057c82 */ /* 0x000fc60008000000 */
[----:B------:R-:W-:Y:S01]  /*1830*/  UIADD3 UR6, UR10, 0x20, URZ ;  /* 0x000000200a067890 */ /* 0x000fe2000fffe03f */
[----:B------:R-:W-:Y:S01]  /*1840*/  UMOV UR8, UR14 ;  /* 0x0000000e00087c82 */ /* 0x000fe20008000000 */
[----:B------:R-:W-:-:S03]  /*1850*/  UIADD3 UR7, UR10, 0x40, URZ ;  /* 0x000000400a077890 */ /* 0x000fc6000fffe03f */
[----:B------:R-:W-:Y:S01]  /*1860*/  HGMMA.64x16x16.F32 R24, gdesc[UR8], RZ, !UPT, gsb0 ;  /* 0x00200000081879f0 */ /* 0x000fe2000c0008ff */
[----:B------:R-:W-:Y:S01]  /*1870*/  UMOV UR52, UR8 ;  /* 0x0000000800347c82 */ /* 0x000fe20008000000 */
[----:B------:R-:W-:Y:S01]  /*1880*/  UMOV UR54, UR6 ;  /* 0x0000000600367c82 */ /* 0x000fe20008000000 */
[----:B------:R-:W-:Y:S01]  /*1890*/  UMOV UR48, UR8 ;  /* 0x0000000800307c82 */ /* 0x000fe20008000000 */
[----:B------:R-:W-:Y:S01]  /*18a0*/  UIADD3 UR18, UR10, 0x60, URZ ;  /* 0x000000600a127890 */ /* 0x000fe2000fffe03f */
[----:B------:R-:W-:Y:S01]  /*18b0*/  UMOV UR50, UR7 ;  /* 0x0000000700327c82 */ /* 0x000fe20008000000 */
[----:B------:R-:W-:Y:S01]  /*18c0*/  UMOV UR16, UR8 ;  /* 0x0000000800107c82 */ /* 0x000fe20008000000 */
[----:B------:R-:W-:Y:S01]  /*18d0*/  UIADD3 UR6, UR10, 0x80, URZ ;  /* 0x000000800a067890 */ /* 0x000fe2000fffe03f */
[----:B------:R-:W-:Y:S01]  /*18e0*/  UMOV UR4, UR8 ;  /* 0x0000000800047c82 */ /* 0x000fe20008000000 */
[----:B------:R-:W-:Y:S01]  /*18f0*/  UMOV UR7, 0xc0000010 ;  /* 0xc000001000077882 */ /* 0x000fe20000000000 */
[----:B------:R-:W-:Y:S01]  /*1900*/  UIADD3 UR22, UR10, 0xa0, URZ ;  /* 0x000000a00a167890 */ /* 0x000fe2000fffe03f */
[----:B------:R-:W-:Y:S01]  /*1910*/  UMOV UR20, UR8 ;  /* 0x0000000800147c82 */ /* 0x000fe20008000000 */
[----:B------:R-:W-:Y:S01]  /*1920*/  UIADD3 UR30, UR10, 0xc0, URZ ;  /* 0x000000c00a1e7890 */ /* 0x000fe2000fffe03f */
[----:B------:R-:W-:Y:S01]  /*1930*/  UMOV UR28, UR8 ;  /* 0x00000008001c7c82 */ /* 0x000fe20008000000 */
[----:B------:R-:W-:Y:S01]  /*1940*/  UIADD3 UR26, UR10, 0xe0, URZ ;  /* 0x000000e00a1a7890 */ /* 0x000fe2000fffe03f */
[----:B------:R-:W-:Y:S01]  /*1950*/  UMOV UR24, UR8 ;  /* 0x0000000800187c82 */ /* 0x000fe20008000000 */
[----:B------:R-:W-:Y:S01]  /*1960*/  UMOV UR12, UR8 ;  /* 0x00000008000c7c82 */ /* 0x000fe20008000000 */
[----:B------:R-:W-:Y:S01]  /*1970*/  UIADD3 UR34, UR10, 0x120, URZ ;  /* 0x000001200a227890 */ /* 0x000fe2000fffe03f */
[----:B------:R-:W-:Y:S01]  /*1980*/  UMOV UR32, UR8 ;  /* 0x0000000800207c82 */ /* 0x000fe20008000000 */
[----:B------:R-:W-:Y:S01]  /*1990*/  UIADD3 UR38, UR10, 0x140, URZ ;  /* 0x000001400a267890 */ /* 0x000fe2000fffe03f */
[----:B------:R-:W-:Y:S01]  /*19a0*/  UMOV UR36, UR8 ;  /* 0x0000000800247c82 */ /* 0x000fe20008000000 */
[----:B------:R-:W-:Y:S01]  /*19b0*/  UIADD3 UR42, UR10, 0x160, URZ ;  /* 0x000001600a2a7890 */ /* 0x000fe2000fffe03f */
[----:B------:R-:W-:Y:S01]  /*19c0*/  UMOV UR40, UR8 ;  /* 0x0000000800287c82 */ /* 0x000fe20008000000 */
[----:B------:R-:W-:Y:S01]  /*19d0*/  UIADD3 UR46, UR10, 0x180, URZ ;  /* 0x000001800a2e7890 */ /* 0x000fe2000fffe03f */
[----:B------:R-:W-:Y:S01]  /*19e0*/  UMOV UR44, UR8 ;  /* 0x00000008002c7c82 */ /* 0x000fe20008000000 */
[----:B------:R-:W-:Y:S01]  /*19f0*/  UMOV UR58, UR50 ;  /* 0x00000032003a7c82 */ /* 0x000fe20008000000 */
[----:B------:R-:W-:Y:S01]  /*1a00*/  UMOV UR56, UR54 ;  /* 0x0000003600387c82 */ /* 0x000fe20008000000 */
[----:B------:R-:W-:-:S02]  /*1a10*/  WARPGROUP.DEPBAR.LE gsb0, 0x0 ;  /* 0x00008000000079c5 */ /* 0x000fc40000010000 */
[----:B------:R-:W-:Y:S04]  /*1a20*/  STL.64 [R1+0x420], R24 ;  /* 0x0004201801007387 */ /* 0x000fe80000100a00 */
[----:B------:R-:W-:Y:S04]  /*1a30*/  STL.64 [R1+0x428], R26 ;  /* 0x0004281a01007387 */ /* 0x000fe80000100a00 */
[----:B------:R-:W-:Y:S04]  /*1a40*/  STL.64 [R1+0x430], R28 ;  /* 0x0004301c01007387 */ /* 0x000fe80000100a00 */
[----:B------:R2:W-:Y:S02]  /*1a50*/  STL.64 [R1+0x438], R30 ;  /* 0x0004381e01007387 */ /* 0x0005e40000100a00 */
[----:B--2---:R-:W-:-:S06]  /*1a60*/  WARPGROUP.ARRIVE ;  /* 0x00000000000079c5 */ /* 0x004fcc0000000000 */
[----:B------:R-:W-:Y:S01]  /*1a70*/  HGMMA.64x16x16.F32 R24, gdesc[UR52], RZ, !UPT, gsb0 ;  /* 0x00200000341879f0 */ /* 0x000fe2000c0008ff */
[----:B------:R-:W-:Y:S01]  /*1a80*/  UIADD3 UR54, UR10, 0x1c0, URZ ;  /* 0x000001c00a367890 */ /* 0x000fe2000fffe03f */
[----:B------:R-:W-:Y:S01]  /*1a90*/  UMOV UR52, UR8 ;  /* 0x0000000800347c82 */ /* 0x000fe20008000000 */
[----:B------:R-:W-:Y:S01]  /*1aa0*/  UMOV UR53, UR9 ;  /* 0x0000000900357c82 */ /* 0x000fe20008000000 */
[----:B------:R-:W-:Y:S01]  /*1ab0*/  UMOV UR55, 0xc0000010 ;  /* 0xc000001000377882 */ /* 0x000fe20000000000 */
[----:B------:R-:W-:Y:S02]  /*1ac0*/  WARPGROUP.DEPBAR.LE gsb0, 0x0 ;  /* 0x00008000000079c5 */ /* 0x000fe40000010000 */
        /* <DEDUP_REMOVED lines=17> */
[----:B------:R-:W-:Y:S01]  /*1be0*/  UMOV UR17, UR14 ;  /* 0x0000000e00117c82 */ /* 0x000fe20008000000 */
[----:B------:R-:W-:Y:S01]  /*1bf0*/  UIADD3 UR14, UR10, 0x100, URZ ;  /* 0x000001000a0e7890 */ /* 0x000fe2000fffe03f */
[----:B------:R-:W-:Y:S02]  /*1c00*/  WARPGROUP.DEPBAR.LE gsb0, 0x0 ;  /* 0x00008000000079c5 */ /* 0x000fe40000010000 */
[----:B------:R-:W-:Y:S04]  /*1c10*/  STL.64 [R1+0x2a0], R24 ;  /* 0x0002a01801007387 */ /* 0x000fe80000100a00 */
[----:B------:R-:W-:Y:S04]  /*1c20*/  STL.64 [R1+0x2a8], R26 ;  /* 0x0002a81a01007387 */ /* 0x000fe80000100a00 */
[----:B------:R-:W-:Y:S04]  /*1c30*/  STL.64 [R1+0x2b0], R28 ;  /* 0x0002b01c01007387 */ /* 0x000fe80000100a00 */
[----:B------:R2:W-:Y:S02]  /*1c40*/  STL.64 [R1+0x2b8], R30 ;  /* 0x0002b81e01007387 */ /* 0x0005e40000100a00 */
[----:B--2---:R-:W-:-:S06]  /*1c50*/  WARPGROUP.ARRIVE ;  /* 0x00000000000079c5 */ /* 0x004fcc0000000000 */
[----:B------:R-:W-:Y:S01]  /*1c60*/  HGMMA.64x16x16.F32 R24, gdesc[UR4], RZ, !UPT, gsb0 ;  /* 0x00200000041879f0 */ /* 0x000fe2000c0008ff */
[----:B------:R-:W-:Y:S02]  /*1c70*/  UIADD3 UR4, UR17, 0x100, URZ ;  /* 0x0000010011047890 */ /* 0x000fe4000fffe03f */
[----:B------:R-:W-:Y:S02]  /*1c80*/  WARPGROUP.DEPBAR.LE gsb0, 0x0 ;  /* 0x00008000000079c5 */ /* 0x000fe40000010000 */
[----:B------:R-:W-:Y:S04]  /*1c90*/  STL.64 [R1+0x220], R24 ;  /* 0x0002201801007387 */ /* 0x000fe80000100a00 */
[----:B------:R-:W-:Y:S04]  /*1ca0*/  STL.64 [R1+0x228], R26 ;  /* 0x0002281a01007387 */ /* 0x000fe80000100a00 */
[----:B------:R-:W-:Y:S04]  /*1cb0*/  STL.64 [R1+0x230], R28 ;  /* 0x0002301c01007387 */ /* 0x000fe80000100a00 */
[----:B------:R2:W-:Y:S02]  /*1cc0*/  STL.64 [R1+0x238], R30 ;  /* 0x0002381e01007387 */ /* 0x0005e40000100a00 */
[----:B--2---:R-:W-:-:S06]  /*1cd0*/  WARPGROUP.ARRIVE ;  /* 0x00000000000079c5 */ /* 0x004fcc0000000000 */
[----:B------:R-:W-:Y:S03]  /*1ce0*/  HGMMA.64x16x16.F32 R24, gdesc[UR20], RZ, !UPT, gsb0 ;  /* 0x00200000141879f0 */ /* 0x000fe6000c0008ff */
        /* <DEDUP_REMOVED lines=22> */
[----:B------:R-:W-:Y:S01]  /*1e50*/  WARPGROUP.ARRIVE ;  /* 0x00000000000079c5 */ /* 0x000fe20000000000 */
[----:B------:R-:W-:Y:S04]  /*1e60*/  STL.64 [R1+0x20], R24 ;  /* 0x0000201801007387 */ /* 0x000fe80000100a00 */
[----:B------:R-:W-:Y:S01]  /*1e70*/  STL.64 [R1+0x28], R26 ;  /* 0x0000281a01007387 */ /* 0x000fe20000100a00 */
[----:B------:R-:W-:Y:S03]  /*1e80*/  HGMMA.64x16x16.F32 R208, gdesc[UR32], RZ, !UPT, gsb0 ;  /* 0x0020000020d079f0 */ /* 0x000fe6000c0008ff */
[----:B------:R-:W-:Y:S04]  /*1e90*/  STL.64 [R1+0x30], R28 ;  /* 0x0000301c01007387 */ /* 0x000fe80000100a00 */
[----:B------:R2:W-:Y:S01]  /*1ea0*/  STL.64 [R1+0x38], R30 ;  /* 0x0000381e01007387 */ /* 0x0005e20000100a00 */
[----:B------:R-:W-:-:S02]  /*1eb0*/  WARPGROUP.DEPBAR.LE gsb0, 0x0 ;  /* 0x00008000000079c5 */ /* 0x000fc40000010000 */
[----:B------:R-:W-:Y:S01]  /*1ec0*/  WARPGROUP.ARRIVE ;  /* 0x00000000000079c5 */ /* 0x000fe20000000000 */
[----:B------:R-:W-:Y:S04]  /*1ed0*/  STL.64 [R1+0x4b0], R214 ;  /* 0x0004b0d601007387 */ /* 0x000fe80000100a00 */
[----:B------:R-:W-:Y:S01]  /*1ee0*/  STL.64 [R1+0x4a8], R212 ;  /* 0x0004a8d401007387 */ /* 0x000fe20000100a00 */
[----:B------:R-:W-:Y:S03]  /*1ef0*/  HGMMA.64x16x16.F32 R176, gdesc[UR36], RZ, !UPT, gsb0 ;  /* 0x0020000024b079f0 */ /* 0x000fe6000c0008ff */
[----:B------:R-:W-:Y:S04]  /*1f00*/  STL.64 [R1+0x4a0], R210 ;  /* 0x0004a0d201007387 */ /* 0x000fe80000100a00 */
[----:B------:R-:W-:Y:S01]  /*1f10*/  STL.64 [R1+0x498], R208 ;  /* 0x000498d001007387 */ /* 0x000fe20000100a00 */
[----:B------:R-:W-:-:S02]  /*1f20*/  WARPGROUP.DEPBAR.LE gsb0, 0x0 ;  /* 0x00008000000079c5 */ /* 0x000fc40000010000 */
[----:B------:R-:W-:-:S06]  /*1f30*/  WARPGROUP.ARRIVE ;  /* 0x00000000000079c5 */ /* 0x000fcc0000000000 */
[----:B------:R-:W-:Y:S03]  /*1f40*/  HGMMA.64x16x16.F32 R144, gdesc[UR40], RZ, !UPT, gsb0 ;  /* 0x00200000289079f0 */ /* 0x000fe6000c0008ff */
[----:B------:R-:W-:Y:S02]  /*1f50*/  WARPGROUP.DEPBAR.LE gsb0, 0x0 ;  /* 0x00008000000079c5 */ /* 0x000fe40000010000 */
[----:B------:R-:W-:-:S06]  /*1f60*/  WARPGROUP.ARRIVE ;  /* 0x00000000000079c5 */ /* 0x000fcc0000000000 */
[----:B------:R-:W-:Y:S03]  /*1f70*/  HGMMA.64x16x16.F32 R112, gdesc[UR44], RZ, !UPT, gsb0 ;  /* 0x002000002c7079f0 */ /* 0x000fe6000c0008ff */
[----:B------:R-:W-:Y:S02]  /*1f80*/  WARPGROUP.DEPBAR.LE gsb0, 0x0 ;  /* 0x00008000000079c5 */ /* 0x000fe40000010000 */
[----:B------:R-:W-:-:S06]  /*1f90*/  WARPGROUP.ARRIVE ;  /* 0x00000000000079c5 */ /* 0x000fcc0000000000 */
[----:B------:R-:W-:Y:S03]  /*1fa0*/  HGMMA.64x16x16.F32 R80, gdesc[UR48], RZ, !UPT, gsb0 ;  /* 0x00200000305079f0 */ /* 0x000fe6000c0008ff */
[----:B------:R-:W-:Y:S02]  /*1fb0*/  WARPGROUP.DEPBAR.LE gsb0, 0x0 ;  /* 0x00008000000079c5 */ /* 0x000fe40000010000 */
[----:B------:R-:W-:-:S06]  /*1fc0*/  WARPGROUP.ARRIVE ;  /* 0x00000000000079c5 */ /* 0x000fcc0000000000 */
[----:B------:R-:W-:Y:S01]  /*1fd0*/  HGMMA.64x16x16.F32 R48, gdesc[UR52], RZ, !UPT, gsb0 ;  /* 0x00200000343079f0 */ /* 0x000fe2000c0008ff */
[----:B------:R-:W-:Y:S01]  /*1fe0*/  UMOV UR52, UR4 ;  /* 0x0000000400347c82 */ /* 0x000fe20008000000 */
[----:B------:R-:W-:Y:S01]  /*1ff0*/  UMOV UR53, 0xc0000010 ;  /* 0xc000001000357882 */ /* 0x000fe20000000000 */
[----:B------:R-:W-:Y:S01]  /*2000*/  UMOV UR48, UR52 ;  /* 0x0000003400307c82 */ /* 0x000fe20008000000 */
        /* <DEDUP_REMOVED lines=22> */
[----:B------:R-:W-:-:S02]  /*2170*/  WARPGROUP.DEPBAR.LE gsb0, 0x0 ;  /* 0x00008000000079c5 */ /* 0x000fc40000010000 */
[----:B------:R-:W-:-:S06]  /*2180*/  WARPGROUP.ARRIVE ;  /* 0x00000000000079c5 */ /* 0x000fcc0000000000 */
[----:B------:R-:W-:Y:S03]  /*2190*/  HGMMA.64x16x16.F32 R40, gdesc[UR52], RZ, !UPT, gsb0 ;  /* 0x00200000342879f0 */ /* 0x000fe6000c0008ff */
[----:B------:R-:W-:Y:S02]  /*21a0*/  WARPGROUP.DEPBAR.LE gsb0, 0x0 ;  /* 0x00008000000079c5 */ /* 0x000fe40000010000 */
[----:B------:R-:W-:-:S06]  /*21b0*/  WARPGROUP.ARRIVE ;  /* 0x00000000000079c5 */ /* 0x000fcc0000000000 */
[----:B------:R-:W-:Y:S01]  /*21c0*/  HGMMA.64x16x16.F32 R72, gdesc[UR48], RZ, !UPT, gsb0 ;  /* 0x00200000304879f0 */ /* 0x000fe2000c0008ff */
[----:B------:R-:W-:Y:S01]  /*21d0*/  UMOV UR49, UR17 ;  /* 0x0000001100317c82 */ /* 0x000fe20008000000 */
[----:B------:R-:W-:Y:S01]  /*21e0*/  UMOV UR17, UR53 ;  /* 0x0000003500117c82 */ /* 0x000fe20008000000 */
[----:B------:R-:W-:Y:S02]  /*21f0*/  WARPGROUP.DEPBAR.LE gsb0, 0x0 ;  /* 0x00008000000079c5 */ /* 0x000fe40000010000 */
[----:B------:R-:W-:-:S06]  /*2200*/  WARPGROUP.ARRIVE ;  /* 0x00000000000079c5 */ /* 0x000fcc0000000000 */
[----:B------:R-:W-:Y:S01]  /*2210*/  HGMMA.64x16x16.F32 R104, gdesc[UR44], RZ, !UPT, gsb0 ;  /* 0x002000002c6879f0 */ /* 0x000fe2000c0008ff */
[----:B------:R-:W-:Y:S01]  /*2220*/  UMOV UR44, UR58 ;  /* 0x0000003a002c7c82 */ /* 0x000fe20008000000 */
[----:B------:R-:W-:Y:S01]  /*2230*/  UMOV UR45, UR59 ;  /* 0x0000003b002d7c82 */ /* 0x000fe20008000000 */
        /* <DEDUP_REMOVED lines=11> */
[----:B------:R-:W-:Y:S03]  /*22f0*/  HGMMA.64x16x16.F32 R168, gdesc[UR36], RZ, !UPT, gsb0 ;  /* 0x0020000024a879f0 */ /* 0x000fe6000c0008ff */
[----:B------:R-:W-:Y:S02]  /*2300*/  WARPGROUP.DEPBAR.LE gsb0, 0x0 ;  /* 0x00008000000079c5 */ /* 0x000fe40000010000 */
[----:B------:R-:W-:-:S06]  /*2310*/  WARPGROUP.ARRIVE ;  /* 0x00000000000079c5 */ /* 0x000fcc0000000000 */
[----:B------:R-:W-:Y:S03]  /*2320*/  HGMMA.64x16x16.F32 R200, gdesc[UR32], RZ, !UPT, gsb0 ;  /* 0x0020000020c879f0 */ /* 0x000fe6000c0008ff */
[----:B------:R-:W-:Y:S02]  /*2330*/  WARPGROUP.DEPBAR.LE gsb0, 0x0 ;  /* 0x00008000000079c5 */ /* 0x000fe40000010000 */
[----:B--2---:R-:W-:-:S06]  /*2340*/  WARPGROUP.ARRIVE ;  /* 0x00000000000079c5 */ /* 0x004fcc0000000000 */
[----:B------:R-:W-:Y:S03]  /*2350*/  HGMMA.64x16x16.F32 R24, gdesc[UR12], RZ, !UPT, gsb0 ;  /* 0x002000000c1879f0 */ /* 0x000fe6000c0008ff */
[----:B------:R-:W-:Y:S02]  /*2360*/  WARPGROUP.DEPBAR.LE gsb0, 0x0 ;  /* 0x00008000000079c5 */ /* 0x000fe40000010000 */
[----:B------:R-:W-:Y:S04]  /*2370*/  STL.64 [R1], R24 ;  /* 0x0000001801007387 */ /* 0x000fe80000100a00 */
        /* <DEDUP_REMOVED lines=42> */
[----:B------:R-:W-:Y:S01]  /*2620*/  UMOV UR57, UR53 ;  /* 0x0000003500397c82 */ /* 0x000fe20008000000 */
[----:B------:R-:W-:Y:S01]  /*2630*/  UMOV UR58, UR40 ;  /* 0x00000028003a7c82 */ /* 0x000fe20008000000 */
[----:B------:R-:W-:Y:S01]  /*2640*/  UMOV UR59, UR41 ;  /* 0x00000029003b7c82 */ /* 0x000fe20008000000 */
[----:B------:R-:W-:Y:S01]  /*2650*/  UMOV UR52, UR40 ;  /* 0x0000002800347c82 */ /* 0x000fe20008000000 */
[----:B------:R-:W-:Y:S01]  /*2660*/  UMOV UR53, UR41 ;  /* 0x0000002900357c82 */ /* 0x000fe20008000000 */
        /* <DEDUP_REMOVED lines=86> */
[----:B------:R-:W-:-:S03]  /*2bd0*/  UIADD3 UR4, UR57, 0x300, URZ ;  /* 0x0000030039047890 */ /* 0x000fc6000fffe03f */
        /* <DEDUP_REMOVED lines=75> */
[----:B--2---:R-:W-:-:S06]  /*3090*/  WARPGROUP.ARRIVE ;  /* 0x00000000000079c5 */ /* 0x004fcc0000000000 */
        /* <DEDUP_REMOVED lines=83> */
[----:B------:R2:W-:Y:S04]  /*35d0*/  STL.64 [R1+0x3d8], R214 ;  /* 0x0003d8d601007387 */ /* 0x0005e80000100a00 */
[----:B--2---:R2:W5:Y:S04]  /*35e0*/  LDL.LU.64 R214, [R1+0x4b0] ;  /* 0x0004b00001d67983 */ /* 0x0045680000300a00 */
[----:B------:R2:W5:Y:S04]  /*35f0*/  LDL.LU.64 R212, [R1+0x4a8] ;  /* 0x0004a80001d47983 */ /* 0x0005680000300a00 */
[----:B------:R2:W5:Y:S04]  /*3600*/  LDL.LU.64 R210, [R1+0x4a0] ;  /* 0x0004a00001d27983 */ /* 0x0005680000300a00 */
[----:B------:R2:W5:Y:S01]  /*3610*/  LDL.LU.64 R208, [R1+0x498] ;  /* 0x0004980001d07983 */ /* 0x0005620000300a00 */
[----:B------:R-:W-:Y:S05]  /*3620*/  @!P1 BRA `(.L_x_19) ;  /* 0x00000030001c9947 */ /* 0x000fea0003800000 */
[----:B01----:R-:W3:Y:S01]  /*3630*/  LDL R0, [R1+0x48c] ;  /* 0x00048c0001007983 */ /* 0x003ee20000100800 */
[----:B------:R-:W-:Y:S01]  /*3640*/  R2UR UR6, R4 ;  /* 0x00000000040672ca */ /* 0x000fe200000e0000 */
[----:B------:R-:W-:-:S12]  /*3650*/  IMAD.MOV.U32 R3, RZ, RZ, R10 ;  /* 0x000000ffff037224 */ /* 0x000fd800078e000a */
[----:B------:R-:W-:-:S04]  /*3660*/  UIADD3 UR4, UR6, 0x1, URZ ;  /* 0x0000000106047890 */ /* 0x000fc8000fffe03f */
[----:B------:R-:W-:-:S04]  /*3670*/  UISETP.NE.AND UP0, UPT, UR4, 0x9, UPT ;  /* 0x000000090400788c */ /* 0x000fc8000bf05270 */
[----:B------:R-:W-:Y:S02]  /*3680*/  USEL UR5, URZ, 0x1, UP0 ;  /* 0x000000013f057887 */ /* 0x000fe40008000000 */
[----:B------:R-:W-:Y:S01]  /*3690*/  USEL UR4, UR4, URZ, UP0 ;  /* 0x0000003f04047287 */ /* 0x000fe20008000000 */
[----:B---3--:R-:W-:-:S05]  /*36a0*/  R2UR UR7, R0 ;  /* 0x00000000000772ca */ /* 0x008fca00000e0000 */
[----:B------:R-:W-:Y:S01]  /*36b0*/  IMAD.U32 R0, RZ, RZ, UR4 ;  /* 0x00000004ff007e24 */ /* 0x000fe2000f8e00ff */
[----:B------:R-:W-:Y:S02]  /*36c0*/  UMOV UR4, UR6 ;  /* 0x0000000600047c82 */ /* 0x000fe40008000000 */
[----:B------:R-:W-:-:S05]  /*36d0*/  IMAD.U32 R5, RZ, RZ, UR4 ;  /* 0x00000004ff057e24 */ /* 0x000fca000f8e00ff */
[----:B------:R-:W-:-:S06]  /*36e0*/  ULOP3.LUT UR5, UR7, UR5, URZ, 0x3c, !UPT ;  /* 0x0000000507057292 */ /* 0x000fcc000f8e3c3f */
[----:B------:R-:W-:-:S07]  /*36f0*/  IMAD.U32 R4, RZ, RZ, UR5 ;  /* 0x00000005ff047e24 */ /* 0x000fce000f8e00ff */
.L_x_26:
[----:B0----5:R-:W-:Y:S05]  /*3700*/  @!P0 BRA `(.L_x_20) ;  /* 0x0000000000048947 */ /* 0x021fea0003800000 */
[----:B------:R-:W-:Y:S01]  /*3710*/  BPT.TRAP 0x1 ;  /* 0x000000040000795c */ /* 0x000fe20000300000 */
.L_x_20:
[----:B------:R-:W-:Y:S02]  /*3720*/  R2UR UR5, R17 ;  /* 0x00000000110572ca */ /* 0x000fe400000e0000 */
[----:B------:R-:W-:Y:S02]  /*3730*/  R2UR UR4, R0 ;  /* 0x00000000000472ca */ /* 0x000fe400000e0000 */
[----:B------:R-:W-:-:S11]  /*3740*/  SHF.L.U32 R6, R4, 0x1f, RZ ;  /* 0x0000001f04067819 */ /* 0x000fd600000006ff */
[----:B------:R-:W-:-:S09]  /*3750*/  ULEA UR4, UR4, UR5, 0x3 ;  /* 0x0000000504047291 */ /* 0x000fd2000f8e183f */
[----:B------:R0:W1:Y:S01]  /*3760*/  SYNCS.PHASECHK.TRANS64.TRYWAIT P1, [UR4], R6 ;  /* 0x00000006ff0075a7 */ /* 0x0000620008020144 */
[----:B------:R-:W-:Y:S05]  /*3770*/  @!P0 BRA `(.L_x_21) ;  /* 0x0000000000048947 */ /* 0x000fea0003800000 */
[----:B------:R-:W-:Y:S01]  /*3780*/  BPT.TRAP 0x1 ;  /* 0x000000040000795c */ /* 0x000fe20000300000 */
.L_x_21:
[----:B-1----:R-:W-:Y:S05]  /*3790*/  @P1 BRA `(.L_x_22) ;  /* 0x0000000000081947 */ /* 0x002fea0003800000 */
[----:B------:R-:W1:Y:S02]  /*37a0*/  SYNCS.PHASECHK.TRANS64.TRYWAIT P1, [UR4], R6 ;  /* 0x00000006ff0075a7 */ /* 0x000e640008020144 */
[----:B-1----:R-:W-:Y:S05]  /*37b0*/  @!P1 BRA `(.L_x_23) ;  /* 0x00000300009c9947 */ /* 0x002fea0003800000 */
.L_x_22:
[----:B------:R-:W-:Y:S04]  /*37c0*/  STL.64 [R1+0x5f0], R94 ;  /* 0x0005f05e01007387 */ /* 0x000fe80000100a00 */
[----:B------:R-:W-:Y:S04]  /*37d0*/  STL.64 [R1+0x5e8], R92 ;  /* 0x0005e85c01007387 */ /* 0x000fe80000100a00 */
[----:B------:R-:W-:Y:S04]  /*37e0*/  STL.64 [R1+0x5e0], R90 ;  /* 0x0005e05a01007387 */ /* 0x000fe80000100a00 */
[----:B------:R3:W-:Y:S04]  /*37f0*/  STL.64 [R1+0x5d8], R88 ;  /* 0x0005d85801007387 */ /* 0x0007e80000100a00 */
[----:B---3--:R-:W3:Y:S04]  /*3800*/  LDL.LU.64 R88, [R1+0x2a0] ;  /* 0x0002a00001587983 */ /* 0x008ee80000300a00 */
[----:B------:R-:W3:Y:S04]  /*3810*/  LDL.LU.64 R90, [R1+0x2a8] ;  /* 0x0002a800015a7983 */ /* 0x000ee80000300a00 */
[----:B------:R-:W3:Y:S04]  /*3820*/  LDL.LU.64 R92, [R1+0x2b0] ;  /* 0x0002b000015c7983 */ /* 0x000ee80000300a00 */
[----:B------:R-:W3:Y:S04]  /*3830*/  LDL.LU.64 R94, [R1+0x2b8] ;  /* 0x0002b800015e7983 */ /* 0x000ee80000300a00 */
[----:B------:R-:W-:Y:S04]  /*3840*/  STL.64 [R1+0x5d0], R126 ;  /* 0x0005d07e01007387 */ /* 0x000fe80000100a00 */
[----:B------:R-:W-:Y:S04]  /*3850*/  STL.64 [R1+0x5c8], R124 ;  /* 0x0005c87c01007387 */ /* 0x000fe80000100a00 */
[----:B------:R-:W-:Y:S04]  /*3860*/  STL.64 [R1+0x5c0], R122 ;  /* 0x0005c07a01007387 */ /* 0x000fe80000100a00 */
[----:B------:R4:W-:Y:S04]  /*3870*/  STL.64 [R1+0x5b8], R120 ;  /* 0x0005b87801007387 */ /* 0x0009e80000100a00 */
[----:B----4-:R-:W4:Y:S04]  /*3880*/  LDL.LU.64 R120, [R1+0x320] ;  /* 0x0003200001787983 */ /* 0x010f280000300a00 */
[----:B------:R-:W4:Y:S04]  /*3890*/  LDL.LU.64 R122, [R1+0x328] ;  /* 0x00032800017a7983 */ /* 0x000f280000300a00 */
[----:B------:R-:W4:Y:S04]  /*38a0*/  LDL.LU.64 R124, [R1+0x330] ;  /* 0x00033000017c7983 */ /* 0x000f280000300a00 */
[----:B------:R-:W4:Y:S04]  /*38b0*/  LDL.LU.64 R126, [R1+0x338] ;  /* 0x00033800017e7983 */ /* 0x000f280000300a00 */
[----:B------:R-:W-:Y:S04]  /*38c0*/  STL.64 [R1+0x5b0], R158 ;  /* 0x0005b09e01007387 */ /* 0x000fe80000100a00 */
[----:B------:R-:W-:Y:S04]  /*38d0*/  STL.64 [R1+0x5a8], R156 ;  /* 0x0005a89c01007387 */ /* 0x000fe80000100a00 */
[----:B------:R-:W-:Y:S04]  /*38e0*/  STL.64 [R1+0x5a0], R154 ;  /* 0x0005a09a01007387 */ /* 0x000fe80000100a00 */
[----:B------:R0:W-:Y:S04]  /*38f0*/  STL.64 [R1+0x598], R152 ;  /* 0x0005989801007387 */ /* 0x0001e80000100a00 */
[----:B0-----:R-:W2:Y:S04]  /*3900*/  LDL.LU.64 R152, [R1+0x3a0] ;  /* 0x0003a00001987983 */ /* 0x001ea80000300a00 */
[----:B------:R-:W2:Y:S04]  /*3910*/  LDL.LU.64 R154, [R1+0x3a8] ;  /* 0x0003a800019a7983 */ /* 0x000ea80000300a00 */
[----:B------:R-:W2:Y:S04]  /*3920*/  LDL.LU.64 R156, [R1+0x3b0] ;  /* 0x0003b000019c7983 */ /* 0x000ea80000300a00 */
[----:B------:R-:W2:Y:S04]  /*3930*/  LDL.LU.64 R158, [R1+0x3b8] ;  /* 0x0003b800019e7983 */ /* 0x000ea80000300a00 */
[----:B------:R-:W-:Y:S04]  /*3940*/  STL.64 [R1+0x590], R190 ;  /* 0x000590be01007387 */ /* 0x000fe80000100a00 */
[----:B------:R-:W-:Y:S04]  /*3950*/  STL.64 [R1+0x588], R188 ;  /* 0x000588bc01007387 */ /* 0x000fe80000100a00 */
[----:B------:R-:W-:Y:S04]  /*3960*/  STL.64 [R1+0x580], R186 ;  /* 0x000580ba01007387 */ /* 0x000fe80000100a00 */
[----:B------:R0:W-:Y:S04]  /*3970*/  STL.64 [R1+0x578], R184 ;  /* 0x000578b801007387 */ /* 0x0001e80000100a00 */
[----:B0-----:R-:W3:Y:S04]  /*3980*/  LDL.LU.64 R184, [R1+0x420] ;  /* 0x0004200001b87983 */ /* 0x001ee80000300a00 */
[----:B------:R-:W3:Y:S04]  /*3990*/  LDL.LU.64 R186, [R1+0x428] ;  /* 0x0004280001ba7983 */ /* 0x000ee80000300a00 */
[----:B------:R-:W3:Y:S04]  /*39a0*/  LDL.LU.64 R188, [R1+0x430] ;  /* 0x0004300001bc7983 */ /* 0x000ee80000300a00 */
[----:B------:R-:W3:Y:S01]  /*39b0*/  LDL.LU.64 R190, [R1+0x438] ;  /* 0x0004380001be7983 */ /* 0x000ee20000300a00 */
[----:B------:R-:W-:Y:S01]  /*39c0*/  R2UR UR6, R8 ;  /* 0x00000000080672ca */ /* 0x000fe200000e0000 */
[----:B------:R-:W-:Y:S01]  /*39d0*/  UMOV UR7, 0xc0000010 ;  /* 0xc000001000077882 */ /* 0x000fe20000000000 */
[----:B------:R-:W-:Y:S01]  /*39e0*/  R2UR UR4, R0 ;  /* 0x00000000000472ca */ /* 0x000fe200000e0000 */
[----:B------:R-:W-:Y:S01]  /*39f0*/  UMOV UR19, 0xc0000010 ;  /* 0xc000001000137882 */ /* 0x000fe20000000000 */
[----:B------:R-:W-:Y:S01]  /*3a00*/  R2UR UR5, R9 ;  /* 0x00000000090572ca */ /* 0x000fe200000e0000 */
[----:B------:R-:W-:Y:S01]  /*3a10*/  UMOV UR11, 0xc0000010 ;  /* 0xc0000010000b7882 */ /* 0x000fe20000000000 */
[----:B------:R-:W-:Y:S01]  /*3a20*/  UMOV UR15, 0xc0000010 ;  /* 0xc0000010000f7882 */ /* 0x000fe20000000000 */
[----:B------:R-:W-:Y:S04]  /*3a30*/  STL.64 [R1+0x570], R222 ;  /* 0x000570de01007387 */ /* 0x000fe80000100a00 */
[----:B------:R-:W-:Y:S04]  /*3a40*/  STL.64 [R1+0x568], R220 ;  /* 0x000568dc01007387 */ /* 0x000fe80000100a00 */
[----:B------:R-:W-:Y:S01]  /*3a50*/  ULEA UR12, UR4, UR6, 0xa ;  /* 0x00000006040c7291 */ /* 0x000fe2000f8e503f */
[----:B------:R-:W-:Y:S01]  /*3a60*/  STL.64 [R1+0x560], R218 ;  /* 0x000560da01007387 */ /* 0x000fe20000100a00 */
[----:B------:R-:W-:-:S03]  /*3a70*/  UIMAD UR6, UR4, 0x1e0, UR5 ;  /* 0x000001e0040678a4 */ /* 0x000fc6000f8e0205 */
[----:B------:R-:W-:Y:S01]  /*3a80*/  UMOV UR5, 0xc0000010 ;  /* 0xc000001000057882 */ /* 0x000fe20000000000 */
[----:B------:R-:W-:Y:S01]  /*3a90*/  UIADD3 UR8, UR6, 0x20, URZ ;  /* 0x0000002006087890 */ /* 0x000fe2000fffe03f */
[----:B------:R-:W-:Y:S01]  /*3aa0*/  STL.64 [R1+0x558], R216 ;  /* 0x000558d801007387 */ /* 0x000fe20000100a00 */
[----:B------:R-:W-:Y:S01]  /*3ab0*/  UMOV UR4, UR12 ;  /* 0x0000000c00047c82 */ /* 0x000fe20008000000 */
[----:B------:R-:W-:Y:S01]  /*3ac0*/  UMOV UR17, UR5 ;  /* 0x0000000500117c82 */ /* 0x000fe20008000000 */
[----:B------:R-:W-:Y:S01]  /*3ad0*/  UMOV UR16, UR4 ;  /* 0x0000000400107c82 */ /* 0x000fe20008000000 */
[----:B------:R-:W-:Y:S02]  /*3ae0*/  UIADD3 UR10, UR6, 0x40, URZ ;  /* 0x00000040060a7890 */ /* 0x000fe4000fffe03f */
[----:B------:R-:W-:Y:S01]  /*3af0*/  UMOV UR18, UR8 ;  /* 0x0000000800127c82 */ /* 0x000fe20008000000 */
[----:B------:R-:W-:Y:S01]  /*3b00*/  UMOV UR8, UR4 ;  /* 0x0000000400087c82 */ /* 0x000fe20008000000 */
[----:B------:R-:W-:Y:S01]  /*3b10*/  UMOV UR9, UR5 ;  /* 0x0000000500097c82 */ /* 0x000fe20008000000 */
[----:B------:R-:W-:Y:S01]  /*3b20*/  UIADD3 UR14, UR6, 0x60, URZ ;  /* 0x00000060060e7890 */ /* 0x000fe2000fffe03f */
[----:B------:R-:W-:Y:S01]  /*3b30*/  UMOV UR13, UR5 ;  /* 0x00000005000d7c82 */ /* 0x000fe20008000000 */
[----:B------:R-:W-:Y:S01]  /*3b40*/  UIADD3 UR22, UR6, 0xa0, URZ ;  /* 0x000000a006167890 */ /* 0x000fe2000fffe03f */
[----:B---3--:R-:W-:-:S06]  /*3b50*/  WARPGROUP.ARRIVE ;  /* 0x00000000000079c5 */ /* 0x008fcc0000000000 */
[----:B------:R-:W-:Y:S03]  /*3b60*/  HGMMA.64x16x16.F32 R184, gdesc[UR4], R184, gsb0 ;  /* 0x0020000004b879f0 */ /* 0x000fe600080008b8 */
[----:B------:R-:W-:Y:S02]  /*3b70*/  WARPGROUP.DEPBAR.LE gsb0, 0x0 ;  /* 0x00008000000079c5 */ /* 0x000fe40000010000 */
[----:B--2---:R-:W-:Y:S01]  /*3b80*/  WARPGROUP.ARRIVE ;  /* 0x00000000000079c5 */ /* 0x004fe20000000000 */
[----:B------:R-:W-:Y:S04]  /*3b90*/  STL.64 [R1+0x420], R184 ;  /* 0x000420b801007387 */ /* 0x000fe80000100a00 */
[----:B------:R-:W-:Y:S01]  /*3ba0*/  STL.64 [R1+0x428], R186 ;  /* 0x000428ba01007387 */ /* 0x000fe20000100a00 */
[----:B------:R-:W-:Y:S01]  /*3bb0*/  HGMMA.64x16x16.F32 R152, gdesc[UR16], R152, gsb0 ;  /* 0x00200000109879f0 */ /* 0x000fe20008000898 */
[----:B------:R-:W-:Y:S01]  /*3bc0*/  UMOV UR16, UR18 ;  /* 0x0000001200107c82 */ /* 0x000fe20008000000 */
[----:B------:R-:W-:Y:S01]  /*3bd0*/  UIADD3 UR18, UR6, 0x80, URZ ;  /* 0x0000008006127890 */ /* 0x000fe2000fffe03f */
[----:B------:R-:W-:Y:S01]  /*3be0*/  STL.64 [R1+0x430], R188 ;  /* 0x000430bc01007387 */ /* 0x000fe20000100a00 */
[----:B------:R-:W-:-:S03]  /*3bf0*/  UMOV UR17, UR19 ;  /* 0x0000001300117c82 */ /* 0x000fc60008000000 */
[----:B------:R-:W-:Y:S01]  /*3c00*/  STL.64 [R1+0x438], R190 ;  /* 0x000438be01007387 */ /* 0x000fe20000100a00 */
[----:B------:R-:W-:Y:S02]  /*3c10*/  WARPGROUP.DEPBAR.LE gsb0, 0x0 ;  /* 0x00008000000079c5 */ /* 0x000fe40000010000 */
[----:B----4-:R-:W-:Y:S01]  /*3c20*/  WARPGROUP.ARRIVE ;  /* 0x00000000000079c5 */ /* 0x010fe20000000000 */
[----:B------:R-:W-:Y:S04]  /*3c30*/  STL.64 [R1+0x3a0], R152 ;  /* 0x0003a09801007387 */ /* 0x000fe80000100a00 */
[----:B------:R-:W-:Y:S01]  /*3c40*/  STL.64 [R1+0x3a8], R154 ;  /* 0x0003a89a01007387 */ /* 0x000fe20000100a00 */
[----:B------:R-:W-:Y:S01]  /*3c50*/  HGMMA.64x16x16.F32 R120, gdesc[UR8], R120, gsb0 ;  /* 0x00200000087879f0 */ /* 0x000fe20008000878 */
[----:B------:R-:W-:Y:S01]  /*3c60*/  UMOV UR9, UR12 ;  /* 0x0000000c00097c82 */ /* 0x000fe20008000000 */
[----:B------:R-:W-:Y:S01]  /*3c70*/  UMOV UR12, UR4 ;  /* 0x00000004000c7c82 */ /* 0x000fe20008000000 */
[----:B------:R-:W-:Y:S04]  /*3c80*/  STL.64 [R1+0x3b0], R156 ;  /* 0x0003b09c01007387 */ /* 0x000fe80000100a00 */
[----:B------:R-:W-:Y:S01]  /*3c90*/  STL.64 [R1+0x3b8], R158 ;  /* 0x0003b89e01007387 */ /* 0x000fe20000100a00 */
[----:B------:R-:W-:-:S02]  /*3ca0*/  WARPGROUP.DEPBAR.LE gsb0, 0x0 ;  /* 0x00008000000079c5 */ /* 0x000fc40000010000 */
[----:B------:R-:W-:Y:S01]  /*3cb0*/  WARPGROUP.ARRIVE ;  /* 0x00000000000079c5 */ /* 0x000fe20000000000 */
[----:B------:R-:W-:Y:S04]  /*3cc0*/  STL.64 [R1+0x320], R120 ;  /* 0x0003207801007387 */ /* 0x000fe80000100a00 */
[----:B------:R-:W-:Y:S01]  /*3cd0*/  STL.64 [R1+0x328], R122 ;  /* 0x0003287a01007387 */ /* 0x000fe20000100a00 */
[----:B------:R-:W-:Y:S03]  /*3ce0*/  HGMMA.64x16x16.F32 R88, gdesc[UR12], R88, gsb0 ;  /* 0x002000000c5879f0 */ /* 0x000fe60008000858 */
[----:B------:R-:W-:Y:S04]  /*3cf0*/  STL.64 [R1+0x330], R124 ;  /* 0x0003307c01007387 */ /* 0x000fe80000100a00 */
[----:B------:R-:W-:Y:S01]  /*3d00*/  STL.64 [R1+0x338], R126 ;  /* 0x0003387e01007387 */ /* 0x000fe20000100a00 */
[----:B------:R-:W-:-:S03]  /*3d10*/  WARPGROUP.DEPBAR.LE gsb0, 0x0 ;  /* 0x00008000000079c5 */ /* 0x000fc60000010000 */
[----:B------:R0:W-:Y:S04]  /*3d20*/  STL.64 [R1+0x2a0], R88 ;  /* 0x0002a05801007387 */ /* 0x0001e80000100a00 */
[----:B------:R2:W-:Y:S04]  /*3d30*/  STL.64 [R1+0x2a8], R90 ;  /* 0x0002a85a01007387 */ /* 0x0005e80000100a00 */
[----:B------:R3:W-:Y:S04]  /*3d40*/  STL.64 [R1+0x2b0], R92 ;  /* 0x0002b05c01007387 */ /* 0x0007e80000100a00 */
[----:B------:R4:W-:Y:S04]  /*3d50*/  STL.64 [R1+0x2b8], R94 ;  /* 0x0002b85e01007387 */ /* 0x0009e80000100a00 */
[----:B0-----:R-:W4:Y:S04]  /*3d60*/  LDL.LU.64 R88, [R1+0x220] ;  /* 0x0002200001587983 */ /* 0x001f280000300a00 */
[----:B--2---:R-:W2:Y:S04]  /*3d70*/  LDL.LU.64 R90, [R1+0x228] ;  /* 0x00022800015a7983 */ /* 0x004ea80000300a00 */
[----:B---3--:R-:W2:Y:S04]  /*3d80*/  LDL.LU.64 R92, [R1+0x230] ;  /* 0x00023000015c7983 */ /* 0x008ea80000300a00 */
[----:B----4-:R-:W2:Y:S04]  /*3d90*/  LDL.LU.64 R94, [R1+0x238] ;  /* 0x00023800015e7983 */ /* 0x010ea80000300a00 */
[----:B------:R-:W3:Y:S04]  /*3da0*/  LDL.LU.64 R120, [R1+0x1a0] ;  /* 0x0001a00001787983 */ /* 0x000ee80000300a00 */
[----:B------:R-:W3:Y:S04]  /*3db0*/  LDL.LU.64 R122, [R1+0x1a8] ;  /* 0x0001a800017a7983 */ /* 0x000ee80000300a00 */
[----:B------:R-:W3:Y:S04]  /*3dc0*/  LDL.LU.64 R124, [R1+0x1b0] ;  /* 0x0001b000017c7983 */ /* 0x000ee80000300a00 */
[----:B------:R-:W3:Y:S04]  /*3dd0*/  LDL.LU.64 R126, [R1+0x1b8] ;  /* 0x0001b800017e7983 */ /* 0x000ee80000300a00 */
[----:B------:R-:W4:Y:S04]  /*3de0*/  LDL.LU.64 R152, [R1+0x120] ;  /* 0x0001200001987983 */ /* 0x000f280000300a00 */
        /* <DEDUP_REMOVED lines=10> */
[----:B------:R-:W4:Y:S01]  /*3e90*/  LDL.LU.64 R222, [R1+0x38] ;  /* 0x0000380001de7983 */ /* 0x000f220000300a00 */
[----:B------:R-:W-:Y:S01]  /*3ea0*/  UMOV UR12, UR16 ;  /* 0x00000010000c7c82 */ /* 0x000fe20008000000 */
[----:B------:R-:W-:Y:S01]  /*3eb0*/  UMOV UR13, UR17 ;  /* 0x00000011000d7c82 */ /* 0x000fe20008000000 */
[----:B------:R-:W-:Y:S01]  /*3ec0*/  UMOV UR16, UR4 ;  /* 0x0000000400107c82 */ /* 0x000fe20008000000 */
[----:B------:R-:W-:Y:S01]  /*3ed0*/  UMOV UR17, UR5 ;  /* 0x0000000500117c82 */ /* 0x000fe20008000000 */
[----:B------:R-:W-:Y:S01]  /*3ee0*/  UMOV UR19, 0xc0000010 ;  /* 0xc000001000137882 */ /* 0x000fe20000000000 */
[----:B------:R-:W-:Y:S01]  /*3ef0*/  UMOV UR20, UR4 ;  /* 0x0000000400147c82 */ /* 0x000fe20008000000 */
[----:B------:R-:W-:Y:S01]  /*3f00*/  UMOV UR21, UR5 ;  /* 0x0000000500157c82 */ /* 0x000fe20008000000 */
[----:B------:R-:W-:Y:S01]  /*3f10*/  UMOV UR23, 0xc0000010 ;  /* 0xc000001000177882 */ /* 0x000fe20000000000 */
[----:B------:R-:W-:Y:S01]  /*3f20*/  UIADD3 UR26, UR6, 0xc0, URZ ;  /* 0x000000c0061a7890 */ /* 0x000fe2000fffe03f */
[----:B------:R-:W-:Y:S01]  /*3f30*/  UMOV UR24, UR4 ;  /* 0x0000000400187c82 */ /* 0x000fe20008000000 */
[----:B------:R-:W-:Y:S01]  /*3f40*/  UMOV UR25, UR5 ;  /* 0x0000000500197c82 */ /* 0x000fe20008000000 */
[----:B------:R-:W-:Y:S01]  /*3f50*/  UMOV UR27, 0xc0000010 ;  /* 0xc0000010001b7882 */ /* 0x000fe20000000000 */
[----:B------:R-:W-:Y:S01]  /*3f60*/  UIADD3 UR30, UR6, 0xe0, URZ ;  /* 0x000000e0061e7890 */ /* 0x000fe2000fffe03f */
[----:B------:R-:W-:Y:S01]  /*3f70*/  UMOV UR28, UR4 ;  /* 0x00000004001c7c82 */ /* 0x000fe20008000000 */
[----:B------:R-:W-:Y:S01]  /*3f80*/  UMOV UR29, UR5 ;  /* 0x00000005001d7c82 */ /* 0x000fe20008000000 */
[----:B------:R-:W-:Y:S01]  /*3f90*/  UMOV UR31, 0xc0000010 ;  /* 0xc0000010001f7882 */ /* 0x000fe20000000000 */
[----:B--2---:R-:W-:-:S06]  /*3fa0*/  WARPGROUP.ARRIVE ;  /* 0x00000000000079c5 */ /* 0x004fcc0000000000 */
[----:B------:R-:W-:Y:S03]  /*3fb0*/  HGMMA.64x16x16.F32 R88, gdesc[UR16], R88, gsb0 ;  /* 0x00200000105879f0 */ /* 0x000fe60008000858 */
[----:B------:R-:W-:Y:S02]  /*3fc0*/  WARPGROUP.DEPBAR.LE gsb0, 0x0 ;  /* 0x00008000000079c5 */ /* 0x000fe40000010000 */
[----:B---3--:R-:W-:Y:S01]  /*3fd0*/  WARPGROUP.ARRIVE ;  /* 0x00000000000079c5 */ /* 0x008fe20000000000 */
[----:B------:R-:W-:Y:S01]  /*3fe0*/  UIADD3 UR34, UR6, 0x100, URZ ;  /* 0x0000010006227890 */ /* 0x000fe2000fffe03f */
[----:B------:R-:W-:Y:S04]  /*3ff0*/  STL.64 [R1+0x220], R88 ;  /* 0x0002205801007387 */ /* 0x000fe80000100a00 */
[----:B------:R-:W-:Y:S01]  /*4000*/  HGMMA.64x16x16.F32 R120, gdesc[UR20], R120, gsb0 ;  /* 0x00200000147879f0 */ /* 0x000fe20008000878 */
[----:B------:R-:W-:Y:S01]  /*4010*/  UMOV UR32, UR4 ;  /* 0x0000000400207c82 */ /* 0x000fe20008000000 */
[----:B------:R-:W-:Y:S01]  /*4020*/  UMOV UR33, UR5 ;  /* 0x0000000500217c82 */ /* 0x000fe20008000000 */
[----:B------:R-:W-:Y:S01]  /*4030*/  UMOV UR35, 0xc0000010 ;  /* 0xc000001000237882 */ /* 0x000fe20000000000 */
[----:B------:R-:W-:Y:S01]  /*4040*/  UIADD3 UR38, UR6, 0x120, URZ ;  /* 0x0000012006267890 */ /* 0x000fe2000fffe03f */
[----:B------:R-:W-:Y:S01]  /*4050*/  STL.64 [R1+0x228], R90 ;  /* 0x0002285a01007387 */ /* 0x000fe20000100a00 */
        /* <DEDUP_REMOVED lines=9> */
[----:B------:R0:W-:Y:S01]  /*40f0*/  STL.64 [R1+0x238], R94 ;  /* 0x0002385e01007387 */ /* 0x0001e20000100a00 */
        /* <DEDUP_REMOVED lines=12> */
[----:B0-----:R-:W2:Y:S01]  /*41c0*/  LDL.LU.64 R94, [R1+0x5f0] ;  /* 0x0005f000015e7983 */ /* 0x001ea20000300a00 */
[----:B------:R-:W-:Y:S01]  /*41d0*/  UMOV UR56, UR4 ;  /* 0x0000000400387c82 */ /* 0x000fe20008000000 */
[----:B------:R-:W-:Y:S01]  /*41e0*/  UMOV UR57, UR5 ;  /* 0x0000000500397c82 */ /* 0x000fe20008000000 */
[----:B------:R-:W-:Y:S01]  /*41f0*/  UMOV UR59, 0xc0000010 ;  /* 0xc0000010003b7882 */ /* 0x000fe20000000000 */
[----:B------:R-:W2:Y:S04]  /*4200*/  LDL.LU.64 R92, [R1+0x5e8] ;  /* 0x0005e800015c7983 */ /* 0x000ea80000300a00 */
[----:B------:R-:W2:Y:S04]  /*4210*/  LDL.LU.64 R90, [R1+0x5e0] ;  /* 0x0005e000015a7983 */ /* 0x000ea80000300a00 */
[----:B------:R-:W2:Y:S01]  /*4220*/  LDL.LU.64 R88, [R1+0x5d8] ;  /* 0x0005d80001587983 */ /* 0x000ea20000300a00 */
[----:B------:R-:W-:-:S02]  /*4230*/  WARPGROUP.DEPBAR.LE gsb0, 0x0 ;  /* 0x00008000000079c5 */ /* 0x000fc40000010000 */
[----:B----4-:R-:W-:Y:S01]  /*4240*/  WARPGROUP.ARRIVE ;  /* 0x00000000000079c5 */ /* 0x010fe20000000000 */
[----:B------:R-:W-:Y:S04]  /*4250*/  STL.64 [R1+0x1a0], R120 ;  /* 0x0001a07801007387 */ /* 0x000fe80000100a00 */
[----:B------:R-:W-:Y:S01]  /*4260*/  STL.64 [R1+0x1a8], R122 ;  /* 0x0001a87a01007387 */ /* 0x000fe20000100a00 */
[----:B------:R-:W-:Y:S03]  /*4270*/  HGMMA.64x16x16.F32 R152, gdesc[UR24], R152, gsb0 ;  /* 0x00200000189879f0 */ /* 0x000fe60008000898 */
[----:B------:R-:W-:Y:S04]  /*4280*/  STL.64 [R1+0x1b0], R124 ;  /* 0x0001b07c01007387 */ /* 0x000fe80000100a00 */
[----:B------:R0:W-:Y:S01]  /*4290*/  STL.64 [R1+0x1b8], R126 ;  /* 0x0001b87e01007387 */ /* 0x0001e20000100a00 */
[----:B------:R-:W-:-:S03]  /*42a0*/  UIADD3 UR8, UR9, 0x100, URZ ;  /* 0x0000010009087890 */ /* 0x000fc6000fffe03f */
[----:B0-----:R-:W3:Y:S04]  /*42b0*/  LDL.LU.64 R126, [R1+0x5d0] ;  /* 0x0005d000017e7983 */ /* 0x001ee80000300a00 */
[----:B------:R-:W3:Y:S04]  /*42c0*/  LDL.LU.64 R124, [R1+0x5c8] ;  /* 0x0005c800017c7983 */ /* 0x000ee80000300a00 */
[----:B------:R-:W3:Y:S04]  /*42d0*/  LDL.LU.64 R122, [R1+0x5c0] ;  /* 0x0005c000017a7983 */ /* 0x000ee80000300a00 */
[----:B------:R-:W3:Y:S01]  /*42e0*/  LDL.LU.64 R120, [R1+0x5b8] ;  /* 0x0005b80001787983 */ /* 0x000ee20000300a00 */
[----:B------:R-:W-:-:S02]  /*42f0*/  WARPGROUP.DEPBAR.LE gsb0, 0x0 ;  /* 0x00008000000079c5 */ /* 0x000fc40000010000 */
[----:B------:R-:W-:Y:S01]  /*4300*/  WARPGROUP.ARRIVE ;  /* 0x00000000000079c5 */ /* 0x000fe20000000000 */
[----:B------:R-:W-:Y:S04]  /*4310*/  STL.64 [R1+0x120], R152 ;  /* 0x0001209801007387 */ /* 0x000fe80000100a00 */
[----:B------:R-:W-:Y:S01]  /*4320*/  STL.64 [R1+0x128], R154 ;  /* 0x0001289a01007387 */ /* 0x000fe20000100a00 */
[----:B------:R-:W-:Y:S03]  /*4330*/  HGMMA.64x16x16.F32 R184, gdesc[UR28], R184, gsb0 ;  /* 0x002000001cb879f0 */ /* 0x000fe600080008b8 */
[----:B------:R-:W-:Y:S04]  /*4340*/  STL.64 [R1+0x130], R156 ;  /* 0x0001309c01007387 */ /* 0x000fe80000100a00 */
[----:B------:R0:W-:Y:S04]  /*4350*/  STL.64 [R1+0x138], R158 ;  /* 0x0001389e01007387 */ /* 0x0001e80000100a00 */
[----:B0-----:R-:W4:Y:S04]  /*4360*/  LDL.LU.64 R158, [R1+0x5b0] ;  /* 0x0005b000019e7983 */ /* 0x001f280000300a00 */
[----:B------:R-:W4:Y:S04]  /*4370*/  LDL.LU.64 R156, [R1+0x5a8] ;  /* 0x0005a800019c7983 */ /* 0x000f280000300a00 */
[----:B------:R-:W4:Y:S04]  /*4380*/  LDL.LU.64 R154, [R1+0x5a0] ;  /* 0x0005a000019a7983 */ /* 0x000f280000300a00 */
[----:B------:R-:W4:Y:S01]  /*4390*/  LDL.LU.64 R152, [R1+0x598] ;  /* 0x0005980001987983 */ /* 0x000f220000300a00 */
        /* <DEDUP_REMOVED lines=12> */
[----:B-----5:R-:W-:Y:S01]  /*4460*/  WARPGROUP.ARRIVE ;  /* 0x00000000000079c5 */ /* 0x020fe20000000000 */
        /* <DEDUP_REMOVED lines=16> */
[----:B0-----:R-:W2:Y:S04]  /*4570*/  LDL.LU.64 R208, [R1+0x200] ;  /* 0x0002000001d07983 */ /* 0x001ea80000300a00 */
[----:B------:R-:W2:Y:S04]  /*4580*/  LDL.LU.64 R210, [R1+0x208] ;  /* 0x0002080001d27983 */ /* 0x000ea80000300a00 */
[----:B------:R-:W2:Y:S04]  /*4590*/  LDL.LU.64 R212, [R1+0x210] ;  /* 0x0002100001d47983 */ /* 0x000ea80000300a00 */
[----:B------:R-:W2:Y:S01]  /*45a0*/  LDL.LU.64 R214, [R1+0x218] ;  /* 0x0002180001d67983 */ /* 0x000ea20000300a00 */
[----:B------:R-:W-:-:S02]  /*45b0*/  WARPGROUP.DEPBAR.LE gsb0, 0x0 ;  /* 0x00008000000079c5 */ /* 0x000fc40000010000 */
[----:B------:R-:W-:Y:S01]  /*45c0*/  WARPGROUP.ARRIVE ;  /* 0x00000000000079c5 */ /* 0x000fe20000000000 */
[----:B------:R-:W-:Y:S04]  /*45d0*/  STL.64 [R1+0x4d0], R182 ;  /* 0x0004d0b601007387 */ /* 0x000fe80000100a00 */
[----:B------:R-:W-:Y:S01]  /*45e0*/  STL.64 [R1+0x4c8], R180 ;  /* 0x0004c8b401007387 */ /* 0x000fe20000100a00 */
[----:B------:R-:W-:Y:S03]  /*45f0*/  HGMMA.64x16x16.F32 R144, gdesc[UR44], R144, gsb0 ;  /* 0x002000002c9079f0 */ /* 0x000fe60008000890 */
[----:B------:R-:W-:Y:S04]  /*4600*/  STL.64 [R1+0x4c0], R178 ;  /* 0x0004c0b201007387 */ /* 0x000fe80000100a00 */
[----:B------:R0:W-:Y:S04]  /*4610*/  STL.64 [R1+0x4b8], R176 ;  /* 0x0004b8b001007387 */ /* 0x0001e80000100a00 */
        /* <DEDUP_REMOVED lines=30> */
[----:B------:R-:W-:Y:S01]  /*4800*/  HGMMA.64x16x16.F32 R48, gdesc[UR56], R48, gsb0 ;  /* 0x00200000383079f0 */ /* 0x000fe20008000830 */
[----:B------:R-:W-:Y:S01]  /*4810*/  UMOV UR56, UR8 ;  /* 0x0000000800387c82 */ /* 0x000fe20008000000 */
[----:B------:R-:W-:Y:S01]  /*4820*/  UMOV UR57, 0xc0000010 ;  /* 0xc000001000397882 */ /* 0x000fe20000000000 */
[----:B------:R-:W-:Y:S04]  /*4830*/  STL.64 [R1+0x520], R82 ;  /* 0x0005205201007387 */ /* 0x000fe80000100a00 */
[----:B------:R0:W-:Y:S04]  /*4840*/  STL.64 [R1+0x518], R80 ;  /* 0x0005185001007387 */ /* 0x0001e80000100a00 */
[----:B0-----:R-:W3:Y:S04]  /*4850*/  LDL.LU.64 R80, [R1] ;  /* 0x0000000001507983 */ /* 0x001ee80000300a00 */
[----:B------:R-:W3:Y:S04]  /*4860*/  LDL.LU.64 R82, [R1+0x8] ;  /* 0x0000080001527983 */ /* 0x000ee80000300a00 */
[----:B------:R-:W3:Y:S04]  /*4870*/  LDL.LU.64 R84, [R1+0x10] ;  /* 0x0000100001547983 */ /* 0x000ee80000300a00 */
[----:B------:R-:W3:Y:S01]  /*4880*/  LDL.LU.64 R86, [R1+0x18] ;  /* 0x0000180001567983 */ /* 0x000ee20000300a00 */
        /* <DEDUP_REMOVED lines=21> */
[----:B------:R-:W-:Y:S01]  /*49e0*/  WARPGROUP.ARRIVE ;  /* 0x00000000000079c5 */ /* 0x000fe20000000000 */
[----:B------:R-:W-:Y:S01]  /*49f0*/  STL.64 [R1+0x550], R54 ;  /* 0x0005503601007387 */ /* 0x000fe20000100a00 */
[----:B-1----:R-:W-:Y:S02]  /*4a00*/  MOV R7, UR47 ;  /* 0x0000002f00077c02 */ /* 0x002fe40008000f00 */
[----:B------:R-:W-:Y:S01]  /*4a10*/  MOV R6, UR46 ;  /* 0x0000002e00067c02 */ /* 0x000fe20008000f00 */
[----:B------:R-:W-:Y:S01]  /*4a20*/  STL.64 [R1+0x548], R52 ;  /* 0x0005483401007387 */ /* 0x000fe20000100a00 */
[----:B------:R-:W-:Y:S03]  /*4a30*/  HGMMA.64x16x16.F32 R40, gdesc[UR56], R40, gsb0 ;  /* 0x00200000382879f0 */ /* 0x000fe60008000828 */
[----:B------:R-:W-:Y:S04]  /*4a40*/  STL.64 [R1+0x540], R50 ;  /* 0x0005403201007387 */ /* 0x000fe80000100a00 */
[----:B------:R-:W-:Y:S01]  /*4a50*/  STL.64 [R1+0x538], R48 ;  /* 0x0005383001007387 */ /* 0x000fe20000100a00 */
[----:B------:R-:W-:-:S02]  /*4a60*/  WARPGROUP.DEPBAR.LE gsb0, 0x0 ;  /* 0x00008000000079c5 */ /* 0x000fc40000010000 */
[----:B------:R-:W-:-:S06]  /*4a70*/  WARPGROUP.ARRIVE ;  /* 0x00000000000079c5 */ /* 0x000fcc0000000000 */
[----:B------:R-:W-:Y:S01]  /*4a80*/  HGMMA.64x16x16.F32 R72, gdesc[UR52], R72, gsb0 ;  /* 0x00200000344879f0 */ /* 0x000fe20008000848 */
[----:B------:R-:W-:Y:S01]  /*4a90*/  UMOV UR52, UR12 ;  /* 0x0000000c00347c82 */ /* 0x000fe20008000000 */
[----:B------:R-:W-:Y:S01]  /*4aa0*/  UMOV UR53, UR13 ;  /* 0x0000000d00357c82 */ /* 0x000fe20008000000 */
[----:B------:R-:W-:Y:S02]  /*4ab0*/  WARPGROUP.DEPBAR.LE gsb0, 0x0 ;  /* 0x00008000000079c5 */ /* 0x000fe40000010000 */
[----:B------:R-:W-:-:S06]  /*4ac0*/  WARPGROUP.ARRIVE ;  /* 0x00000000000079c5 */ /* 0x000fcc0000000000 */
[----:B------:R-:W-:Y:S01]  /*4ad0*/  HGMMA.64x16x16.F32 R104, gdesc[UR48], R104, gsb0 ;  /* 0x00200000306879f0 */ /* 0x000fe20008000868 */
[----:B------:R-:W-:Y:S01]  /*4ae0*/  UMOV UR12, UR56 ;  /* 0x00000038000c7c82 */ /* 0x000fe20008000000 */
[----:B------:R-:W-:Y:S01]  /*4af0*/  UMOV UR13, UR57 ;  /* 0x00000039000d7c82 */ /* 0x000fe20008000000 */
[----:B------:R-:W-:Y:S01]  /*4b00*/  UMOV UR49, UR9 ;  /* 0x0000000900317c82 */ /* 0x000fe20008000000 */
[----:B------:R-:W-:Y:S02]  /*4b10*/  WARPGROUP.DEPBAR.LE gsb0, 0x0 ;  /* 0x00008000000079c5 */ /* 0x000fe40000010000 */
[----:B------:R-:W-:-:S06]  /*4b20*/  WARPGROUP.ARRIVE ;  /* 0x00000000000079c5 */ /* 0x000fcc0000000000 */
[----:B------:R-:W-:Y:S03]  /*4b30*/  HGMMA.64x16x16.F32 R136, gdesc[UR44], R136, gsb0 ;  /* 0x002000002c8879f0 */ /* 0x000fe60008000888 */
[----:B------:R-:W-:Y:S02]  /*4b40*/  WARPGROUP.DEPBAR.LE gsb0, 0x0 ;  /* 0x00008000000079c5 */ /* 0x000fe40000010000 */
[----:B------:R-:W-:-:S06]  /*4b50*/  WARPGROUP.ARRIVE ;  /* 0x00000000000079c5 */ /* 0x000fcc0000000000 */
[----:B------:R-:W-:Y:S03]  /*4b60*/  HGMMA.64x16x16.F32 R168, gdesc[UR40], R168, gsb0 ;  /* 0x0020000028a879f0 */ /* 0x000fe600080008a8 */
[----:B------:R-:W-:Y:S02]  /*4b70*/  WARPGROUP.DEPBAR.LE gsb0, 0x0 ;  /* 0x00008000000079c5 */ /* 0x000fe40000010000 */
[----:B------:R-:W-:-:S06]  /*4b80*/  WARPGROUP.ARRIVE ;  /* 0x00000000000079c5 */ /* 0x000fcc0000000000 */
[----:B------:R-:W-:Y:S03]  /*4b90*/  HGMMA.64x16x16.F32 R200, gdesc[UR36], R200, gsb0 ;  /* 0x0020000024c879f0 */ /* 0x000fe600080008c8 */
[----:B------:R-:W-:Y:S02]  /*4ba0*/  WARPGROUP.DEPBAR.LE gsb0, 0x0 ;  /* 0x00008000000079c5 */ /* 0x000fe40000010000 */
[----:B---3--:R-:W-:-:S06]  /*4bb0*/  WARPGROUP.ARRIVE ;  /* 0x00000000000079c5 */ /* 0x008fcc0000000000 */
[----:B------:R-:W-:Y:S03]  /*4bc0*/  HGMMA.64x16x16.F32 R80, gdesc[UR32], R80, gsb0 ;  /* 0x00200000205079f0 */ /* 0x000fe60008000850 */
[----:B------:R-:W-:Y:S02]  /*4bd0*/  WARPGROUP.DEPBAR.LE gsb0, 0x0 ;  /* 0x00008000000079c5 */ /* 0x000fe40000010000 */
[----:B--2---:R-:W-:Y:S01]  /*4be0*/  WARPGROUP.ARRIVE ;  /* 0x00000000000079c5 */ /* 0x004fe20000000000 */
[----:B------:R-:W-:Y:S04]  /*4bf0*/  STL.64 [R1], R80 ;  /* 0x0000005001007387 */ /* 0x000fe80000100a00 */
[----:B------:R-:W-:Y:S01]  /*4c00*/  STL.64 [R1+0x8], R82 ;  /* 0x0000085201007387 */ /* 0x000fe20000100a00 */
[----:B------:R-:W-:Y:S03]  /*4c10*/  HGMMA.64x16x16.F32 R112, gdesc[UR28], R112, gsb0 ;  /* 0x002000001c7079f0 */ /* 0x000fe60008000870 */
[----:B------:R-:W-:Y:S04]  /*4c20*/  STL.64 [R1+0x10], R84 ;  /* 0x0000105401007387 */ /* 0x000fe80000100a00 */
[----:B------:R-:W-:Y:S01]  /*4c30*/  STL.64 [R1+0x18], R86 ;  /* 0x0000185601007387 */ /* 0x000fe20000100a00 */
[----:B------:R-:W-:-:S02]  /*4c40*/  WARPGROUP.DEPBAR.LE gsb0, 0x0 ;  /* 0x00008000000079c5 */ /* 0x000fc40000010000 */
[----:B----4-:R-:W-:Y:S01]  /*4c50*/  WARPGROUP.ARRIVE ;  /* 0x00000000000079c5 */ /* 0x010fe20000000000 */
[----:B------:R-:W-:Y:S04]  /*4c60*/  STL.64 [R1+0x80], R112 ;  /* 0x0000807001007387 */ /* 0x000fe80000100a00 */
[----:B------:R-:W-:Y:S01]  /*4c70*/  STL.64 [R1+0x88], R114 ;  /* 0x0000887201007387 */ /* 0x000fe20000100a00 */
[----:B------:R-:W-:Y:S03]  /*4c80*/  HGMMA.64x16x16.F32 R144, gdesc[UR24], R144, gsb0 ;  /* 0x00200000189079f0 */ /* 0x000fe60008000890 */
        /* <DEDUP_REMOVED lines=22> */
[----:B-1----:R-:W4:Y:S04]  /*4df0*/  LDL.LU.64 R210, [R1+0x288] ;  /* 0x0002880001d27983 */ /* 0x002f280000300a00 */
[----:B--2---:R-:W4:Y:S04]  /*4e00*/  LDL.LU.64 R212, [R1+0x290] ;  /* 0x0002900001d47983 */ /* 0x004f280000300a00 */
[----:B---3--:R-:W4:Y:S04]  /*4e10*/  LDL.LU.64 R214, [R1+0x298] ;  /* 0x0002980001d67983 */ /* 0x008f280000300a00 */
[----:B------:R-:W2:Y:S04]  /*4e20*/  LDL.LU.64 R176, [R1+0x300] ;  /* 0x0003000001b07983 */ /* 0x000ea80000300a00 */
[----:B------:R-:W2:Y:S04]  /*4e30*/  LDL.LU.64 R178, [R1+0x308] ;  /* 0x0003080001b27983 */ /* 0x000ea80000300a00 */
[----:B------:R-:W2:Y:S04]  /*4e40*/  LDL.LU.64 R180, [R1+0x310] ;  /* 0x0003100001b47983 */ /* 0x000ea80000300a00 */
[----:B------:R-:W2:Y:S04]  /*4e50*/  LDL.LU.64 R182, [R1+0x318] ;  /* 0x0003180001b67983 */ /* 0x000ea80000300a00 */
[----:B------:R-:W3:Y:S04]  /*4e60*/  LDL.LU.64 R144, [R1+0x380] ;  /* 0x0003800001907983 */ /* 0x000ee80000300a00 */
        /* <DEDUP_REMOVED lines=23> */
[----:B----4-:R-:W-:-:S06]  /*4fe0*/  WARPGROUP.ARRIVE ;  /* 0x00000000000079c5 */ /* 0x010fcc0000000000 */
[----:B------:R-:W-:Y:S03]  /*4ff0*/  HGMMA.64x16x16.F32 R208, gdesc[UR12], R208, gsb0 ;  /* 0x002000000cd079f0 */ /* 0x000fe600080008d0 */
[----:B------:R-:W-:Y:S02]  /*5000*/  WARPGROUP.DEPBAR.LE gsb0, 0x0 ;  /* 0x00008000000079c5 */ /* 0x000fe40000010000 */
[----:B--2---:R-:W-:Y:S01]  /*5010*/  WARPGROUP.ARRIVE ;  /* 0x00000000000079c5 */ /* 0x004fe20000000000 */
[----:B------:R0:W-:Y:S04]  /*5020*/  STL.64 [R1+0x280], R208 ;  /* 0x000280d001007387 */ /* 0x0001e80000100a00 */
[----:B------:R1:W-:Y:S01]  /*5030*/  STL.64 [R1+0x288], R210 ;  /* 0x000288d201007387 */ /* 0x0003e20000100a00 */
[----:B------:R-:W-:Y:S01]  /*5040*/  HGMMA.64x16x16.F32 R176, gdesc[UR8], R176, gsb0 ;  /* 0x0020000008b079f0 */ /* 0x000fe200080008b0 */
[----:B------:R-:W-:-:S02]  /*5050*/  UIADD3 UR8, UR49, 0x200, URZ ;  /* 0x0000020031087890 */ /* 0x000fc4000fffe03f */
[----:B------:R2:W-:Y:S04]  /*5060*/  STL.64 [R1+0x290], R212 ;  /* 0x000290d401007387 */ /* 0x0005e80000100a00 */
[----:B------:R4:W-:Y:S01]  /*5070*/  STL.64 [R1+0x298], R214 ;  /* 0x000298d601007387 */ /* 0x0009e20000100a00 */
[----:B------:R-:W-:Y:S02]  /*5080*/  WARPGROUP.DEPBAR.LE gsb0, 0x0 ;  /* 0x00008000000079c5 */ /* 0x000fe40000010000 */
[----:B---3--:R-:W-:Y:S01]  /*5090*/  WARPGROUP.ARRIVE ;  /* 0x00000000000079c5 */ /* 0x008fe20000000000 */
[----:B------:R3:W-:Y:S04]  /*50a0*/  STL.64 [R1+0x300], R176 ;  /* 0x000300b001007387 */ /* 0x0007e80000100a00 */
[----:B------:R3:W-:Y:S01]  /*50b0*/  STL.64 [R1+0x308], R178 ;  /* 0x000308b201007387 */ /* 0x0007e20000100a00 */
[----:B------:R-:W-:Y:S01]  /*50c0*/  HGMMA.64x16x16.F32 R144, gdesc[UR44], R144, gsb0 ;  /* 0x002000002c9079f0 */ /* 0x000fe20008000890 */
[----:B------:R-:W-:Y:S01]  /*50d0*/  UMOV UR46, UR52 ;  /* 0x00000034002e7c82 */ /* 0x000fe20008000000 */
[----:B------:R-:W-:Y:S01]  /*50e0*/  UMOV UR47, UR53 ;  /* 0x00000035002f7c82 */ /* 0x000fe20008000000 */
[----:B------:R3:W-:Y:S04]  /*50f0*/  STL.64 [R1+0x310], R180 ;  /* 0x000310b401007387 */ /* 0x0007e80000100a00 */
[----:B------:R3:W-:Y:S01]  /*5100*/  STL.64 [R1+0x318], R182 ;  /* 0x000318b601007387 */ /* 0x0007e20000100a00 */
[----:B------:R-:W-:-:S02]  /*5110*/  WARPGROUP.DEPBAR.LE gsb0, 0x0 ;  /* 0x00008000000079c5 */ /* 0x000fc40000010000 */
[----:B------:R-:W-:Y:S01]  /*5120*/  WARPGROUP.ARRIVE ;  /* 0x00000000000079c5 */ /* 0x000fe20000000000 */
[----:B------:R3:W-:Y:S04]  /*5130*/  STL.64 [R1+0x380], R144 ;  /* 0x0003809001007387 */ /* 0x0007e80000100a00 */
[----:B------:R3:W-:Y:S01]  /*5140*/  STL.64 [R1+0x388], R146 ;  /* 0x0003889201007387 */ /* 0x0007e20000100a00 */
[----:B------:R-:W-:Y:S01]  /*5150*/  HGMMA.64x16x16.F32 R112, gdesc[UR4], R112, gsb0 ;  /* 0x00200000047079f0 */ /* 0x000fe20008000870 */
[----:B------:R-:W-:Y:S01]  /*5160*/  UMOV UR4, UR8 ;  /* 0x0000000800047c82 */ /* 0x000fe20008000000 */
[----:B------:R-:W-:Y:S01]  /*5170*/  UMOV UR5, 0xc0000010 ;  /* 0xc000001000057882 */ /* 0x000fe20000000000 */
        /* <DEDUP_REMOVED lines=8> */
[----:B------:R-:W-:Y:S03]  /*5200*/  HGMMA.64x16x16.F32 R80, gdesc[UR4], R80, gsb0 ;  /* 0x00200000045079f0 */ /* 0x000fe60008000850 */
        /* <DEDUP_REMOVED lines=8> */
[----:B------:R3:W-:Y:S04]  /*5290*/  STL.64 [R1+0x3f8], R86 ;  /* 0x0003f85601007387 */ /* 0x0007e80000100a00 */
[----:B0-----:R-:W3:Y:S04]  /*52a0*/  LDL.LU.64 R208, [R1+0x2e0] ;  /* 0x0002e00001d07983 */ /* 0x001ee80000300a00 */
[----:B-1----:R-:W3:Y:S04]  /*52b0*/  LDL.LU.64 R210, [R1+0x2e8] ;  /* 0x0002e80001d27983 */ /* 0x002ee80000300a00 */
[----:B--2---:R-:W2:Y:S01]  /*52c0*/  LDL.LU.64 R212, [R1+0x2f0] ;  /* 0x0002f00001d47983 */ /* 0x004ea20000300a00 */
[----:B------:R-:W-:-:S03]  /*52d0*/  WARPGROUP.DEPBAR.LE gsb0, 0x0 ;  /* 0x00008000000079c5 */ /* 0x000fc60000010000 */
[----:B------:R0:W-:Y:S04]  /*52e0*/  STL.64 [R1+0x360], R48 ;  /* 0x0003603001007387 */ /* 0x0001e80000100a00 */
[----:B------:R1:W-:Y:S04]  /*52f0*/  STL.64 [R1+0x368], R50 ;  /* 0x0003683201007387 */ /* 0x0003e80000100a00 */
[----:B------:R1:W-:Y:S04]  /*5300*/  STL.64 [R1+0x370], R52 ;  /* 0x0003703401007387 */ /* 0x0003e80000100a00 */
[----:B------:R1:W-:Y:S04]  /*5310*/  STL.64 [R1+0x378], R54 ;  /* 0x0003783601007387 */ /* 0x0003e80000100a00 */
[----:B----4-:R-:W2:Y:S04]  /*5320*/  LDL.LU.64 R214, [R1+0x2f8] ;  /* 0x0002f80001d67983 */ /* 0x010ea80000300a00 */
[----:B---3--:R-:W3:Y:S04]  /*5330*/  LDL.LU.64 R176, [R1+0x260] ;  /* 0x0002600001b07983 */ /* 0x008ee80000300a00 */
        /* <DEDUP_REMOVED lines=15> */
[----:B0-----:R-:W4:Y:S04]  /*5430*/  LDL.LU.64 R48, [R1+0x60] ;  /* 0x0000600001307983 */ /* 0x001f280000300a00 */
[----:B-1----:R-:W4:Y:S04]  /*5440*/  LDL.LU.64 R50, [R1+0x68] ;  /* 0x0000680001327983 */ /* 0x002f280000300a00 */
[----:B------:R-:W4:Y:S04]  /*5450*/  LDL.LU.64 R52, [R1+0x70] ;  /* 0x0000700001347983 */ /* 0x000f280000300a00 */
[----:B------:R-:W4:Y:S01]  /*5460*/  LDL.LU.64 R54, [R1+0x78] ;  /* 0x0000780001367983 */ /* 0x000f220000300a00 */
        /* <DEDUP_REMOVED lines=8> */
[----:B--2---:R-:W-:-:S06]  /*54f0*/  WARPGROUP.ARRIVE ;  /* 0x00000000000079c5 */ /* 0x004fcc0000000000 */
[----:B------:R-:W-:Y:S03]  /*5500*/  HGMMA.64x16x16.F32 R208, gdesc[UR8], R208, gsb0 ;  /* 0x0020000008d079f0 */ /* 0x000fe600080008d0 */
[----:B------:R-:W-:Y:S02]  /*5510*/  WARPGROUP.DEPBAR.LE gsb0, 0x0 ;  /* 0x00008000000079c5 */ /* 0x000fe40000010000 */
[----:B---3--:R-:W-:-:S06]  /*5520*/  WARPGROUP.ARRIVE ;  /* 0x00000000000079c5 */ /* 0x008fcc0000000000 */
[----:B------:R-:W-:Y:S03]  /*5530*/  HGMMA.64x16x16.F32 R176, gdesc[UR12], R176, gsb0 ;  /* 0x002000000cb079f0 */ /* 0x000fe600080008b0 */
[----:B------:R-:W-:Y:S02]  /*5540*/  WARPGROUP.DEPBAR.LE gsb0, 0x0 ;  /* 0x00008000000079c5 */ /* 0x000fe40000010000 */
[----:B----4-:R-:W-:-:S06]  /*5550*/  WARPGROUP.ARRIVE ;  /* 0x00000000000079c5 */ /* 0x010fcc0000000000 */
[----:B------:R-:W-:Y:S03]  /*5560*/  HGMMA.64x16x16.F32 R144, gdesc[UR16], R144, gsb0 ;  /* 0x00200000109079f0 */ /* 0x000fe60008000890 */
[----:B------:R-:W-:Y:S02]  /*5570*/  WARPGROUP.DEPBAR.LE gsb0, 0x0 ;  /* 0x00008000000079c5 */ /* 0x000fe40000010000 */
        /* <DEDUP_REMOVED lines=27> */
[----:B------:R-:W-:Y:S02]  /*5730*/  R2UR UR47, R7 ;  /* 0x00000000072f72ca */ /* 0x000fe400000e0000 */
[----:B------:R-:W-:Y:S01]  /*5740*/  R2UR UR46, R6 ;  /* 0x00000000062e72ca */ /* 0x000fe200000e0000 */
[----:B------:R-:W-:Y:S01]  /*5750*/  UMOV UR44, UR4 ;  /* 0x00000004002c7c82 */ /* 0x000fe20008000000 */
[----:B------:R-:W-:Y:S01]  /*5760*/  UMOV UR45, UR5 ;  /* 0x00000005002d7c82 */ /* 0x000fe20008000000 */
[----:B------:R-:W-:Y:S02]  /*5770*/  WARPGROUP.DEPBAR.LE gsb0, 0x0 ;  /* 0x00008000000079c5 */ /* 0x000fe40000010000 */
[----:B------:R-:W-:-:S08]  /*5780*/  WARPGROUP.ARRIVE ;  /* 0x00000000000079c5 */ /* 0x000fd00000000000 */
[----:B------:R-:W-:Y:S01]  /*5790*/  HGMMA.64x16x16.F32 R128, gdesc[UR44], R128, gsb0 ;  /* 0x002000002c8079f0 */ /* 0x000fe20008000880 */
[----:B------:R-:W-:Y:S01]  /*57a0*/  UMOV UR57, UR49 ;  /* 0x0000003100397c82 */ /* 0x000fe20008000000 */
        /* <DEDUP_REMOVED lines=8> */
[----:B------:R-:W-:Y:S01]  /*5830*/  UMOV UR53, UR5 ;  /* 0x0000000500357c82 */ /* 0x000fe20008000000 */
[----:B------:R-:W-:Y:S02]  /*5840*/  WARPGROUP.DEPBAR.LE gsb0, 0x0 ;  /* 0x00008000000079c5 */ /* 0x000fe40000010000 */
[----:B------:R-:W-:-:S06]  /*5850*/  WARPGROUP.ARRIVE ;  /* 0x00000000000079c5 */ /* 0x000fcc0000000000 */
[----:B------:R-:W-:Y:S01]  /*5860*/  HGMMA.64x16x16.F32 R64, gdesc[UR52], R64, gsb0 ;  /* 0x00200000344079f0 */ /* 0x000fe20008000840 */
[----:B------:R-:W-:Y:S01]  /*5870*/  UIADD3 UR8, UR57, 0x300, URZ ;  /* 0x0000030039087890 */ /* 0x000fe2000fffe03f */
[----:B------:R-:W-:Y:S02]  /*5880*/  UMOV UR56, UR4 ;  /* 0x0000000400387c82 */ /* 0x000fe40008000000 */
[----:B------:R-:W-:Y:S01]  /*5890*/  UMOV UR57, UR5 ;  /* 0x0000000500397c82 */ /* 0x000fe20008000000 */
[----:B------:R-:W-:Y:S02]  /*58a0*/  WARPGROUP.DEPBAR.LE gsb0, 0x0 ;  /* 0x00008000000079c5 */ /* 0x000fe40000010000 */
[----:B------:R-:W-:-:S06]  /*58b0*/  WARPGROUP.ARRIVE ;  /* 0x00000000000079c5 */ /* 0x000fcc0000000000 */
[----:B------:R-:W-:Y:S01]  /*58c0*/  HGMMA.64x16x16.F32 R32, gdesc[UR56], R32, gsb0 ;  /* 0x00200000382079f0 */ /* 0x000fe20008000820 */
[----:B------:R-:W-:Y:S01]  /*58d0*/  UMOV UR56, UR8 ;  /* 0x0000000800387c82 */ /* 0x000fe20008000000 */
[----:B------:R-:W-:Y:S01]  /*58e0*/  UMOV UR57, 0xc0000010 ;  /* 0xc000001000397882 */ /* 0x000fe20000000000 */
[----:B------:R-:W-:Y:S02]  /*58f0*/  WARPGROUP.DEPBAR.LE gsb0, 0x0 ;  /* 0x00008000000079c5 */ /* 0x000fe40000010000 */
[----:B------:R-:W-:-:S06]  /*5900*/  WARPGROUP.ARRIVE ;  /* 0x00000000000079c5 */ /* 0x000fcc0000000000 */
[----:B------:R-:W-:Y:S01]  /*5910*/  HGMMA.64x16x16.F32 R24, gdesc[UR56], R24, gsb0 ;  /* 0x00200000381879f0 */ /* 0x000fe20008000818 */
[----:B------:R-:W-:Y:S01]  /*5920*/  UMOV UR52, UR56 ;  /* 0x0000003800347c82 */ /* 0x000fe20008000000 */
[----:B------:R-:W-:Y:S01]  /*5930*/  UMOV UR53, UR57 ;  /* 0x0000003900357c82 */ /* 0x000fe20008000000 */
[----:B------:R-:W-:Y:S04]  /*5940*/  STL.64 [R1+0x2e0], R208 ;  /* 0x0002e0d001007387 */ /* 0x000fe80000100a00 */
[----:B------:R-:W-:Y:S04]  /*5950*/  STL.64 [R1+0x2e8], R210 ;  /* 0x0002e8d201007387 */ /* 0x000fe80000100a00 */
[----:B------:R-:W-:Y:S04]  /*5960*/  STL.64 [R1+0x2f0], R212 ;  /* 0x0002f0d401007387 */ /* 0x000fe80000100a00 */
[----:B------:R-:W-:Y:S04]  /*5970*/  STL.64 [R1+0x2f8], R214 ;  /* 0x0002f8d601007387 */ /* 0x000fe80000100a00 */
[----:B------:R-:W-:Y:S01]  /*5980*/  STL.64 [R1+0x260], R176 ;  /* 0x000260b001007387 */ /* 0x000fe20000100a00 */
[----:B------:R-:W-:-:S02]  /*5990*/  WARPGROUP.DEPBAR.LE gsb0, 0x0 ;  /* 0x00008000000079c5 */ /* 0x000fc40000010000 */
[----:B------:R-:W-:-:S06]  /*59a0*/  WARPGROUP.ARRIVE ;  /* 0x00000000000079c5 */ /* 0x000fcc0000000000 */
[----:B------:R-:W-:Y:S01]  /*59b0*/  HGMMA.64x16x16.F32 R56, gdesc[UR52], R56, gsb0 ;  /* 0x00200000343879f0 */ /* 0x000fe20008000838 */
[----:B------:R-:W-:Y:S04]  /*59c0*/  STL.64 [R1+0x268], R178 ;  /* 0x000268b201007387 */ /* 0x000fe80000100a00 */
        /* <DEDUP_REMOVED lines=10> */
[----:B------:R0:W-:Y:S04]  /*5a70*/  STL.64 [R1+0xe0], R80 ;  /* 0x0000e05001007387 */ /* 0x0001e80000100a00 */
[----:B------:R1:W-:Y:S04]  /*5a80*/  STL.64 [R1+0xe8], R82 ;  /* 0x0000e85201007387 */ /* 0x0003e80000100a00 */
[----:B------:R2:W-:Y:S04]  /*5a90*/  STL.64 [R1+0xf0], R84 ;  /* 0x0000f05401007387 */ /* 0x0005e80000100a00 */
[----:B------:R3:W-:Y:S04]  /*5aa0*/  STL.64 [R1+0xf8], R86 ;  /* 0x0000f85601007387 */ /* 0x0007e80000100a00 */
[----:B0-----:R-:W4:Y:S04]  /*5ab0*/  LDL.LU.64 R80, [R1+0x40] ;  /* 0x0000400001507983 */ /* 0x001f280000300a00 */
[----:B-1----:R-:W4:Y:S04]  /*5ac0*/  LDL.LU.64 R82, [R1+0x48] ;  /* 0x0000480001527983 */ /* 0x002f280000300a00 */
[----:B--2---:R-:W4:Y:S04]  /*5ad0*/  LDL.LU.64 R84, [R1+0x50] ;  /* 0x0000500001547983 */ /* 0x004f280000300a00 */
[----:B------:R0:W-:Y:S04]  /*5ae0*/  STL.64 [R1+0x60], R48 ;  /* 0x0000603001007387 */ /* 0x0001e80000100a00 */
[----:B------:R1:W-:Y:S04]  /*5af0*/  STL.64 [R1+0x68], R50 ;  /* 0x0000683201007387 */ /* 0x0003e80000100a00 */
[----:B------:R2:W-:Y:S04]  /*5b00*/  STL.64 [R1+0x70], R52 ;  /* 0x0000703401007387 */ /* 0x0005e80000100a00 */
[----:B------:R2:W-:Y:S04]  /*5b10*/  STL.64 [R1+0x78], R54 ;  /* 0x0000783601007387 */ /* 0x0005e80000100a00 */
[----:B---3--:R-:W4:Y:S01]  /*5b20*/  LDL.LU.64 R86, [R1+0x58] ;  /* 0x0000580001567983 */ /* 0x008f220000300a00 */
[----:B------:R-:W-:-:S02]  /*5b30*/  WARPGROUP.DEPBAR.LE gsb0, 0x0 ;  /* 0x00008000000079c5 */ /* 0x000fc40000010000 */
[----:B------:R-:W-:Y:S01]  /*5b40*/  WARPGROUP.ARRIVE ;  /* 0x00000000000079c5 */ /* 0x000fe20000000000 */
[----:B------:R-:W-:Y:S01]  /*5b50*/  UMOV UR48, UR56 ;  /* 0x0000003800307c82 */ /* 0x000fe20008000000 */
[----:B------:R-:W-:Y:S01]  /*5b60*/  UMOV UR49, UR57 ;  /* 0x0000003900317c82 */ /* 0x000fe20008000000 */
[----:B0-----:R-:W3:Y:S03]  /*5b70*/  LDL.LU.64 R48, [R1+0xc0] ;  /* 0x0000c00001307983 */ /* 0x001ee60000300a00 */
[----:B------:R-:W-:Y:S01]  /*5b80*/  HGMMA.64x16x16.F32 R88, gdesc[UR48], R88, gsb0 ;  /* 0x00200000305879f0 */ /* 0x000fe20008000858 */
[----:B-1----:R-:W3:Y:S04]  /*5b90*/  LDL.LU.64 R50, [R1+0xc8] ;  /* 0x0000c80001327983 */ /* 0x002ee80000300a00 */
[----:B--2---:R-:W3:Y:S04]  /*5ba0*/  LDL.LU.64 R52, [R1+0xd0] ;  /* 0x0000d00001347983 */ /* 0x004ee80000300a00 */
[----:B------:R-:W3:Y:S01]  /*5bb0*/  LDL.LU.64 R54, [R1+0xd8] ;  /* 0x0000d80001367983 */ /* 0x000ee20000300a00 */
[----:B------:R-:W-:Y:S01]  /*5bc0*/  UMOV UR44, UR56 ;  /* 0x00000038002c7c82 */ /* 0x000fe20008000000 */
[----:B------:R-:W-:Y:S01]  /*5bd0*/  UMOV UR45, UR57 ;  /* 0x00000039002d7c82 */ /* 0x000fe20008000000 */
        /* <DEDUP_REMOVED lines=21> */
[----:B----4-:R-:W-:-:S06]  /*5d30*/  WARPGROUP.ARRIVE ;  /* 0x00000000000079c5 */ /* 0x010fcc0000000000 */
[----:B------:R-:W-:Y:S01]  /*5d40*/  HGMMA.64x16x16.F32 R80, gdesc[UR28], R80, gsb0 ;  /* 0x002000001c5079f0 */ /* 0x000fe20008000850 */
[----:B------:R-:W-:Y:S01]  /*5d50*/  UMOV UR24, UR56 ;  /* 0x0000003800187c82 */ /* 0x000fe20008000000 */
[----:B------:R-:W-:Y:S01]  /*5d60*/  UMOV UR25, UR57 ;  /* 0x0000003900197c82 */ /* 0x000fe20008000000 */
[----:B------:R-:W-:Y:S02]  /*5d70*/  WARPGROUP.DEPBAR.LE gsb0, 0x0 ;  /* 0x00008000000079c5 */ /* 0x000fe40000010000 */
[----:B---3--:R-:W-:-:S06]  /*5d80*/  WARPGROUP.ARRIVE ;  /* 0x00000000000079c5 */ /* 0x008fcc0000000000 */
[----:B------:R-:W-:Y:S01]  /*5d90*/  HGMMA.64x16x16.F32 R48, gdesc[UR24], R48, gsb0 ;  /* 0x00200000183079f0 */ /* 0x000fe20008000830 */
[----:B------:R-:W-:Y:S04]  /*5da0*/  STL.64 [R1+0x40], R80 ;  /* 0x0000405001007387 */ /* 0x000fe80000100a00 */
[----:B------:R-:W-:Y:S04]  /*5db0*/  STL.64 [R1+0x48], R82 ;  /* 0x0000485201007387 */ /* 0x000fe80000100a00 */
        /* <DEDUP_REMOVED lines=44> */
[----:B--2---:R-:W-:-:S06]  /*6080*/  WARPGROUP.ARRIVE ;  /* 0x00000000000079c5 */ /* 0x004fcc0000000000 */
[----:B------:R-:W-:Y:S03]  /*6090*/  HGMMA.64x16x16.F32 R80, gdesc[UR16], R80, gsb0 ;  /* 0x00200000105079f0 */ /* 0x000fe60008000850 */
[----:B------:R-:W-:Y:S02]  /*60a0*/  WARPGROUP.DEPBAR.LE gsb0, 0x0 ;  /* 0x00008000000079c5 */ /* 0x000fe40000010000 */
[----:B---3--:R-:W-:-:S06]  /*60b0*/  WARPGROUP.ARRIVE ;  /* 0x00000000000079c5 */ /* 0x008fcc0000000000 */
[----:B------:R-:W-:Y:S03]  /*60c0*/  HGMMA.64x16x16.F32 R112, gdesc[UR12], R112, gsb0 ;  /* 0x002000000c7079f0 */ /* 0x000fe60008000870 */
        /* <DEDUP_REMOVED lines=15> */
[----:B------:R0:W-:Y:S04]  /*61c0*/  STL.64 [R1+0x158], R54 ;  /* 0x0001583601007387 */ /* 0x0001e80000100a00 */
[----:B0-----:R0:W5:Y:S04]  /*61d0*/  LDL.LU.64 R54, [R1+0x550] ;  /* 0x0005500001367983 */ /* 0x0011680000300a00 */
[----:B------:R0:W5:Y:S04]  /*61e0*/  LDL.LU.64 R52, [R1+0x548] ;  /* 0x0005480001347983 */ /* 0x0001680000300a00 */
[----:B------:R0:W5:Y:S04]  /*61f0*/  LDL.LU.64 R50, [R1+0x540] ;  /* 0x0005400001327983 */ /* 0x0001680000300a00 */
[----:B------:R0:W5:Y:S01]  /*6200*/  LDL.LU.64 R48, [R1+0x538] ;  /* 0x0005380001307983 */ /* 0x0001620000300a00 */
[----:B------:R-:W-:-:S02]  /*6210*/  WARPGROUP.DEPBAR.LE gsb0, 0x0 ;  /* 0x00008000000079c5 */ /* 0x000fc40000010000 */
[----:B------:R-:W-:-:S06]  /*6220*/  WARPGROUP.ARRIVE ;  /* 0x00000000000079c5 */ /* 0x000fcc0000000000 */
[----:B------:R-:W-:Y:S01]  /*6230*/  HGMMA.64x16x16.F32 R208, gdesc[UR4], R208, gsb0 ;  /* 0x0020000004d079f0 */ /* 0x000fe200080008d0 */
[----:B------:R-:W-:Y:S04]  /*6240*/  STL.64 [R1+0x1c0], R80 ;  /* 0x0001c05001007387 */ /* 0x000fe80000100a00 */
[----:B------:R-:W-:Y:S04]  /*6250*/  STL.64 [R1+0x1c8], R82 ;  /* 0x0001c85201007387 */ /* 0x000fe80000100a00 */
[----:B------:R-:W-:Y:S04]  /*6260*/  STL.64 [R1+0x1d0], R84 ;  /* 0x0001d05401007387 */ /* 0x000fe80000100a00 */
[----:B------:R1:W-:Y:S04]  /*6270*/  STL.64 [R1+0x1d8], R86 ;  /* 0x0001d85601007387 */ /* 0x0003e80000100a00 */
[----:B-1----:R0:W5:Y:S04]  /*6280*/  LDL.LU.64 R86, [R1+0x530] ;  /* 0x0005300001567983 */ /* 0x0021680000300a00 */
[----:B------:R0:W5:Y:S04]  /*6290*/  LDL.LU.64 R84, [R1+0x528] ;  /* 0x0005280001547983 */ /* 0x0001680000300a00 */
[----:B------:R0:W5:Y:S04]  /*62a0*/  LDL.LU.64 R82, [R1+0x520] ;  /* 0x0005200001527983 */ /* 0x0001680000300a00 */
[----:B------:R0:W5:Y:S04]  /*62b0*/  LDL.LU.64 R80, [R1+0x518] ;  /* 0x0005180001507983 */ /* 0x0001680000300a00 */
        /* <DEDUP_REMOVED lines=19> */
[----:B------:R1:W-:Y:S01]  /*63f0*/  STL.64 [R1+0x358], R182 ;  /* 0x000358b601007387 */ /* 0x0003e20000100a00 */
[----:B------:R-:W-:-:S03]  /*6400*/  WARPGROUP.DEPBAR.LE gsb0, 0x0 ;  /* 0x00008000000079c5 */ /* 0x000fc60000010000 */
        /* <DEDUP_REMOVED lines=11> */
[----:B------:R0:W5:Y:S01]  /*64c0*/  LDL.LU.64 R208, [R1+0x498] ;  /* 0x0004980001d07983 */ /* 0x0001620000300a00 */
[----:B------:R-:W-:Y:S05]  /*64d0*/  @!P0 BRA `(.L_x_24) ;  /* 0x0000000000048947 */ /* 0x000fea0003800000 */
[----:B------:R-:W-:Y:S01]  /*64e0*/  BPT.TRAP 0x1 ;  /* 0x000000040000795c */ /* 0x000fe20000300000 */
.L_x_24:
[----:B------:R-:W2:Y:S01]  /*64f0*/  LDL R6, [R1+0x458] ;  /* 0x0004580001067983 */ /* 0x000ea20000100800 */
[----:B------:R-:W-:Y:S02]  /*6500*/  R2UR UR6, R17 ;  /* 0x00000000110672ca */ /* 0x000fe400000e0000 */
[----:B------:R-:W-:-:S13]  /*6510*/  R2UR UR4, R5 ;  /* 0x00000000050472ca */ /* 0x000fda00000e0000 */
[----:B------:R-:W-:-:S04]  /*6520*/  ULEA UR4, UR4, UR6, 0x3 ;  /* 0x0000000604047291 */ /* 0x000fc8000f8e183f */
[----:B------:R-:W-:-:S04]  /*6530*/  UIADD3 UR4, UR4, 0x48, URZ ;  /* 0x0000004804047890 */ /* 0x000fc8000fffe03f */
[----:B------:R-:W-:-:S09]  /*6540*/  UPRMT UR4, URZ, 0x654, UR4 ;  /* 0x000006543f047896 */ /* 0x000fd20008000004 */
[----:B------:R-:W-:Y:S01]  /*6550*/  SYNCS.ARRIVE.TRANS64.RED.A1T0 RZ, [UR4], RZ ;  /* 0x000000ffffff79a7 */ /* 0x000fe20008100404 */
[----:B--2---:R-:W-:-:S13]  /*6560*/  R2UR UR5, R6 ;  /* 0x00000000060572ca */ /* 0x004fda00000e0000 */
[----:B------:R-:W-:-:S06]  /*6570*/  UISETP.GT.U32.AND UP0, UPT, UR5, 0x1, UPT ;  /* 0x000000010500788c */ /* 0x000fcc000bf04070 */
[----:B------:R-:W-:-:S13]  /*6580*/  PLOP3.LUT P1, PT, PT, PT, UP0, 0x80, 0x0 ;  /* 0x000000000000781c */ /* 0x000fda0003f2f008 */
[----:B------:R-:W-:Y:S05]  /*6590*/  @P1 BRA `(.L_x_25) ;  /* 0x0000000000041947 */ /* 0x000fea0003800000 */
[----:B------:R-:W-:Y:S01]  /*65a0*/  BPT.TRAP 0x1 ;  /* 0x000000040000795c */ /* 0x000fe20000300000 */
.L_x_25:
[----:B------:R-:W-:Y:S02]  /*65b0*/  R2UR UR4, R0 ;  /* 0x00000000000472ca */ /* 0x000fe400000e0000 */
[----:B------:R-:W-:Y:S02]  /*65c0*/  R2UR UR5, R5 ;  /* 0x00000000050572ca */ /* 0x000fe400000e0000 */
[C---:B------:R-:W-:Y:S01]  /*65d0*/  ISETP.GT.AND P1, PT, R3.reuse, 0x1, PT ;  /* 0x000000010300780c */ /* 0x040fe20003f24270 */
[----:B------:R-:W-:-:S08]  /*65e0*/  VIADD R3, R3, 0xffffffff ;  /* 0xffffffff03037836 */ /* 0x000fd00000000000 */
[----:B------:R-:W-:Y:S02]  /*65f0*/  UIADD3 UR4, UR4, 0x1, URZ ;  /* 0x0000000104047890 */ /* 0x000fe4000fffe03f */
[----:B------:R-:W-:Y:S02]  /*6600*/  UIADD3 UR5, UR5, 0x1, URZ ;  /* 0x0000000105057890 */ /* 0x000fe4000fffe03f */
[----:B------:R-:W-:Y:S02]  /*6610*/  UISETP.NE.AND UP0, UPT, UR4, 0x9, UPT ;  /* 0x000000090400788c */ /* 0x000fe4000bf05270 */
[----:B------:R-:W-:Y:S02]  /*6620*/  UISETP.NE.AND UP1, UPT, UR5, 0x9, UPT ;  /* 0x000000090500788c */ /* 0x000fe4000bf25270 */
[----:B------:R-:W-:Y:S02]  /*6630*/  USEL UR6, UR4, URZ, UP0 ;  /* 0x0000003f04067287 */ /* 0x000fe40008000000 */
[----:B------:R-:W-:-:S02]  /*6640*/  USEL UR4, URZ, 0x1, UP0 ;  /* 0x000000013f047887 */ /* 0x000fc40008000000 */
[----:B------:R-:W-:Y:S02]  /*6650*/  USEL UR5, UR5, URZ, UP1 ;  /* 0x0000003f05057287 */ /* 0x000fe40008800000 */
[----:B------:R-:W-:Y:S02]  /*6660*/  IMAD.U32 R0, RZ, RZ, UR6 ;  /* 0x00000006ff007e24 */ /* 0x000fe4000f8e00ff */
[----:B------:R-:W-:Y:S02]  /*6670*/  LOP3.LUT R4, R4, UR4, RZ, 0x3c, !PT ;  /* 0x0000000404047c12 */ /* 0x000fe4000f8e3cff */
[----:B------:R-:W-:Y:S01]  /*6680*/  IMAD.U32 R5, RZ, RZ, UR5 ;  /* 0x00000005ff057e24 */ /* 0x000fe2000f8e00ff */
[----:B------:R-:W-:Y:S06]  /*6690*/  @P1 BRA `(.L_x_26) ;  /* 0xffffffd000181947 */ /* 0x000fec000383ffff */
.L_x_19:
[----:B------:R3:W5:Y:S01]  /*66a0*/  LDL R6, [R1+0x488] ;  /* 0x0004880001067983 */ /* 0x0007620000100800 */
[----:B01----:R-:W0:Y:S02]  /*66b0*/  LDC R0, c[0x0][0x28c] ;  /* 0x0000a300ff007b82 */ /* 0x003e240000000800 */
[----:B0-----:R-:W-:-:S13]  /*66c0*/  ISETP.GE.AND P1, PT, R0, 0x1, PT ;  /* 0x000000010000780c */ /* 0x001fda0003f26270 */
[----:B---3--:R-:W-:Y:S05]  /*66d0*/  @!P1 BRA `(.L_x_27) ;  /* 0x0000000000489947 */ /* 0x008fea0003800000 */
[----:B------:R-:W-:Y:S05]  /*66e0*/  @!P0 BRA `(.L_x_28) ;  /* 0x0000000000048947 */ /* 0x000fea0003800000 */
[----:B------:R-:W-:Y:S01]  /*66f0*/  BPT.TRAP 0x1 ;  /* 0x000000040000795c */ /* 0x000fe20000300000 */
.L_x_28:
[----:B------:R-:W3:Y:S01]  /*6700*/  LDL R0, [R1+0x458] ;  /* 0x0004580001007983 */ /* 0x000ee20000100800 */
[----:B-----5:R-:W-:Y:S02]  /*6710*/  R2UR UR6, R6 ;  /* 0x00000000060672ca */ /* 0x020fe400000e0000 */
[----:B------:R-:W-:-:S11]  /*6720*/  R2UR UR5, R17 ;  /* 0x00000000110572ca */ /* 0x000fd600000e0000 */
[----:B------:R-:W-:-:S04]  /*6730*/  VIADD R10, R10, UR6 ;  /* 0x000000060a0a7c36 */ /* 0x000fc80008000000 */
[----:B------:R-:W-:Y:S01]  /*6740*/  IMAD.WIDE.U32 R4, R10, 0x38e38e39, RZ ;  /* 0x38e38e390a047825 */ /* 0x000fe200078e00ff */
[----:B---3--:R-:W-:-:S04]  /*6750*/  R2UR UR4, R0 ;  /* 0x00000000000472ca */ /* 0x008fc800000e0000 */
[----:B------:R-:W-:-:S05]  /*6760*/  SHF.R.U32.HI R0, RZ, 0x1, R5 ;  /* 0x00000001ff007819 */ /* 0x000fca0000011605 */
[----:B------:R-:W-:-:S05]  /*6770*/  IMAD R0, R0, -0x9, R10 ;  /* 0xfffffff700007824 */ /* 0x000fca00078e020a */
[----:B------:R-:W-:Y:S01]  /*6780*/  LEA R0, R0, UR5, 0x3 ;  /* 0x0000000500007c11 */ /* 0x000fe2000f8e18ff */
[----:B------:R-:W-:-:S04]  /*6790*/  UISETP.GT.U32.AND UP0, UPT, UR4, 0x1, UPT ;  /* 0x000000010400788c */ /* 0x000fc8000bf04070 */
[----:B------:R-:W-:Y:S02]  /*67a0*/  VIADD R0, R0, 0x48 ;  /* 0x0000004800007836 */ /* 0x000fe40000000000 */
[----:B------:R-:W-:-:S03]  /*67b0*/  PLOP3.LUT P0, PT, PT, PT, UP0, 0x80, 0x0 ;  /* 0x000000000000781c */ /* 0x000fc60003f0f008 */
[----:B------:R-:W-:-:S04]  /*67c0*/  PRMT R0, RZ, 0x654, R0 ;  /* 0x00000654ff007816 */ /* 0x000fc80000000000 */
[----:B------:R0:W-:Y:S06]  /*67d0*/  SYNCS.ARRIVE.TRANS64.RED.A1T0 RZ, [R0+URZ], RZ ;  /* 0x000000ff00ff79a7 */ /* 0x0001ec000810043f */
[----:B------:R-:W-:Y:S05]  /*67e0*/  @P0 BRA `(.L_x_27) ;  /* 0x0000000000040947 */ /* 0x000fea0003800000 */
[----:B------:R-:W-:Y:S01]  /*67f0*/  BPT.TRAP 0x1 ;  /* 0x000000040000795c */ /* 0x000fe20000300000 */
.L_x_27:
[----:B------:R-:W3:Y:S01]  /*6800*/  LDL R4, [R1+0x490] ;  /* 0x0004900001047983 */ /* 0x000ee20000100800 */
[----:B-----5:R-:W-:Y:S01]  /*6810*/  R2UR UR4, R6 ;  /* 0x00000000060472ca */ /* 0x020fe200000e0000 */
[----:B------:R-:W-:Y:S01]  /*6820*/  ULDC UR15, c[0x0][0x288] ;  /* 0x0000a200000f7ab9 */ /* 0x000fe20000000800 */
[----:B------:R-:W-:Y:S01]  /*6830*/  R2UR UR5, R19 ;  /* 0x00000000130572ca */ /* 0x000fe200000e0000 */
[----:B0-----:R-:W4:Y:S01]  /*6840*/  LDL.LU R0, [R1+0x48c] ;  /* 0x00048c0001007983 */ /* 0x001f220000300800 */
[----:B------:R-:W-:Y:S01]  /*6850*/  R2UR UR6, R18 ;  /* 0x00000000120672ca */ /* 0x000fe200000e0000 */
[----:B------:R-:W-:Y:S01]  /*6860*/  ULDC UR14, c[0x0][0x284] ;  /* 0x0000a100000e7ab9 */ /* 0x000fe20000000800 */
[----:B------:R-:W-:Y:S01]  /*6870*/  ULDC.64 UR12, c[0x0][0x5d0] ;  /* 0x00017400000c7ab9 */ /* 0x000fe20000000a00 */
[----:B------:R-:W2:Y:S01]  /*6880*/  LDL R15, [R1+0x45c] ;  /* 0x00045c00010f7983 */ /* 0x000ea20000100800 */
[----:B------:R-:W0:Y:S01]  /*6890*/  S2R R3, SR_TID.X ;  /* 0x0000000000037919 */ /* 0x000e220000002100 */
[----:B------:R-:W1:Y:S06]  /*68a0*/  S2R R5, SR_TID.X ;  /* 0x0000000000057919 */ /* 0x000e6c0000002100 */
[----:B------:R-:W-:-:S02]  /*68b0*/  UIMAD.WIDE UR10, UR5, 0x200, URZ ;  /* 0x00000200050a78a5 */ /* 0x000fc4000f8e023f */
[----:B------:R-:W-:Y:S02]  /*68c0*/  USHF.L.U32 UR7, UR5, 0x9, URZ ;  /* 0x0000000905077899 */ /* 0x000fe4000800063f */
[----:B------:R-:W-:-:S04]  /*68d0*/  UIMAD UR6, UR6, 0xf0, URZ ;  /* 0x000000f0060678a4 */ /* 0x000fc8000f8e023f */
[----:B------:R-:W-:Y:S02]  /*68e0*/  UISETP.GE.AND UP0, UPT, UR6, UR15, UPT ;  /* 0x0000000f0600728c */ /* 0x000fe4000bf06270 */
[----:B------:R-:W-:Y:S02]  /*68f0*/  IMAD.U32 R6, RZ, RZ, UR6 ;  /* 0x00000006ff067e24 */ /* 0x000fe4000f8e00ff */
[----:B------:R-:W-:-:S06]  /*6900*/  UISETP.GE.OR UP0, UPT, UR7, UR14, UP0 ;  /* 0x0000000e0700728c */ /* 0x000fcc0008706670 */
[----:B------:R-:W-:Y:S02]  /*6910*/  PLOP3.LUT P0, PT, PT, PT, UP0, 0x80, 0x0 ;  /* 0x000000000000781c */ /* 0x000fe40003f0f008 */
[----:B0-----:R-:W-:-:S04]  /*6920*/  SHF.R.U32.HI R3, RZ, 0x7, R3 ;  /* 0x00000007ff037819 */ /* 0x001fc80000011603 */
[----:B------:R-:W-:Y:S01]  /*6930*/  LOP3.LUT R3, R3, 0x1, RZ, 0xc0, !PT ;  /* 0x0000000103037812 */ /* 0x000fe200078ec0ff */
[----:B-1----:R-:W-:-:S04]  /*6940*/  IMAD.SHL.U32 R7, R5, 0x2, RZ ;  /* 0x0000000205077824 */ /* 0x002fc800078e00ff */
[----:B------:R-:W-:Y:S01]  /*6950*/  IMAD.SHL.U32 R17, R3, 0x40, RZ ;  /* 0x0000004003117824 */ /* 0x000fe200078e00ff */
[----:B------:R-:W-:-:S04]  /*6960*/  LOP3.LUT R6, R6, 0x6, R7, 0xf8, !PT ;  /* 0x0000000606067812 */ /* 0x000fc800078ef807 */
[----:B------:R-:W-:Y:S02]  /*6970*/  SHF.R.S32.HI R7, RZ, 0x1f, R6 ;  /* 0x0000001fff077819 */ /* 0x000fe40000011406 */
[----:B---3--:R-:W-:Y:S02]  /*6980*/  R2UR UR19, R4 ;  /* 0x00000000041372ca */ /* 0x008fe400000e0000 */
[----:B------:R-:W-:Y:S02]  /*6990*/  LOP3.LUT R4, R5, 0x60, RZ, 0xc0, !PT ;  /* 0x0000006005047812 */ /* 0x000fe400078ec0ff */
[----:B----4-:R-:W-:Y:S02]  /*69a0*/  R2UR UR17, R0 ;  /* 0x00000000001172ca */ /* 0x010fe400000e0000 */
[----:B------:R-:W-:Y:S02]  /*69b0*/  SHF.R.U32.HI R0, RZ, 0x2, R5 ;  /* 0x00000002ff007819 */ /* 0x000fe40000011605 */
[----:B------:R-:W-:-:S02]  /*69c0*/  SHF.R.U32.HI R4, RZ, 0x1, R4 ;  /* 0x00000001ff047819 */ /* 0x000fc40000011604 */
[----:B------:R-:W-:Y:S02]  /*69d0*/  LOP3.LUT R0, R0, 0x7, RZ, 0xc0, !PT ;  /* 0x0000000700007812 */ /* 0x000fe400078ec0ff */
[----:B--2---:R-:W-:Y:S01]  /*69e0*/  R2UR UR18, R15 ;  /* 0x000000000f1272ca */ /* 0x004fe200000e0000 */
[----:B------:R-:W-:Y:S01]  /*69f0*/  UIADD3 UR9, UR19, UR4, URZ ;  /* 0x0000000413097290 */ /* 0x000fe2000fffe03f */
[--C-:B------:R-:W-:Y:S01]  /*6a00*/  LOP3.LUT R17, R17, 0x40, R0.reuse, 0xe2, !PT ;  /* 0x0000004011117812 */ /* 0x100fe200078ee200 */
[----:B------:R-:W-:Y:S01]  /*6a10*/  UISETP.GE.U32.AND UP2, UPT, UR19, 0x9, UPT ;  /* 0x000000091300788c */ /* 0x000fe2000bf46070 */
[----:B------:R-:W-:Y:S01]  /*6a20*/  IADD3 R0, RZ, -R4, -R0 ;  /* 0x80000004ff007210 */ /* 0x000fe20007ffe800 */
[----:B------:R-:W-:Y:S01]  /*6a30*/  UISETP.GT.U32.AND UP1, UPT, UR9, 0x8, UPT ;  /* 0x000000080900788c */ /* 0x000fe2000bf24070 */
[----:B------:R-:W-:Y:S01]  /*6a40*/  LOP3.LUT R17, R17, UR10, R4, 0xfe, !PT ;  /* 0x0000000a11117c12 */ /* 0x000fe2000f8efe04 */
[----:B------:R-:W-:Y:S01]  /*6a50*/  UIMAD.WIDE.U32 UR4, UR9, 0x38e38e39, URZ ;  /* 0x38e38e39090478a5 */ /* 0x000fe2000f8e003f */
[----:B------:R-:W-:Y:S01]  /*6a60*/  IMAD.MOV.U32 R4, RZ, RZ, -0x2 ;  /* 0xfffffffeff047424 */ /* 0x000fe200078e00ff */
[----:B------:R-:W-:Y:S01]  /*6a70*/  UISETP.LT.U32.AND UP1, UPT, UR19, 0x9, UP1 ;  /* 0x000000091300788c */ /* 0x000fe20008f21070 */
[----:B------:R-:W-:Y:S01]  /*6a80*/  IMAD R0, R3, -0x40, R0 ;  /* 0xffffffc003007824 */ /* 0x000fe200078e0200 */
[----:B------:R-:W-:Y:S01]  /*6a90*/  USHF.R.U32.HI UR4, URZ, 0x1, UR5 ;  /* 0x000000013f047899 */ /* 0x000fe20008011605 */
[----:B------:R-:W-:Y:S01]  /*6aa0*/  LOP3.LUT R3, R5, 0x3, RZ, 0xc0, !PT ;  /* 0x0000000305037812 */ /* 0x000fe200078ec0ff */
[----:B------:R-:W-:-:S02]  /*6ab0*/  USEL UR5, URZ, 0x1, !UP1 ;  /* 0x000000013f057887 */ /* 0x000fc4000c800000 */
[----:B------:R-:W-:Y:S02]  /*6ac0*/  USHF.R.S32.HI UR16, URZ, 0x1f, UR18 ;  /* 0x0000001f3f107899 */ /* 0x000fe40008011412 */
[----:B------:R-:W-:Y:S01]  /*6ad0*/  ULOP3.LUT UR17, UR17, UR5, URZ, 0x3c, !UPT ;  /* 0x0000000511117292 */ /* 0x000fe2000f8e3c3f */
[----:B------:R-:W-:Y:S01]  /*6ae0*/  IMAD R3, R3, R4, UR15 ;  /* 0x0000000f03037e24 */ /* 0x000fe2000f8e0204 */
[----:B------:R-:W-:Y:S01]  /*6af0*/  UIMAD UR5, UR4, -0x9, UR9 ;  /* 0xfffffff7040578a4 */ /* 0x000fe2000f8e0209 */
[----:B------:R-:W-:Y:S01]  /*6b00*/  IMAD.U32 R4, RZ, RZ, UR14 ;  /* 0x0000000eff047e24 */ /* 0x000fe2000f8e00ff */
[----:B------:R-:W-:Y:S01]  /*6b10*/  @UP2 ULOP3.LUT UR17, UR17, 0x1, UR4, 0x78, !UPT ;  /* 0x0000000111112892 */ /* 0x000fe2000f8e7804 */
[----:B------:R-:W-:Y:S01]  /*6b20*/  VIADD R3, R3, -UR6 ;  /* 0x8000000603037c36 */ /* 0x000fe20008000000 */
[----:B------:R-:W-:Y:S02]  /*6b30*/  UIMAD UR8, UR16, UR12, URZ ;  /* 0x0000000c100872a4 */ /* 0x000fe4000f8e023f */
[----:B------:R-:W-:Y:S01]  /*6b40*/  IMAD.U32 R8, RZ, RZ, UR5 ;  /* 0x00000005ff087e24 */ /* 0x000fe2000f8e00ff */
[----:B------:R-:W-:Y:S01]  /*6b50*/  IADD3 R0, R4, -UR7, R0 ;  /* 0x8000000704007c10 */ /* 0x000fe2000fffe000 */
[----:B------:R-:W-:Y:S01]  /*6b60*/  IMAD.U32 R4, RZ, RZ, UR12 ;  /* 0x0000000cff047e24 */ /* 0x000fe2000f8e00ff */
[----:B------:R-:W-:-:S02]  /*6b70*/  UIMAD UR8, UR18, UR13, UR8 ;  /* 0x0000000d120872a4 */ /* 0x000fc4000f8e0208 */
[----:B------:R0:W-:Y:S01]  /*6b80*/  STL [R1+0x488], R8 ;  /* 0x0004880801007387 */ /* 0x0001e20000100800 */
[----:B------:R-:W-:Y:S01]  /*6b90*/  IMAD.WIDE.U32 R4, R4, UR18, R6 ;  /* 0x0000001204047c25 */ /* 0x000fe2000f8e0006 */
[----:B------:R-:W-:-:S03]  /*6ba0*/  UMOV UR6, 0xffffffff ;  /* 0xffffffff00067882 */ /* 0x000fc60000000000 */
[----:B------:R-:W-:Y:S02]  /*6bb0*/  VIADD R5, R5, UR8 ;  /* 0x0000000805057c36 */ /* 0x000fe40008000000 */
[----:B0-----:R-:W-:-:S05]  /*6bc0*/  IMAD.U32 R8, RZ, RZ, UR17 ;  /* 0x00000011ff087e24 */ /* 0x001fca000f8e00ff */
[----:B------:R0:W-:Y:S01]  /*6bd0*/  STL [R1+0x48c], R8 ;  /* 0x00048c0801007387 */ /* 0x0001e20000100800 */
[----:B------:R-:W-:Y:S05]  /*6be0*/  @P0 BRA `(.L_x_29) ;  /* 0x000002ac00080947 */ /* 0x000fea0003800000 */
[----:B------:R-:W-:Y:S01]  /*6bf0*/  FSETP.NEU.AND P2, PT, R16, RZ, PT ;  /* 0x000000ff1000720b */ /* 0x000fe20003f4d000 */
[----:B------:R-:W-:Y:S01]  /*6c00*/  ULDC.64 UR8, c[0x0][0x5c8] ;  /* 0x0001720000087ab9 */ /* 0x000fe20000000a00 */
[----:B------:R-:W-:Y:S01]  /*6c10*/  ISETP.GT.AND P0, PT, R3, RZ, PT ;  /* 0x000000ff0300720c */ /* 0x000fe20003f04270 */
[----:B------:R-:W-:Y:S01]  /*6c20*/  UIMAD UR4, UR11, UR8, URZ ;  /* 0x000000080b0472a4 */ /* 0x000fe2000f8e023f */
[----:B------:R-:W-:Y:S01]  /*6c30*/  IMAD.U32 R14, RZ, RZ, UR9 ;  /* 0x00000009ff0e7e24 */ /* 0x000fe2000f8e00ff */
[----:B------:R-:W-:Y:S01]  /*6c40*/  BSSY B0, `(.L_x_29) ;  /* 0x0002abc000007945 */ /* 0x000fe20003800000 */
[----:B------:R-:W-:Y:S01]  /*6c50*/  IMAD.WIDE.U32 R4, R17, UR8, R4 ;  /* 0x0000000811047c25 */ /* 0x000fe2000f8e0004 */
[----:B------:R-:W-:-:S03]  /*6c60*/  ISETP.GT.AND P1, PT, R0, RZ, P0 ;  /* 0x000000ff0000720c */ /* 0x000fc60000724270 */
[----:B------:R-:W-:-:S04]  /*6c70*/  IMAD R14, R17, R14, UR4 ;  /* 0x00000004110e7e24 */ /* 0x000fc8000f8e020e */
[----:B------:R-:W-:Y:S01]  /*6c80*/  IMAD.IADD R14, R5, 0x1, R14 ;  /* 0x00000001050e7824 */ /* 0x000fe200078e020e */
[----:B------:R-:W-:Y:S06]  /*6c90*/  @!P2 BRA `(.L_x_30) ;  /* 0x0000021400aca947 */ /* 0x000fec0003800000 */
[----:B------:R-:W0:Y:S01]  /*6ca0*/  LDC.64 R10, c[0x0][0x5b8] ;  /* 0x00016e00ff0a7b82 */ /* 0x000e220000000a00 */
[----:B------:R-:W2:Y:S01]  /*6cb0*/  LDL.LU R20, [R1+0x420] ;  /* 0x0004200001147983 */ /* 0x000ea20000300800 */
[----:B------:R-:W-:-:S06]  /*6cc0*/  R2UR UR7, R15 ;  /* 0x000000000f0772ca */ /* 0x000fcc00000e0000 */
[----:B------:R-:W1:Y:S01]  /*6cd0*/  LDC.64 R22, c[0x0][0x5b0] ;  /* 0x00016c00ff167b82 */ /* 0x000e620000000a00 */
[----:B0-----:R-:W-:Y:S01]  /*6ce0*/  IMAD.MOV.U32 R8, RZ, RZ, R11 ;  /* 0x000000ffff087224 */ /* 0x001fe200078e000b */
[----:B------:R0:W-:Y:S01]  /*6cf0*/  STL [R1+0x450], R10 ;  /* 0x0004500a01007387 */ /* 0x0001e20000100800 */
[----:B------:R-:W-:-:S04]  /*6d00*/  IMAD.MOV.U32 R235, RZ, RZ, R10 ;  /* 0x000000ffffeb7224 */ /* 0x000fc800078e000a */
[C---:B------:R-:W-:Y:S01]  /*6d10*/  IMAD R5, R235.reuse, UR16, RZ ;  /* 0x00000010eb057c24 */ /* 0x040fe2000f8e02ff */
[----:B-1----:R-:W-:Y:S01]  /*6d20*/  R2UR UR4, R22 ;  /* 0x00000000160472ca */ /* 0x002fe200000e0000 */
[----:B------:R-:W-:Y:S01]  /*6d30*/  IMAD.WIDE.U32 R232, R235, UR7, R6 ;  /* 0x00000007ebe87c25 */ /* 0x000fe2000f8e0006 */
[----:B0-----:R-:W0:Y:S03]  /*6d40*/  LDC.64 R10, c[0x0][0x5a8] ;  /* 0x00016a00ff0a7b82 */ /* 0x001e260000000a00 */
[----:B------:R-:W-:Y:S02]  /*6d50*/  IMAD R234, R8, UR7, R5 ;  /* 0x0000000708ea7c24 */ /* 0x000fe4000f8e0205 */
[----:B------:R-:W-:Y:S02]  /*6d60*/  IMAD.MOV.U32 R236, RZ, RZ, R232 ;  /* 0x000000ffffec7224 */ /* 0x000fe400078e00e8 */
[----:B------:R-:W-:Y:S01]  /*6d70*/  IMAD.IADD R237, R233, 0x1, R234 ;  /* 0x00000001e9ed7824 */ /* 0x000fe200078e02ea */
[----:B------:R1:W-:Y:S03]  /*6d80*/  STL [R1+0x464], R234 ;  /* 0x000464ea01007387 */ /* 0x0003e60000100800 */
[----:B------:R-:W-:Y:S01]  /*6d90*/  UIMAD UR4, UR11, UR4, URZ ;  /* 0x000000040b0472a4 */ /* 0x000fe2000f8e023f */
[C---:B------:R-:W-:Y:S01]  /*6da0*/  IMAD.WIDE.U32 R8, R17.reuse, R22, R236 ;  /* 0x0000001611087225 */ /* 0x040fe200078e00ec */
[----:B------:R1:W-:Y:S04]  /*6db0*/  STL.64 [R1+0x448], R232 ;  /* 0x000448e801007387 */ /* 0x0003e80000100a00 */
[----:B------:R-:W-:Y:S01]  /*6dc0*/  IMAD R19, R17, R23, UR4 ;  /* 0x0000000411137e24 */ /* 0x000fe2000f8e0217 */
[----:B------:R-:W-:-:S03]  /*6dd0*/  ULDC.64 UR4, c[0x0][0x5c0] ;  /* 0x0001700000047ab9 */ /* 0x000fc60000000a00 */
[----:B------:R-:W-:Y:S01]  /*6de0*/  IMAD.IADD R5, R9, 0x1, R19 ;  /* 0x0000000109057824 */ /* 0x000fe200078e0213 */
[----:B------:R1:W-:Y:S01]  /*6df0*/  STL [R1+0x468], R19 ;  /* 0x0004681301007387 */ /* 0x0003e20000100800 */
[----:B0-----:R-:W-:-:S04]  /*6e00*/  LEA R12, P2, R8, R10, 0x1 ;  /* 0x0000000a080c7211 */ /* 0x001fc800078408ff */
[----:B------:R-:W-:-:S05]  /*6e10*/  LEA.HI.X R13, R8, R11, R5, 0x1, P2 ;  /* 0x0000000b080d7211 */ /* 0x000fca00010f0c05 */
[----:B------:R-:W3:Y:S01]  /*6e20*/  @P1 LDG.E.LTC128B.U16 R18, desc[UR60][R12.64] ;  /* 0x0000003c0c121981 */ /* 0x000ee2000c1e1520 */
[C---:B------:R-:W-:Y:S01]  /*6e30*/  LEA R8, P2, R4.reuse, UR4, 0x1 ;  /* 0x0000000404087c11 */ /* 0x040fe2000f8408ff */
[----:B------:R-:W-:Y:S01]  /*6e40*/  BSSY B1, `(.L_x_31) ;  /* 0x0000012000017945 */ /* 0x000fe20003800000 */
[----:B------:R-:W-:Y:S02]  /*6e50*/  ISETP.GT.AND P3, PT, R3, 0x1, PT ;  /* 0x000000010300780c */ /* 0x000fe40003f64270 */
[----:B------:R-:W-:Y:S01]  /*6e60*/  LEA.HI.X R9, R4, UR5, R14, 0x1, P2 ;  /* 0x0000000504097c11 */ /* 0x000fe200090f0c0e */
[----:B------:R-:W-:-:S04]  /*6e70*/  IMAD.WIDE.U32 R4, R17, R22, R6 ;  /* 0x0000001611047225 */ /* 0x000fc800078e0006 */
[----:B------:R-:W-:Y:S02]  /*6e80*/  IMAD.IADD R5, R19, 0x1, R5 ;  /* 0x0000000113057824 */ /* 0x000fe400078e0205 */
[----:B------:R-:W-:-:S04]  /*6e90*/  IMAD.WIDE.U32 R4, R235, UR7, R4 ;  /* 0x00000007eb047c25 */ /* 0x000fc8000f8e0004 */
[----:B------:R-:W-:Y:S02]  /*6ea0*/  IMAD.IADD R5, R234, 0x1, R5 ;  /* 0x00000001ea057824 */ /* 0x000fe400078e0205 */
[----:B---3--:R-:W-:-:S05]  /*6eb0*/  HADD2.F32 R12, -RZ, R18.H0_H0 ;  /* 0x20000012ff0c7230 */ /* 0x008fca0000004100 */
[----:B------:R-:W-:-:S04]  /*6ec0*/  FMUL R12, R12, R16 ;  /* 0x000000100c0c7220 */ /* 0x000fc80000400000 */
[----:B--2---:R-:W-:Y:S01]  /*6ed0*/  FFMA R12, R20, R2, R12 ;  /* 0x00000002140c7223 */ /* 0x004fe2000000000c */
[----:B------:R-:W-:-:S04]  /*6ee0*/  LEA R20, P2, R4, R10, 0x1 ;  /* 0x0000000a04147211 */ /* 0x000fc800078408ff */
[----:B------:R-:W-:Y:S02]  /*6ef0*/  LEA.HI.X R21, R4, R11, R5, 0x1, P2 ;  /* 0x0000000b04157211 */ /* 0x000fe400010f0c05 */
[----:B------:R-:W-:Y:S02]  /*6f00*/  F2FP.F16.F32.PACK_AB R4, RZ, R12 ;  /* 0x0000000cff04723e */ /* 0x000fe400000000ff */
[----:B------:R-:W-:Y:S01]  /*6f10*/  ISETP.GT.AND P2, PT, R0, RZ, P3 ;  /* 0x000000ff0000720c */ /* 0x000fe20001f44270 */
[----:B------:R1:W-:Y:S04]  /*6f20*/  STL.64 [R1+0x440], R20 ;  /* 0x0004401401007387 */ /* 0x0003e80000100a00 */
[----:B------:R1:W-:Y:S08]  /*6f30*/  @P1 STG.E.U16 desc[UR60][R8.64], R4 ;  /* 0x0000000408001986 */ /* 0x0003f0000c10153c */
[----:B------:R-:W-:Y:S05]  /*6f40*/  @!P2 BRA `(.L_x_32) ;  /* 0x000000000004a947 */ /* 0x000fea0003800000 */
[----:B------:R0:W5:Y:S02]  /*6f50*/  LDG.E.LTC128B.U16 R18, desc[UR60][R20.64+0x2] ;  /* 0x0000023c14127981 */ /* 0x000164000c1e1520 */
.L_x_32:
[----:B------:R-:W-:Y:S05]  /*6f60*/  BSYNC B1 ;  /* 0x0000000000017941 */ /* 0x000fea0003800000 */
.L_x_31:
[----:B------:R-:W0:Y:S01]  /*6f70*/  LDL.LU R5, [R1+0x424] ;  /* 0x0004240001057983 */ /* 0x000e220000300800 */
[----:B-1---5:R-:W-:Y:S01]  /*6f80*/  HADD2.F32 R4, -RZ, R18.H0_H0 ;  /* 0x20000012ff047230 */ /* 0x022fe20000004100 */
[----:B------:R-:W-:Y:S02]  /*6f90*/  R2UR UR4, R15 ;  /* 0x000000000f0472ca */ /* 0x000fe400000e0000 */
[----:B------:R-:W-:Y:S02]  /*6fa0*/  ISETP.GT.AND P1, PT, R0, 0x8, P0 ;  /* 0x000000080000780c */ /* 0x000fe40000724270 */
[----:B------:R-:W-:-:S04]  /*6fb0*/  FMUL R4, R4, R16 ;  /* 0x0000001004047220 */ /* 0x000fc80000400000 */
[----:B0-----:R-:W-:Y:S01]  /*6fc0*/  FFMA R20, R5, R2, R4 ;  /* 0x0000000205147223 */ /* 0x001fe20000000004 */
[C---:B------:R-:W-:Y:S01]  /*6fd0*/  SHF.L.U64.HI R5, R22.reuse, 0x3, R23 ;  /* 0x0000000316057819 */ /* 0x040fe20000010217 */
[----:B------:R-:W-:-:S03]  /*6fe0*/  IMAD.SHL.U32 R4, R22, 0x8, RZ ;  /* 0x0000000816047824 */ /* 0x000fc600078e00ff */
[----:B------:R-:W-:Y:S01]  /*6ff0*/  F2FP.F16.F32.PACK_AB R20, RZ, R20 ;  /* 0x00000014ff14723e */ /* 0x000fe200000000ff */
[----:B------:R-:W-:-:S04]  /*7000*/  IMAD.WIDE.U32 R14, R17, R22, R4 ;  /* 0x00000016110e7225 */ /* 0x000fc800078e0004 */
[----:B------:R-:W-:Y:S01]  /*7010*/  IMAD.IADD R19, R19, 0x1, R15 ;  /* 0x0000000113137824 */ /* 0x000fe200078e020f */
[----:B------:R-:W-:-:S05]  /*7020*/  IADD3 R13, P4, R232, R14, RZ ;  /* 0x0000000ee80d7210 */ /* 0x000fca0007f9e0ff */
[----:B------:R-:W-:Y:S01]  /*7030*/  IMAD.X R21, R19, 0x1, R237, P4 ;  /* 0x0000000113157824 */ /* 0x000fe200020e06ed */
[----:B------:R-:W-:-:S04]  /*7040*/  LEA R12, P4, R13, R10, 0x1 ;  /* 0x0000000a0d0c7211 */ /* 0x000fc800078808ff */
[----:B------:R-:W-:Y:S01]  /*7050*/  LEA.HI.X R13, R13, R11, R21, 0x1, P4 ;  /* 0x0000000b0d0d7211 */ /* 0x000fe200020f0c15 */
[----:B------:R0:W-:Y:S04]  /*7060*/  @P2 STG.E.U16 desc[UR60][R8.64+0x2], R20 ;  /* 0x0000021408002986 */ /* 0x0001e8000c10153c */
[----:B------:R1:W2:Y:S04]  /*7070*/  @P1 LDG.E.LTC128B.U16 R18, desc[UR60][R12.64] ;  /* 0x0000003c0c121981 */ /* 0x0002a8000c1e1520 */
[----:B------:R-:W3:Y:S01]  /*7080*/  LDL.LU R21, [R1+0x428] ;  /* 0x0004280001157983 */ /* 0x000ee20000300800 */
[----:B-1----:R-:W-:-:S05]  /*7090*/  IADD3 R12, P2, R6, R14, RZ ;  /* 0x0000000e060c7210 */ /* 0x002fca0007f5e0ff */
[----:B------:R-:W-:Y:S02]  /*70a0*/  IMAD.X R13, R7, 0x1, R19, P2 ;  /* 0x00000001070d7824 */ /* 0x000fe400010e0613 */
[----:B------:R-:W-:-:S04]  /*70b0*/  IMAD.WIDE.U32 R12, R235, UR4, R12 ;  /* 0x00000004eb0c7c25 */ /* 0x000fc8000f8e000c */
[----:B------:R-:W-:Y:S01]  /*70c0*/  IMAD.IADD R13, R234, 0x1, R13 ;  /* 0x00000001ea0d7824 */ /* 0x000fe200078e020d */
[----:B------:R-:W-:-:S04]  /*70d0*/  LEA R232, P2, R12, R10, 0x1 ;  /* 0x0000000a0ce87211 */ /* 0x000fc800078408ff */
[----:B------:R-:W-:Y:S01]  /*70e0*/  LEA.HI.X R233, R12, R11, R13, 0x1, P2 ;  /* 0x0000000b0ce97211 */ /* 0x000fe200010f0c0d */
[----:B0-----:R-:W-:-:S04]  /*70f0*/  IMAD.U32 R20, RZ, RZ, UR9 ;  /* 0x00000009ff147e24 */ /* 0x001fc8000f8e00ff */
[----:B------:R-:W-:Y:S01]  /*7100*/  STL.64 [R1+0x420], R232 ;  /* 0x000420e801007387 */ /* 0x000fe20000100a00 */
[----:B------:R-:W-:Y:S01]  /*7110*/  ISETP.GT.AND P5, PT, R0, 0x8, P3 ;  /* 0x000000080000780c */ /* 0x000fe20001fa4270 */
[----:B------:R-:W-:Y:S01]  /*7120*/  BSSY B1, `(.L_x_33) ;  /* 0x0000011000017945 */ /* 0x000fe20003800000 */
[----:B--2---:R-:W-:-:S05]  /*7130*/  HADD2.F32 R12, -RZ, R18.H0_H0 ;  /* 0x20000012ff0c7230 */ /* 0x004fca0000004100 */
[----:B------:R-:W-:-:S04]  /*7140*/  FMUL R12, R12, R16 ;  /* 0x000000100c0c7220 */ /* 0x000fc80000400000 */
[----:B---3--:R-:W-:Y:S01]  /*7150*/  FFMA R13, R21, R2, R12 ;  /* 0x00000002150d7223 */ /* 0x008fe2000000000c */
[----:B------:R-:W-:Y:S02]  /*7160*/  IMAD.U32 R12, RZ, RZ, UR8 ;  /* 0x00000008ff0c7e24 */ /* 0x000fe4000f8e00ff */
[----:B------:R-:W-:Y:S02]  /*7170*/  IMAD.U32 R21, RZ, RZ, UR8 ;  /* 0x00000008ff157e24 */ /* 0x000fe4000f8e00ff */
[----:B------:R-:W-:Y:S01]  /*7180*/  IMAD.SHL.U32 R12, R12, 0x10, RZ ;  /* 0x000000100c0c7824 */ /* 0x000fe200078e00ff */
[----:B------:R-:W-:Y:S02]  /*7190*/  F2FP.F16.F32.PACK_AB R13, RZ, R13 ;  /* 0x0000000dff0d723e */ /* 0x000fe400000000ff */
[--C-:B------:R-:W-:Y:S02]  /*71a0*/  SHF.L.U64.HI R21, R21, 0x4, R20.reuse ;  /* 0x0000000415157819 */ /* 0x100fe40000010214 */
[----:B------:R0:W-:Y:S01]  /*71b0*/  STL [R1+0x460], R12 ;  /* 0x0004600c01007387 */ /* 0x0001e20000100800 */
[----:B------:R-:W-:-:S02]  /*71c0*/  PRMT R20, R13, 0x7610, R20 ;  /* 0x000076100d147816 */ /* 0x000fc40000000014 */
[----:B0-----:R-:W-:-:S05]  /*71d0*/  IADD3 R12, P2, R12, R8, RZ ;  /* 0x000000080c0c7210 */ /* 0x001fca0007f5e0ff */
[----:B------:R-:W-:Y:S01]  /*71e0*/  IMAD.X R13, R21, 0x1, R9, P2 ;  /* 0x00000001150d7824 */ /* 0x000fe200010e0609 */
[----:B------:R0:W-:Y:S04]  /*71f0*/  STL [R1+0x454], R21 ;  /* 0x0004541501007387 */ /* 0x0001e80000100800 */
[----:B------:R0:W-:Y:S01]  /*7200*/  @P1 STG.E.U16 desc[UR60][R12.64], R20 ;  /* 0x000000140c001986 */ /* 0x0001e2000c10153c */
[----:B------:R-:W-:Y:S05]  /*7210*/  @!P5 BRA `(.L_x_34) ;  /* 0x000000000004d947 */ /* 0x000fea0003800000 */
[----:B------:R1:W5:Y:S02]  /*7220*/  LDG.E.LTC128B.U16 R18, desc[UR60][R232.64+0x2] ;  /* 0x0000023ce8127981 */ /* 0x000364000c1e1520 */
.L_x_34:
[----:B------:R-:W-:Y:S05]  /*7230*/  BSYNC B1 ;  /* 0x0000000000017941 */ /* 0x000fea0003800000 */
.L_x_33:
[----:B0-----:R-:W2:Y:S01]  /*7240*/  LDL.LU R21, [R1+0x42c] ;  /* 0x00042c0001157983 */ /* 0x001ea20000300800 */
[----:B-----5:R-:W-:Y:S01]  /*7250*/  HADD2.F32 R20, -RZ, R18.H0_H0 ;  /* 0x20000012ff147230 */ /* 0x020fe20000004100 */
[----:B------:R-:W-:Y:S02]  /*7260*/  ISETP.GT.AND P2, PT, R3, 0x8, PT ;  /* 0x000000080300780c */ /* 0x000fe40003f44270 */
[----:B------:R0:W-:Y:S02]  /*7270*/  STL.64 [R1+0x498], R4 ;  /* 0x0004980401007387 */ /* 0x0001e40000100a00 */
[----:B------:R-:W-:Y:S01]  /*7280*/  FMUL R20, R20, R16 ;  /* 0x0000001014147220 */ /* 0x000fe20000400000 */
[----:B------:R-:W-:Y:S01]  /*7290*/  ISETP.GT.AND P4, PT, R0, RZ, P2 ;  /* 0x000000ff0000720c */ /* 0x000fe20001784270 */
[----:B0-----:R-:W-:Y:S02]  /*72a0*/  IMAD.MOV.U32 R4, RZ, RZ, R12 ;  /* 0x000000ffff047224 */ /* 0x001fe400078e000c */
[----:B------:R-:W-:-:S05]  /*72b0*/  IMAD.MOV.U32 R5, RZ, RZ, R13 ;  /* 0x000000ffff057224 */ /* 0x000fca00078e000d */
[----:B------:R-:W-:Y:S01]  /*72c0*/  STL.64 [R1+0x428], R4 ;  /* 0x0004280401007387 */ /* 0x000fe20000100a00 */
[----:B--2---:R-:W-:-:S05]  /*72d0*/  FFMA R20, R21, R2, R20 ;  /* 0x0000000215147223 */ /* 0x004fca0000000014 */
[----:B------:R-:W-:-:S05]  /*72e0*/  F2FP.F16.F32.PACK_AB R20, RZ, R20 ;  /* 0x00000014ff14723e */ /* 0x000fca00000000ff */
[----:B------:R0:W-:Y:S04]  /*72f0*/  @P5 STG.E.U16 desc[UR60][R4.64+0x2], R20 ;  /* 0x0000021404005986 */ /* 0x0001e8000c10153c */
[----:B0-----:R0:W5:Y:S01]  /*7300*/  LDL.LU.64 R4, [R1+0x498] ;  /* 0x0004980001047983 */ /* 0x0011620000300a00 */
[----:B------:R-:W-:Y:S04]  /*7310*/  BSSY B1, `(.L_x_35) ;  /* 0x0000004000017945 */ /* 0x000fe80003800000 */
[----:B------:R-:W-:Y:S05]  /*7320*/  @!P4 BRA `(.L_x_36) ;  /* 0x000000000008c947 */ /* 0x000fea0003800000 */
[----:B------:R-:W2:Y:S04]  /*7330*/  LDL.64 R20, [R1+0x440] ;  /* 0x0004400001147983 */ /* 0x000ea80000100a00 */
[----:B--2---:R2:W5:Y:S02]  /*7340*/  LDG.E.LTC128B.U16 R18, desc[UR60][R20.64+0x10] ;  /* 0x0000103c14127981 */ /* 0x004564000c1e1520 */
.L_x_36:
[----:B------:R-:W-:Y:S05]  /*7350*/  BSYNC B1 ;  /* 0x0000000000017941 */ /* 0x000fea0003800000 */
.L_x_35:
[----:B--2---:R-:W2:Y:S01]  /*7360*/  LDL.LU R21, [R1+0x430] ;  /* 0x0004300001157983 */ /* 0x004ea20000300800 */
[----:B-----5:R-:W-:Y:S01]  /*7370*/  HADD2.F32 R20, -RZ, R18.H0_H0 ;  /* 0x20000012ff147230 */ /* 0x020fe20000004100 */
[----:B------:R-:W-:Y:S01]  /*7380*/  ISETP.GT.AND P1, PT, R3, 0x9, PT ;  /* 0x000000090300780c */ /* 0x000fe20003f24270 */
[----:B------:R-:W-:Y:S03]  /*7390*/  BSSY B1, `(.L_x_37) ;  /* 0x0000009000017945 */ /* 0x000fe60003800000 */
[----:B------:R-:W-:Y:S01]  /*73a0*/  FMUL R20, R20, R16 ;  /* 0x0000001014147220 */ /* 0x000fe20000400000 */
[----:B------:R-:W-:-:S03]  /*73b0*/  ISETP.GT.AND P5, PT, R0, RZ, P1 ;  /* 0x000000ff0000720c */ /* 0x000fc60000fa4270 */
[----:B--2---:R-:W-:-:S05]  /*73c0*/  FFMA R20, R21, R2, R20 ;  /* 0x0000000215147223 */ /* 0x004fca0000000014 */
[----:B------:R-:W-:-:S05]  /*73d0*/  F2FP.F16.F32.PACK_AB R20, RZ, R20 ;  /* 0x00000014ff14723e */ /* 0x000fca00000000ff */
[----:B------:R2:W-:Y:S01]  /*73e0*/  @P4 STG.E.U16 desc[UR60][R8.64+0x10], R20 ;  /* 0x0000101408004986 */ /* 0x0005e2000c10153c */
[----:B------:R-:W-:Y:S05]  /*73f0*/  @!P5 BRA `(.L_x_38) ;  /* 0x000000000008d947 */ /* 0x000fea0003800000 */
[----:B--2---:R-:W2:Y:S04]  /*7400*/  LDL.64 R20, [R1+0x440] ;  /* 0x0004400001147983 */ /* 0x004ea80000100a00 */
[----:B--2---:R3:W5:Y:S02]  /*7410*/  LDG.E.LTC128B.U16 R18, desc[UR60][R20.64+0x12] ;  /* 0x0000123c14127981 */ /* 0x004764000c1e1520 */
.L_x_38:
[----:B------:R-:W-:Y:S05]  /*7420*/  BSYNC B1 ;  /* 0x0000000000017941 */ /* 0x000fea0003800000 */
.L_x_37:
[----:B---3--:R-:W3:Y:S01]  /*7430*/  LDL.LU R21, [R1+0x434] ;  /* 0x0004340001157983 */ /* 0x008ee20000300800 */
[----:B--2--5:R-:W-:Y:S01]  /*7440*/  HADD2.F32 R20, -RZ, R18.H0_H0 ;  /* 0x20000012ff147230 */ /* 0x024fe20000004100 */
[----:B------:R-:W-:Y:S01]  /*7450*/  ISETP.GT.AND P4, PT, R0, 0x8, P2 ;  /* 0x000000080000780c */ /* 0x000fe20001784270 */
[----:B------:R-:W-:Y:S03]  /*7460*/  BSSY B1, `(.L_x_39) ;  /* 0x0000007000017945 */ /* 0x000fe60003800000 */
[----:B------:R-:W-:-:S04]  /*7470*/  FMUL R20, R20, R16 ;  /* 0x0000001014147220 */ /* 0x000fc80000400000 */
[----:B---3--:R-:W-:-:S05]  /*7480*/  FFMA R20, R21, R2, R20 ;  /* 0x0000000215147223 */ /* 0x008fca0000000014 */
[----:B------:R-:W-:-:S05]  /*7490*/  F2FP.F16.F32.PACK_AB R20, RZ, R20 ;  /* 0x00000014ff14723e */ /* 0x000fca00000000ff */
[----:B------:R2:W-:Y:S01]  /*74a0*/  @P5 STG.E.U16 desc[UR60][R8.64+0x12], R20 ;  /* 0x0000121408005986 */ /* 0x0005e2000c10153c */
[----:B------:R-:W-:Y:S05]  /*74b0*/  @!P4 BRA `(.L_x_40) ;  /* 0x000000000004c947 */ /* 0x000fea0003800000 */
[----:B------:R3:W5:Y:S02]  /*74c0*/  LDG.E.LTC128B.U16 R18, desc[UR60][R232.64+0x10] ;  /* 0x0000103ce8127981 */ /* 0x000764000c1e1520 */
.L_x_40:
[----:B------:R-:W-:Y:S05]  /*74d0*/  BSYNC B1 ;  /* 0x0000000000017941 */ /* 0x000fea0003800000 */
.L_x_39:
[----:B------:R-:W4:Y:S01]  /*74e0*/  LDL.LU R21, [R1+0x438] ;  /* 0x0004380001157983 */ /* 0x000f220000300800 */
[----:B--2--5:R-:W-:Y:S01]  /*74f0*/  HADD2.F32 R20, -RZ, R18.H0_H0 ;  /* 0x20000012ff147230 */ /* 0x024fe20000004100 */
[----:B------:R-:W-:Y:S01]  /*7500*/  ISETP.GT.AND P5, PT, R0, 0x8, P1 ;  /* 0x000000080000780c */ /* 0x000fe20000fa4270 */
[----:B------:R-:W-:Y:S03]  /*7510*/  BSSY B1, `(.L_x_41) ;  /* 0x0000007000017945 */ /* 0x000fe60003800000 */
[----:B------:R-:W-:-:S04]  /*7520*/  FMUL R20, R20, R16 ;  /* 0x0000001014147220 */ /* 0x000fc80000400000 */
[----:B----4-:R-:W-:-:S05]  /*7530*/  FFMA R20, R21, R2, R20 ;  /* 0x0000000215147223 */ /* 0x010fca0000000014 */
[----:B------:R-:W-:-:S05]  /*7540*/  F2FP.F16.F32.PACK_AB R20, RZ, R20 ;  /* 0x00000014ff14723e */ /* 0x000fca00000000ff */
[----:B------:R2:W-:Y:S01]  /*7550*/  @P4 STG.E.U16 desc[UR60][R12.64+0x10], R20 ;  /* 0x000010140c004986 */ /* 0x0005e2000c10153c */
[----:B------:R-:W-:Y:S05]  /*7560*/  @!P5 BRA `(.L_x_42) ;  /* 0x000000000004d947 */ /* 0x000fea0003800000 */
[----:B------:R4:W5:Y:S02]  /*7570*/  LDG.E.LTC128B.U16 R18, desc[UR60][R232.64+0x12] ;  /* 0x0000123ce8127981 */ /* 0x000964000c1e1520 */
.L_x_42:
[----:B------:R-:W-:Y:S05]  /*7580*/  BSYNC B1 ;  /* 0x0000000000017941 */ /* 0x000fea0003800000 */
.L_x_41:
[----:B--2---:R-:W2:Y:S04]  /*7590*/  LDL R20, [R1+0x45c] ;  /* 0x00045c0001147983 */ /* 0x004ea80000100800 */
[----:B-1-34-:R-:W3:Y:S01]  /*75a0*/  LDL.LU R233, [R1+0x43c] ;  /* 0x00043c0001e97983 */ /* 0x01aee20000300800 */
[----:B------:R-:W-:-:S03]  /*75b0*/  IMAD.MOV.U32 R15, RZ, RZ, R19 ;  /* 0x000000ffff0f7224 */ /* 0x000fc600078e0013 */
[----:B------:R-:W4:Y:S04]  /*75c0*/  LDL.LU R21, [R1+0x400] ;  /* 0x0004000001157983 */ /* 0x000f280000300800 */
[----:B------:R1:W-:Y:S04]  /*75d0*/  STL [R1+0x4a0], R3 ;  /* 0x0004a00301007387 */ /* 0x0003e80000100800 */
[----:B------:R0:W-:Y:S01]  /*75e0*/  STL.64 [R1+0x498], R8 ;  /* 0x0004980801007387 */ /* 0x0001e20000100a00 */
[----:B------:R-:W-:Y:S01]  /*75f0*/  IMAD R23, R23, 0x78, RZ ;  /* 0x0000007817177824 */ /* 0x000fe200078e02ff */
[----:B------:R-:W-:-:S02]  /*7600*/  ISETP.GT.AND P4, PT, R0, 0x80, P0 ;  /* 0x000000800000780c */ /* 0x000fc40000784270 */
[----:B-----5:R-:W-:Y:S01]  /*7610*/  PRMT R232, R18, 0x7610, R232 ;  /* 0x0000761012e87816 */ /* 0x020fe200000000e8 */
[----:B-1----:R-:W4:Y:S01]  /*7620*/  LDL R3, [R1+0x468] ;  /* 0x0004680001037983 */ /* 0x002f220000100800 */
[----:B0-----:R-:W-:-:S03]  /*7630*/  IMAD.WIDE.U32 R8, R22, 0x78, R14 ;  /* 0x0000007816087825 */ /* 0x001fc600078e000e */
[----:B------:R-:W4:Y:S01]  /*7640*/  LDL.64 R14, [R1+0x448] ;  /* 0x00044800010e7983 */ /* 0x000f220000100a00 */
[----:B--2---:R-:W-:Y:S01]  /*7650*/  R2UR UR4, R20 ;  /* 0x00000000140472ca */ /* 0x004fe200000e0000 */
[----:B------:R-:W-:-:S05]  /*7660*/  HADD2.F32 R20, -RZ, R18.H0_H0 ;  /* 0x20000012ff147230 */ /* 0x000fca0000004100 */
[----:B------:R-:W-:-:S04]  /*7670*/  FMUL R20, R20, R16 ;  /* 0x0000001014147220 */ /* 0x000fc80000400000 */
[----:B---3--:R-:W-:-:S05]  /*7680*/  FFMA R20, R233, R2, R20 ;  /* 0x00000002e9147223 */ /* 0x008fca0000000014 */
[----:B------:R-:W-:Y:S01]  /*7690*/  F2FP.F16.F32.PACK_AB R20, RZ, R20 ;  /* 0x00000014ff14723e */ /* 0x000fe200000000ff */
[----:B------:R-:W-:-:S04]  /*76a0*/  IMAD.IADD R233, R9, 0x1, R23 ;  /* 0x0000000109e97824 */ /* 0x000fc800078e0217 */
[----:B------:R0:W-:Y:S01]  /*76b0*/  @P5 STG.E.U16 desc[UR60][R12.64+0x12], R20 ;  /* 0x000012140c005986 */ /* 0x0001e2000c10153c */
[----:B----4-:R-:W-:-:S05]  /*76c0*/  IADD3 R15, P5, R14, R8, RZ ;  /* 0x000000080e0f7210 */ /* 0x010fca0007fbe0ff */
[----:B------:R-:W-:Y:S01]  /*76d0*/  IMAD.X R19, R233, 0x1, R237, P5 ;  /* 0x00000001e9137824 */ /* 0x000fe200028e06ed */
[----:B------:R-:W-:-:S04]  /*76e0*/  LEA R14, P5, R15, R10, 0x1 ;  /* 0x0000000a0f0e7211 */ /* 0x000fc800078a08ff */
[----:B------:R-:W-:-:S05]  /*76f0*/  LEA.HI.X R15, R15, R11, R19, 0x1, P5 ;  /* 0x0000000b0f0f7211 */ /* 0x000fca00028f0c13 */
[----:B------:R-:W2:Y:S01]  /*7700*/  @P4 LDG.E.LTC128B.U16 R232, desc[UR60][R14.64] ;  /* 0x0000003c0ee84981 */ /* 0x000ea2000c1e1520 */
[----:B0-----:R-:W-:-:S03]  /*7710*/  IMAD.U32 R20, RZ, RZ, UR8 ;  /* 0x00000008ff147e24 */ /* 0x001fc6000f8e00ff */
[----:B------:R0:W-:Y:S02]  /*7720*/  STL [R1+0x434], R233 ;  /* 0x000434e901007387 */ /* 0x0001e40000100800 */
[----:B0-----:R-:W-:-:S04]  /*7730*/  IMAD.U32 R233, RZ, RZ, UR9 ;  /* 0x00000009ffe97e24 */ /* 0x001fc8000f8e00ff */
[----:B------:R-:W-:Y:S01]  /*7740*/  IMAD R233, R233, 0xf0, RZ ;  /* 0x000000f0e9e97824 */ /* 0x000fe200078e02ff */
[----:B------:R-:W-:Y:S01]  /*7750*/  BSSY B1, `(.L_x_43) ;  /* 0x000001b000017945 */ /* 0x000fe20003800000 */
[----:B--2---:R-:W-:-:S05]  /*7760*/  HADD2.F32 R14, -RZ, R232.H0_H0 ;  /* 0x200000e8ff0e7230 */ /* 0x004fca0000004100 */
[----:B------:R-:W-:-:S04]  /*7770*/  FMUL R14, R14, R16 ;  /* 0x000000100e0e7220 */ /* 0x000fc80000400000 */
[----:B------:R-:W-:Y:S01]  /*7780*/  FFMA R14, R21, R2, R14 ;  /* 0x00000002150e7223 */ /* 0x000fe2000000000e */
[----:B------:R-:W-:-:S04]  /*7790*/  IMAD.WIDE.U32 R20, R20, 0xf0, R12 ;  /* 0x000000f014147825 */ /* 0x000fc800078e000c */
[----:B------:R-:W-:Y:S01]  /*77a0*/  F2FP.F16.F32.PACK_AB R12, RZ, R14 ;  /* 0x0000000eff0c723e */ /* 0x000fe200000000ff */
[----:B------:R-:W-:Y:S02]  /*77b0*/  IMAD.IADD R15, R21, 0x1, R233 ;  /* 0x00000001150f7824 */ /* 0x000fe400078e02e9 */
[----:B------:R-:W-:-:S05]  /*77c0*/  @P4 IMAD.MOV.U32 R14, RZ, RZ, R20 ;  /* 0x000000ffff0e4224 */ /* 0x000fca00078e0014 */
[----:B------:R0:W-:Y:S02]  /*77d0*/  @P4 STG.E.U16 desc[UR60][R14.64], R12 ;  /* 0x0000000c0e004986 */ /* 0x0001e4000c10153c */
[----:B0-----:R-:W-:-:S04]  /*77e0*/  IMAD.WIDE.U32 R12, R22, 0x78, R4 ;  /* 0x00000078160c7825 */ /* 0x001fc800078e0004 */
[----:B------:R-:W-:Y:S02]  /*77f0*/  IMAD.IADD R19, R23, 0x1, R13 ;  /* 0x0000000117137824 */ /* 0x000fe400078e020d */
[----:B------:R-:W-:Y:S01]  /*7800*/  IMAD.MOV.U32 R18, RZ, RZ, R12 ;  /* 0x000000ffff127224 */ /* 0x000fe200078e000c */
[----:B------:R0:W-:Y:S03]  /*7810*/  STL.64 [R1+0x478], R12 ;  /* 0x0004780c01007387 */ /* 0x0001e60000100a00 */
[----:B0-----:R-:W-:-:S03]  /*7820*/  IMAD.WIDE.U32 R12, R17, R22, R18 ;  /* 0x00000016110c7225 */ /* 0x001fc600078e0012 */
[----:B------:R-:W-:-:S04]  /*7830*/  IADD3 R12, P4, R6, R12, RZ ;  /* 0x0000000c060c7210 */ /* 0x000fc80007f9e0ff */
[----:B------:R-:W-:Y:S02]  /*7840*/  IADD3.X R13, R7, R3, R13, P4, !PT ;  /* 0x00000003070d7210 */ /* 0x000fe400027fe40d */
[----:B------:R0:W5:Y:S01]  /*7850*/  LDL.LU R3, [R1+0x4a0] ;  /* 0x0004a00001037983 */ /* 0x0001620000300800 */
[----:B------:R-:W-:-:S04]  /*7860*/  IMAD.WIDE.U32 R12, R235, UR4, R12 ;  /* 0x00000004eb0c7c25 */ /* 0x000fc8000f8e000c */
[----:B------:R-:W-:Y:S01]  /*7870*/  IMAD.IADD R13, R234, 0x1, R13 ;  /* 0x00000001ea0d7824 */ /* 0x000fe200078e020d */
[----:B------:R-:W-:-:S04]  /*7880*/  LEA R234, P4, R12, R10, 0x1 ;  /* 0x0000000a0cea7211 */ /* 0x000fc800078808ff */
[----:B------:R-:W-:Y:S02]  /*7890*/  LEA.HI.X R235, R12, R11, R13, 0x1, P4 ;  /* 0x0000000b0ceb7211 */ /* 0x000fe400020f0c0d */
[----:B------:R-:W-:Y:S02]  /*78a0*/  IADD3 R12, P5, R4, R8, RZ ;  /* 0x00000008040c7210 */ /* 0x000fe40007fbe0ff */
[----:B------:R0:W5:Y:S04]  /*78b0*/  LDL.LU.64 R8, [R1+0x498] ;  /* 0x0004980001087983 */ /* 0x0001680000300a00 */
[----:B------:R0:W-:Y:S01]  /*78c0*/  STL [R1+0x400], R12 ;  /* 0x0004000c01007387 */ /* 0x0001e20000100800 */
[----:B------:R-:W-:-:S13]  /*78d0*/  ISETP.GT.AND P4, PT, R0, 0x80, P3 ;  /* 0x000000800000780c */ /* 0x000fda0001f84270 */
[----:B0-----:R-:W-:Y:S05]  /*78e0*/  @!P4 BRA `(.L_x_44) ;  /* 0x000000000004c947 */ /* 0x001fea0003800000 */
[----:B------:R0:W5:Y:S02]  /*78f0*/  LDG.E.LTC128B.U16 R232, desc[UR60][R234.64+0x2] ;  /* 0x0000023ceae87981 */ /* 0x000164000c1e1520 */
.L_x_44:
[----:B------:R-:W-:Y:S05]  /*7900*/  BSYNC B1 ;  /* 0x0000000000017941 */ /* 0x000fea0003800000 */
.L_x_43:
[----:B------:R-:W2:Y:S04]  /*7910*/  LDL R13, [R1+0x404] ;  /* 0x00040400010d7983 */ /* 0x000ea80000100800 */
[----:B------:R1:W-:Y:S04]  /*7920*/  STL.64 [R1+0x4b0], R14 ;  /* 0x0004b00e01007387 */ /* 0x0003e80000100a00 */
[----:B-1----:R-:W3:Y:S04]  /*7930*/  LDL.64 R14, [R1+0x400] ;  /* 0x00040000010e7983 */ /* 0x002ee80000100a00 */
[----:B-----5:R1:W-:Y:S04]  /*7940*/  STL.64 [R1+0x4a8], R8 ;  /* 0x0004a80801007387 */ /* 0x0203e80000100a00 */
[----:B-1----:R1:W4:Y:S01]  /*7950*/  LDL.64 R8, [R1+0x400] ;  /* 0x0004000001087983 */ /* 0x0023220000100a00 */
[----:B------:R-:W-:-:S05]  /*7960*/  HADD2.F32 R12, -RZ, R232.H0_H0 ;  /* 0x200000e8ff0c7230 */ /* 0x000fca0000004100 */
[----:B------:R-:W-:Y:S01]  /*7970*/  FMUL R12, R12, R16 ;  /* 0x000000100c0c7220 */ /* 0x000fe20000400000 */
[----:B----4-:R-:W4:Y:S04]  /*7980*/  LDL.LU R9, [R1+0x434] ;  /* 0x0004340001097983 */ /* 0x010f280000300800 */
[----:B------:R2:W-:Y:S04]  /*7990*/  STL [R1+0x4a0], R3 ;  /* 0x0004a00301007387 */ /* 0x0005e80000100800 */
[----:B------:R0:W-:Y:S01]  /*79a0*/  STL.64 [R1+0x498], R6 ;  /* 0x0004980601007387 */ /* 0x0001e20000100a00 */
[----:B--2---:R-:W-:-:S03]  /*79b0*/  FFMA R3, R13, R2, R12 ;  /* 0x000000020d037223 */ /* 0x004fc6000000000c */
[----:B------:R-:W2:Y:S04]  /*79c0*/  LDL.64 R12, [R1+0x448] ;  /* 0x00044800010c7983 */ /* 0x000ea80000100a00 */
[----:B0-----:R-:W2:Y:S01]  /*79d0*/  LDL.64 R6, [R1+0x428] ;  /* 0x0004280001067983 */ /* 0x001ea20000100a00 */
[----:B---3--:R-:W-:-:S03]  /*79e0*/  IMAD.MOV.U32 R8, RZ, RZ, R14 ;  /* 0x000000ffff087224 */ /* 0x008fc600078e000e */
[----:B------:R1:W5:Y:S01]  /*79f0*/  LDL.LU.64 R14, [R1+0x4b0] ;  /* 0x0004b000010e7983 */ /* 0x0003620000300a00 */
[----:B------:R-:W-:Y:S01]  /*7a00*/  BSSY B1, `(.L_x_45) ;  /* 0x0000019000017945 */ /* 0x000fe20003800000 */
[----:B----4-:R-:W-:-:S05]  /*7a10*/  IMAD.X R9, R9, 0x1, R5, P5 ;  /* 0x0000000109097824 */ /* 0x010fca00028e0605 */
[----:B------:R0:W-:Y:S01]  /*7a20*/  STL [R1+0x404], R9 ;  /* 0x0004040901007387 */ /* 0x0001e20000100800 */
[----:B--2---:R-:W-:-:S05]  /*7a30*/  IADD3 R12, P5, R8, R12, RZ ;  /* 0x0000000c080c7210 */ /* 0x004fca0007fbe0ff */
[----:B------:R-:W-:Y:S01]  /*7a40*/  IMAD.X R13, R9, 0x1, R237, P5 ;  /* 0x00000001090d7824 */ /* 0x000fe200028e06ed */
[----:B------:R-:W-:-:S04]  /*7a50*/  LEA R8, P5, R12, R10, 0x1 ;  /* 0x0000000a0c087211 */ /* 0x000fc800078a08ff */
[----:B0-----:R-:W-:Y:S01]  /*7a60*/  LEA.HI.X R9, R12, R11, R13, 0x1, P5 ;  /* 0x0000000b0c097211 */ /* 0x001fe200028f0c0d */
[----:B------:R-:W-:Y:S01]  /*7a70*/  IMAD.U32 R13, RZ, RZ, UR8 ;  /* 0x00000008ff0d7e24 */ /* 0x000fe2000f8e00ff */
[----:B------:R-:W-:-:S03]  /*7a80*/  F2FP.F16.F32.PACK_AB R12, RZ, R3 ;  /* 0x00000003ff0c723e */ /* 0x000fc600000000ff */
[----:B------:R-:W-:Y:S01]  /*7a90*/  IMAD.WIDE.U32 R6, R13, 0xf0, R6 ;  /* 0x000000f00d067825 */ /* 0x000fe200078e0006 */
[----:B------:R0:W-:Y:S03]  /*7aa0*/  STL.64 [R1+0x438], R8 ;  /* 0x0004380801007387 */ /* 0x0001e60000100a00 */
[----:B------:R-:W-:Y:S01]  /*7ab0*/  IMAD.IADD R13, R233, 0x1, R7 ;  /* 0x00000001e90d7824 */ /* 0x000fe200078e0207 */
[----:B------:R-:W-:Y:S01]  /*7ac0*/  PRMT R233, R12, 0x7610, R233 ;  /* 0x000076100ce97816 */ /* 0x000fe200000000e9 */
[----:B------:R-:W-:Y:S01]  /*7ad0*/  IMAD.MOV.U32 R12, RZ, RZ, R6 ;  /* 0x000000ffff0c7224 */ /* 0x000fe200078e0006 */
[----:B0-----:R1:W5:Y:S04]  /*7ae0*/  LDL.LU.64 R8, [R1+0x4a8] ;  /* 0x0004a80001087983 */ /* 0x0013680000300a00 */
[----:B------:R1:W5:Y:S04]  /*7af0*/  LDL.LU R3, [R1+0x4a0] ;  /* 0x0004a00001037983 */ /* 0x0003680000300800 */
[----:B------:R0:W-:Y:S04]  /*7b00*/  STL.64 [R1+0x430], R6 ;  /* 0x0004300601007387 */ /* 0x0001e80000100a00 */
[----:B------:R1:W-:Y:S01]  /*7b10*/  @P4 STG.E.U16 desc[UR60][R12.64+0x2], R233 ;  /* 0x000002e90c004986 */ /* 0x0003e2000c10153c */
[----:B------:R-:W-:-:S03]  /*7b20*/  ISETP.GT.AND P5, PT, R0, 0x88, P0 ;  /* 0x000000880000780c */ /* 0x000fc600007a4270 */
[----:B0-----:R1:W5:Y:S04]  /*7b30*/  LDL.LU.64 R6, [R1+0x498] ;  /* 0x0004980001067983 */ /* 0x0013680000300a00 */
[----:B------:R1:W-:Y:S06]  /*7b40*/  STL.S16 [R1+0x480], R232 ;  /* 0x000480e801007387 */ /* 0x0003ec0000100600 */
[----:B------:R-:W-:Y:S05]  /*7b50*/  @!P5 BRA `(.L_x_46) ;  /* 0x00000000000cd947 */ /* 0x000fea0003800000 */
[----:B-1----:R-:W2:Y:S04]  /*7b60*/  LDL.LU.64 R232, [R1+0x438] ;  /* 0x0004380001e87983 */ /* 0x002ea80000300a00 */
[----:B--2---:R-:W2:Y:S04]  /*7b70*/  LDG.E.LTC128B.U16 R232, desc[UR60][R232.64] ;  /* 0x0000003ce8e87981 */ /* 0x004ea8000c1e1520 */
[----:B--2---:R0:W-:Y:S02]  /*7b80*/  STL [R1+0x480], R232 ;  /* 0x000480e801007387 */ /* 0x0041e40000100800 */
.L_x_46:
[----:B------:R-:W-:Y:S05]  /*7b90*/  BSYNC B1 ;  /* 0x0000000000017941 */ /* 0x000fea0003800000 */
.L_x_45:
[----:B01----:R-:W2:Y:S04]  /*7ba0*/  LDL R232, [R1+0x45c] ;  /* 0x00045c0001e87983 */ /* 0x003ea80000100800 */
[----:B------:R-:W3:Y:S04]  /*7bb0*/  LDL R233, [R1+0x454] ;  /* 0x0004540001e97983 */ /* 0x000ee80000100800 */
[----:B------:R0:W-:Y:S04]  /*7bc0*/  STL.64 [R1+0x4a8], R24 ;  /* 0x0004a81801007387 */ /* 0x0001e80000100a00 */
[----:B0-----:R-:W4:Y:S04]  /*7bd0*/  LDL.LU R24, [R1+0x408] ;  /* 0x0004080001187983 */ /* 0x001f280000300800 */
[----:B------:R-:W3:Y:S04]  /*7be0*/  LDL R25, [R1+0x460] ;  /* 0x0004600001197983 */ /* 0x000ee80000100800 */
[----:B------:R0:W-:Y:S04]  /*7bf0*/  STL.64 [R1+0x4a0], R12 ;  /* 0x0004a00c01007387 */ /* 0x0001e80000100a00 */
[----:B0-----:R-:W3:Y:S04]  /*7c00*/  LDL R12, [R1+0x468] ;  /* 0x00046800010c7983 */ /* 0x001ee80000100800 */
[----:B------:R-:W3:Y:S04]  /*7c10*/  LDL R13, [R1+0x450] ;  /* 0x00045000010d7983 */ /* 0x000ee80000100800 */
[----:B-----5:R0:W-:Y:S04]  /*7c20*/  STL [R1+0x498], R8 ;  /* 0x0004980801007387 */ /* 0x0201e80000100800 */
[----:B0-----:R-:W4:Y:S04]  /*7c30*/  LDL.LU R8, [R1+0x480] ;  /* 0x0004800001087983 */ /* 0x001f280000300800 */
[----:B------:R-:W-:Y:S01]  /*7c40*/  STL [R1+0x494], R3 ;  /* 0x0004940301007387 */ /* 0x000fe20000100800 */
[----:B--2---:R-:W-:Y:S01]  /*7c50*/  R2UR UR4, R232 ;  /* 0x00000000e80472ca */ /* 0x004fe200000e0000 */
[----:B----4-:R-:W-:-:S05]  /*7c60*/  HADD2.F32 R232, -RZ, R8.H0_H0 ;  /* 0x20000008ffe87230 */ /* 0x010fca0000004100 */
[----:B------:R-:W-:-:S04]  /*7c70*/  FMUL R232, R232, R16 ;  /* 0x00000010e8e87220 */ /* 0x000fc80000400000 */
[----:B------:R-:W-:Y:S01]  /*7c80*/  FFMA R232, R24, R2, R232 ;  /* 0x0000000218e87223 */ /* 0x000fe200000000e8 */
[----:B---3--:R-:W-:-:S04]  /*7c90*/  IADD3 R24, P4, R25, R20, RZ ;  /* 0x0000001419187210 */ /* 0x008fc80007f9e0ff */
[----:B------:R-:W-:Y:S01]  /*7ca0*/  F2FP.F16.F32.PACK_AB R232, RZ, R232 ;  /* 0x000000e8ffe8723e */ /* 0x000fe200000000ff */
[----:B------:R-:W-:-:S05]  /*7cb0*/  IMAD.X R25, R15, 0x1, R233, P4 ;  /* 0x000000010f197824 */ /* 0x000fca00020e06e9 */
[----:B------:R-:W-:Y:S04]  /*7cc0*/  STL.64 [R1+0x470], R24 ;  /* 0x0004701801007387 */ /* 0x000fe80000100a00 */
[----:B------:R0:W-:Y:S04]  /*7cd0*/  @P5 STG.E.U16 desc[UR60][R24.64], R232 ;  /* 0x000000e818005986 */ /* 0x0001e8000c10153c */
[----:B0-----:R0:W5:Y:S04]  /*7ce0*/  LDL.LU.64 R24, [R1+0x4a8] ;  /* 0x0004a80001187983 */ /* 0x0011680000300a00 */
[----:B------:R-:W2:Y:S02]  /*7cf0*/  LDL.LU.64 R232, [R1+0x478] ;  /* 0x0004780001e87983 */ /* 0x000ea40000300a00 */
[----:B--2---:R-:W-:-:S05]  /*7d00*/  IADD3 R232, P4, R4, R232, RZ ;  /* 0x000000e804e87210 */ /* 0x004fca0007f9e0ff */
[----:B------:R-:W-:-:S05]  /*7d10*/  IMAD.X R233, R19, 0x1, R5, P4 ;  /* 0x0000000113e97824 */ /* 0x000fca00020e0605 */
[----:B------:R1:W-:Y:S02]  /*7d20*/  STL.64 [R1+0x478], R232 ;  /* 0x000478e801007387 */ /* 0x0003e40000100a00 */
[----:B-1----:R-:W-:-:S03]  /*7d30*/  IMAD.WIDE.U32 R232, R17, R22, R232 ;  /* 0x0000001611e87225 */ /* 0x002fc600078e00e8 */
[----:B------:R-:W-:-:S04]  /*7d40*/  IADD3 R232, P4, R6, R232, RZ ;  /* 0x000000e806e87210 */ /* 0x000fc80007f9e0ff */
[----:B------:R-:W-:-:S03]  /*7d50*/  IADD3.X R233, R7, R12, R233, P4, !PT ;  /* 0x0000000c07e97210 */ /* 0x000fc600027fe4e9 */
[----:B------:R-:W-:-:S03]  /*7d60*/  IMAD.WIDE.U32 R12, R13, UR4, R232 ;  /* 0x000000040d0c7c25 */ /* 0x000fc6000f8e00e8 */
[----:B------:R-:W2:Y:S01]  /*7d70*/  LDL R233, [R1+0x464] ;  /* 0x0004640001e97983 */ /* 0x000ea20000100800 */
[----:B------:R-:W-:Y:S02]  /*7d80*/  PRMT R3, R8, 0x7610, R3 ;  /* 0x0000761008037816 */ /* 0x000fe40000000003 */
[----:B------:R-:W-:Y:S02]  /*7d90*/  LEA R232, P4, R12, R10, 0x1 ;  /* 0x0000000a0ce87211 */ /* 0x000fe400078808ff */
[----:B------:R-:W-:Y:S01]  /*7da0*/  ISETP.GT.AND P5, PT, R0, 0x88, P3 ;  /* 0x000000880000780c */ /* 0x000fe20001fa4270 */
[----:B--2---:R-:W-:-:S05]  /*7db0*/  IMAD.IADD R233, R233, 0x1, R13 ;  /* 0x00000001e9e97824 */ /* 0x004fca00078e020d */
[----:B------:R-:W-:Y:S02]  /*7dc0*/  LEA.HI.X R233, R12, R11, R233, 0x1, P4 ;  /* 0x0000000b0ce97211 */ /* 0x000fe400020f0ce9 */
[----:B------:R0:W5:Y:S04]  /*7dd0*/  LDL.LU.64 R12, [R1+0x4a0] ;  /* 0x0004a000010c7983 */ /* 0x0001680000300a00 */
[----:B------:R0:W5:Y:S04]  /*7de0*/  LDL.LU R8, [R1+0x498] ;  /* 0x0004980001087983 */ /* 0x0001680000300800 */
[----:B------:R1:W-:Y:S04]  /*7df0*/  STL.S16 [R1+0x408], R3 ;  /* 0x0004080301007387 */ /* 0x0003e80000100600 */
[----:B-1----:R0:W5:Y:S01]  /*7e00*/  LDL.LU R3, [R1+0x494] ;  /* 0x0004940001037983 */ /* 0x0021620000300800 */
[----:B------:R-:W-:Y:S04]  /*7e10*/  BSSY B1, `(.L_x_47) ;  /* 0x0000006000017945 */ /* 0x000fe80003800000 */
[----:B------:R-:W-:Y:S05]  /*7e20*/  @!P5 BRA `(.L_x_48) ;  /* 0x000000000010d947 */ /* 0x000fea0003800000 */
[----:B------:R1:W-:Y:S04]  /*7e30*/  STL [R1+0x494], R0 ;  /* 0x0004940001007387 */ /* 0x0003e80000100800 */
[----:B-1----:R-:W2:Y:S04]  /*7e40*/  LDG.E.LTC128B.U16 R0, desc[UR60][R232.64+0x2] ;  /* 0x0000023ce8007981 */ /* 0x002ea8000c1e1520 */
[----:B--2---:R1:W-:Y:S04]  /*7e50*/  STL [R1+0x408], R0 ;  /* 0x0004080001007387 */ /* 0x0043e80000100800 */
[----:B-1----:R1:W5:Y:S02]  /*7e60*/  LDL.LU R0, [R1+0x494] ;  /* 0x0004940001007983 */ /* 0x0023640000300800 */
.L_x_48:
[----:B------:R-:W-:Y:S05]  /*7e70*/  BSYNC B1 ;  /* 0x0000000000017941 */ /* 0x000fea0003800000 */
.L_x_47:
[----:B------:R2:W-:Y:S04]  /*7e80*/  STL.64 [R1+0x4b8], R14 ;  /* 0x0004b80e01007387 */ /* 0x0005e80000100a00 */
[----:B--2---:R-:W2:Y:S04]  /*7e90*/  LDL.64 R14, [R1+0x430] ;  /* 0x00043000010e7983 */ /* 0x004ea80000100a00 */
[----:B------:R3:W-:Y:S04]  /*7ea0*/  STL [R1+0x4b0], R10 ;  /* 0x0004b00a01007387 */ /* 0x0007e80000100800 */
[----:B---3--:R-:W3:Y:S04]  /*7eb0*/  LDL.LU R10, [R1+0x40c] ;  /* 0x00040c00010a7983 */ /* 0x008ee80000300800 */
[----:B------:R-:W-:Y:S04]  /*7ec0*/  STL [R1+0x4ac], R9 ;  /* 0x0004ac0901007387 */ /* 0x000fe80000100800 */
[----:B-----5:R-:W-:Y:S04]  /*7ed0*/  STL [R1+0x4a8], R8 ;  /* 0x0004a80801007387 */ /* 0x020fe80000100800 */
[----:B------:R4:W-:Y:S04]  /*7ee0*/  STL.64 [R1+0x4a0], R6 ;  /* 0x0004a00601007387 */ /* 0x0009e80000100a00 */
[----:B----4-:R-:W2:Y:S04]  /*7ef0*/  LDL R7, [R1+0x460] ;  /* 0x0004600001077983 */ /* 0x010ea80000100800 */
[----:B------:R-:W-:Y:S04]  /*7f00*/  STL [R1+0x49c], R5 ;  /* 0x00049c0501007387 */ /* 0x000fe80000100800 */
[----:B------:R4:W-:Y:S04]  /*7f10*/  STL [R1+0x498], R4 ;  /* 0x0004980401007387 */ /* 0x0009e80000100800 */
[----:B----4-:R-:W4:Y:S04]  /*7f20*/  LDL.LU R4, [R1+0x408] ;  /* 0x0004080001047983 */ /* 0x010f280000300800 */
[----:B------:R0:W-:Y:S01]  /*7f30*/  STL [R1+0x494], R3 ;  /* 0x0004940301007387 */ /* 0x0001e20000100800 */
[----:B----4-:R-:W-:-:S05]  /*7f40*/  HADD2.F32 R6, -RZ, R4.H0_H0 ;  /* 0x20000004ff067230 */ /* 0x010fca0000004100 */
[----:B------:R-:W-:-:S04]  /*7f50*/  FMUL R6, R6, R16 ;  /* 0x0000001006067220 */ /* 0x000fc80000400000 */
[----:B---3--:R-:W-:Y:S01]  /*7f60*/  FFMA R10, R10, R2, R6 ;  /* 0x000000020a0a7223 */ /* 0x008fe20000000006 */
[----:B--2---:R-:W-:Y:S02]  /*7f70*/  IADD3 R6, P4, R7, R14, RZ ;  /* 0x0000000e07067210 */ /* 0x004fe40007f9e0ff */
[----:B------:R2:W5:Y:S04]  /*7f80*/  LDL.LU.64 R14, [R1+0x4b8] ;  /* 0x0004b800010e7983 */ /* 0x0005680000300a00 */
[----:B------:R-:W3:Y:S01]  /*7f90*/  LDL R7, [R1+0x454] ;  /* 0x0004540001077983 */ /* 0x000ee20000100800 */
[----:B------:R-:W-:-:S03]  /*7fa0*/  F2FP.F16.F32.PACK_AB R9, RZ, R10 ;  /* 0x0000000aff09723e */ /* 0x000fc600000000ff */
[----:B------:R2:W5:Y:S01]  /*7fb0*/  LDL.LU R10, [R1+0x4b0] ;  /* 0x0004b000010a7983 */ /* 0x0005620000300800 */
[----:B------:R-:W-:Y:S02]  /*7fc0*/  PRMT R8, R9, 0x7610, R8 ;  /* 0x0000761009087816 */ /* 0x000fe40000000008 */
[----:B0-----:R-:W-:Y:S01]  /*7fd0*/  PRMT R3, R4, 0x7610, R3 ;  /* 0x0000761004037816 */ /* 0x001fe20000000003 */
[----:B------:R2:W5:Y:S01]  /*7fe0*/  LDL.LU R9, [R1+0x4ac] ;  /* 0x0004ac0001097983 */ /* 0x0005620000300800 */
[----:B------:R-:W-:-:S03]  /*7ff0*/  PRMT R5, R8, 0x7610, R5 ;  /* 0x0000761008057816 */ /* 0x000fc60000000005 */
[----:B------:R2:W5:Y:S01]  /*8000*/  LDL.LU R8, [R1+0x4a8] ;  /* 0x0004a80001087983 */ /* 0x0005620000300800 */
[----:B---3--:R-:W-:Y:S01]  /*8010*/  IMAD.X R7, R7, 0x1, R13, P4 ;  /* 0x0000000107077824 */ /* 0x008fe200020e060d */
[----:B------:R-:W-:-:S04]  /*8020*/  ISETP.GT.AND P4, PT, R0, 0x80, P2 ;  /* 0x000000800000780c */ /* 0x000fc80001784270 */
[----:B------:R-:W-:Y:S04]  /*8030*/  STL.64 [R1+0x438], R6 ;  /* 0x0004380601007387 */ /* 0x000fe80000100a00 */
[----:B------:R0:W-:Y:S04]  /*8040*/  @P5 STG.E.U16 desc[UR60][R6.64+0x2], R5 ;  /* 0x0000020506005986 */ /* 0x0001e8000c10153c */
[----:B0-----:R2:W5:Y:S04]  /*8050*/  LDL.LU.64 R6, [R1+0x4a0] ;  /* 0x0004a00001067983 */ /* 0x0015680000300a00 */
[----:B------:R2:W5:Y:S04]  /*8060*/  LDL.LU R5, [R1+0x49c] ;  /* 0x00049c0001057983 */ /* 0x0005680000300800 */
[----:B------:R2:W5:Y:S04]  /*8070*/  LDL.LU R4, [R1+0x498] ;  /* 0x0004980001047983 */ /* 0x0005680000300800 */
[----:B------:R0:W-:Y:S04]  /*8080*/  STL.S16 [R1+0x408], R3 ;  /* 0x0004080301007387 */ /* 0x0001e80000100600 */
[----:B0-----:R2:W5:Y:S01]  /*8090*/  LDL.LU R3, [R1+0x494] ;  /* 0x0004940001037983 */ /* 0x0015620000300800 */
[----:B------:R-:W-:Y:S04]  /*80a0*/  BSSY B1, `(.L_x_49) ;  /* 0x0000006000017945 */ /* 0x000fe80003800000 */
[----:B------:R-:W-:Y:S05]  /*80b0*/  @!P4 BRA `(.L_x_50) ;  /* 0x000000000010c947 */ /* 0x000fea0003800000 */
[----:B------:R0:W-:Y:S04]  /*80c0*/  STL [R1+0x494], R0 ;  /* 0x0004940001007387 */ /* 0x0001e80000100800 */
[----:B0-----:R-:W3:Y:S04]  /*80d0*/  LDG.E.LTC128B.U16 R0, desc[UR60][R234.64+0x10] ;  /* 0x0000103cea007981 */ /* 0x001ee8000c1e1520 */
[----:B---3--:R0:W-:Y:S04]  /*80e0*/  STL [R1+0x408], R0 ;  /* 0x0004080001007387 */ /* 0x0081e80000100800 */
[----:B0-----:R0:W5:Y:S02]  /*80f0*/  LDL.LU R0, [R1+0x494] ;  /* 0x0004940001007983 */ /* 0x0011640000300800 */
.L_x_50:
[----:B------:R-:W-:Y:S05]  /*8100*/  BSYNC B1 ;  /* 0x0000000000017941 */ /* 0x000fea0003800000 */
.L_x_49:
[----:B-----5:R-:W3:Y:S04]  /*8110*/  LDL R14, [R1+0x408] ;  /* 0x00040800010e7983 */ /* 0x020ee80000100800 */
[----:B------:R4:W-:Y:S04]  /*8120*/  STL [R1+0x494], R3 ;  /* 0x0004940301007387 */ /* 0x0009e80000100800 */
[----:B----4-:R-:W4:Y:S01]  /*8130*/  LDL.LU R3, [R1+0x410] ;  /* 0x0004100001037983 */ /* 0x010f220000300800 */
[----:B---3--:R-:W-:-:S05]  /*8140*/  HADD2.F32 R14, -RZ, R14.H0_H0 ;  /* 0x2000000eff0e7230 */ /* 0x008fca0000004100 */
[----:B------:R-:W-:-:S04]  /*8150*/  FMUL R14, R14, R16 ;  /* 0x000000100e0e7220 */ /* 0x000fc80000400000 */
[----:B----4-:R-:W-:Y:S02]  /*8160*/  FFMA R14, R3, R2, R14 ;  /* 0x00000002030e7223 */ /* 0x010fe4000000000e */
[----:B------:R3:W5:Y:S01]  /*8170*/  LDL.LU R3, [R1+0x494] ;  /* 0x0004940001037983 */ /* 0x0007620000300800 */
[----:B------:R-:W-:Y:S02]  /*8180*/  ISETP.GT.AND P5, PT, R0, 0x80, P1 ;  /* 0x000000800000780c */ /* 0x000fe40000fa4270 */
[----:B------:R-:W-:-:S04]  /*8190*/  F2FP.F16.F32.PACK_AB R14, RZ, R14 ;  /* 0x0000000eff0e723e */ /* 0x000fc800000000ff */
[----:B------:R-:W-:Y:S01]  /*81a0*/  PRMT R21, R14, 0x7610, R21 ;  /* 0x000076100e157816 */ /* 0x000fe20000000015 */
[----:B------:R-:W-:Y:S02]  /*81b0*/  @P4 IMAD.MOV.U32 R14, RZ, RZ, R20 ;  /* 0x000000ffff0e4224 */ /* 0x000fe400078e0014 */
[----:B------:R-:W4:Y:S01]  /*81c0*/  LDL.LU R20, [R1+0x408] ;  /* 0x0004080001147983 */ /* 0x000f220000300800 */
[----:B------:R-:W-:Y:S03]  /*81d0*/  BSSY B1, `(.L_x_51) ;  /* 0x0000005000017945 */ /* 0x000fe60003800000 */
[----:B------:R4:W-:Y:S02]  /*81e0*/  @P4 STG.E.U16 desc[UR60][R14.64+0x10], R21 ;  /* 0x000010150e004986 */ /* 0x0009e4000c10153c */
[----:B----4-:R-:W-:Y:S01]  /*81f0*/  PRMT R14, R20, 0x7610, R14 ;  /* 0x00007610140e7816 */ /* 0x010fe2000000000e */
[----:B---3--:R-:W-:Y:S06]  /*8200*/  @!P5 BRA `(.L_x_52) ;  /* 0x000000000004d947 */ /* 0x008fec0003800000 */
[----:B------:R3:W5:Y:S02]  /*8210*/  LDG.E.LTC128B.U16 R14, desc[UR60][R234.64+0x12] ;  /* 0x0000123cea0e7981 */ /* 0x000764000c1e1520 */
.L_x_52:
[----:B------:R-:W-:Y:S05]  /*8220*/  BSYNC B1 ;  /* 0x0000000000017941 */ /* 0x000fea0003800000 */
.L_x_51:
[----:B------:R-:W4:Y:S01]  /*8230*/  LDL.LU R20, [R1+0x414] ;  /* 0x0004140001147983 */ /* 0x000f220000300800 */
[----:B-----5:R-:W-:Y:S01]  /*8240*/  HADD2.F32 R15, -RZ, R14.H0_H0 ;  /* 0x2000000eff0f7230 */ /* 0x020fe20000004100 */
        /* <DEDUP_REMOVED lines=8> */
.L_x_54:
[----:B------:R-:W-:Y:S05]  /*82d0*/  BSYNC B1 ;  /* 0x0000000000017941 */ /* 0x000fea0003800000 */
.L_x_53:
[----:B------:R1:W-:Y:S04]  /*82e0*/  STL [R1+0x494], R3 ;  /* 0x0004940301007387 */ /* 0x0003e80000100800 */
[----:B-1----:R-:W2:Y:S01]  /*82f0*/  LDL.LU R3, [R1+0x418] ;  /* 0x0004180001037983 */ /* 0x002ea20000300800 */
[----:B----45:R-:W-:-:S03]  /*8300*/  HADD2.F32 R15, -RZ, R14.H0_H0 ;  /* 0x2000000eff0f7230 */ /* 0x030fc60000004100 */
[----:B------:R-:W4:Y:S02]  /*8310*/  LDL.LU.64 R20, [R1+0x470] ;  /* 0x0004700001147983 */ /* 0x000f240000300a00 */
[----:B------:R-:W-:Y:S01]  /*8320*/  FMUL R15, R15, R16 ;  /* 0x000000100f0f7220 */ /* 0x000fe20000400000 */
[----:B------:R-:W-:-:S03]  /*8330*/  ISETP.GT.AND P5, PT, R0, 0x88, P1 ;  /* 0x000000880000780c */ /* 0x000fc60000fa4270 */
[----:B--2---:R-:W-:Y:S02]  /*8340*/  FFMA R15, R3, R2, R15 ;  /* 0x00000002030f7223 */ /* 0x004fe4000000000f */
[----:B------:R1:W5:Y:S01]  /*8350*/  LDL.LU R3, [R1+0x494] ;  /* 0x0004940001037983 */ /* 0x0003620000300800 */
[----:B------:R-:W-:Y:S02]  /*8360*/  BSSY B1, `(.L_x_55) ;  /* 0x0000006000017945 */ /* 0x000fe40003800000 */
[----:B------:R-:W-:-:S05]  /*8370*/  F2FP.F16.F32.PACK_AB R15, RZ, R15 ;  /* 0x0000000fff0f723e */ /* 0x000fca00000000ff */
[----:B----4-:R2:W-:Y:S02]  /*8380*/  @P4 STG.E.U16 desc[UR60][R20.64+0x10], R15 ;  /* 0x0000100f14004986 */ /* 0x0105e4000c10153c */
[----:B--2---:R-:W-:Y:S01]  /*8390*/  PRMT R20, R14, 0x7610, R20 ;  /* 0x000076100e147816 */ /* 0x004fe20000000014 */
[----:B-1----:R-:W-:Y:S06]  /*83a0*/  @!P5 BRA `(.L_x_56) ;  /* 0x000000000004d947 */ /* 0x002fec0003800000 */
[----:B------:R1:W5:Y:S02]  /*83b0*/  LDG.E.LTC128B.U16 R20, desc[UR60][R232.64+0x12] ;  /* 0x0000123ce8147981 */ /* 0x000364000c1e1520 */
.L_x_56:
[----:B------:R-:W-:Y:S05]  /*83c0*/  BSYNC B1 ;  /* 0x0000000000017941 */ /* 0x000fea0003800000 */
.L_x_55:
[----:B------:R-:W2:Y:S04]  /*83d0*/  LDL R14, [R1+0x45c] ;  /* 0x00045c00010e7983 */ /* 0x000ea80000100800 */
[----:B------:R-:W4:Y:S04]  /*83e0*/  LDL.LU R15, [R1+0x41c] ;  /* 0x00041c00010f7983 */ /* 0x000f280000300800 */
[----:B------:R0:W-:Y:S04]  /*83f0*/  STL.64 [R1+0x4a8], R26 ;  /* 0x0004a81a01007387 */ /* 0x0001e80000100a00 */
[----:B0-----:R-:W3:Y:S04]  /*8400*/  LDL.LU.64 R26, [R1+0x438] ;  /* 0x00043800011a7983 */ /* 0x001ee80000300a00 */
[----:B------:R0:W-:Y:S04]  /*8410*/  STL.64 [R1+0x4a0], R24 ;  /* 0x0004a01801007387 */ /* 0x0001e80000100a00 */
[----:B0-----:R-:W3:Y:S04]  /*8420*/  LDL.LU.64 R24, [R1+0x400] ;  /* 0x0004000001187983 */ /* 0x001ee80000300a00 */
[----:B------:R0:W-:Y:S04]  /*8430*/  STL.64 [R1+0x498], R12 ;  /* 0x0004980c01007387 */ /* 0x0001e80000100a00 */
[----:B0-----:R-:W3:Y:S04]  /*8440*/  LDL.LU R13, [R1+0x3e0] ;  /* 0x0003e000010d7983 */ /* 0x001ee80000300800 */
[----:B-----5:R0:W-:Y:S04]  /*8450*/  STL [R1+0x494], R3 ;  /* 0x0004940301007387 */ /* 0x0201e80000100800 */
[----:B0-----:R-:W3:Y:S01]  /*8460*/  LDL R3, [R1+0x468] ;  /* 0x0004680001037983 */ /* 0x001ee20000100800 */
[----:B--2---:R-:W-:Y:S01]  /*8470*/  R2UR UR5, R14 ;  /* 0x000000000e0572ca */ /* 0x004fe200000e0000 */
[----:B------:R-:W-:-:S05]  /*8480*/  HADD2.F32 R14, -RZ, R20.H0_H0 ;  /* 0x20000014ff0e7230 */ /* 0x000fca0000004100 */
[----:B------:R-:W-:-:S04]  /*8490*/  FMUL R14, R14, R16 ;  /* 0x000000100e0e7220 */ /* 0x000fc80000400000 */
[----:B----4-:R-:W-:-:S05]  /*84a0*/  FFMA R14, R15, R2, R14 ;  /* 0x000000020f0e7223 */ /* 0x010fca000000000e */
[----:B------:R-:W-:Y:S01]  /*84b0*/  F2FP.F16.F32.PACK_AB R14, RZ, R14 ;  /* 0x0000000eff0e723e */ /* 0x000fe200000000ff */
[----:B---3--:R-:W-:Y:S04]  /*84c0*/  STL.64 [R1+0x400], R26 ;  /* 0x0004001a01007387 */ /* 0x008fe80000100a00 */
[----:B------:R0:W-:Y:S04]  /*84d0*/  @P5 STG.E.U16 desc[UR60][R26.64+0x12], R14 ;  /* 0x0000120e1a005986 */ /* 0x0001e8000c10153c */
[----:B0-----:R0:W5:Y:S04]  /*84e0*/  LDL.LU.64 R26, [R1+0x4a8] ;  /* 0x0004a800011a7983 */ /* 0x0011680000300a00 */
[----:B------:R-:W2:Y:S01]  /*84f0*/  LDL.64 R14, [R1+0x448] ;  /* 0x00044800010e7983 */ /* 0x000ea20000100a00 */
[----:B------:R-:W-:Y:S01]  /*8500*/  IMAD.WIDE.U32 R24, R22, 0x78, R24 ;  /* 0x0000007816187825 */ /* 0x000fe200078e0018 */
[----:B------:R-:W-:-:S03]  /*8510*/  ISETP.GT.AND P4, PT, R0, 0x100, P0 ;  /* 0x000001000000780c */ /* 0x000fc60000784270 */
[----:B------:R-:W-:Y:S01]  /*8520*/  IMAD.IADD R21, R23, 0x1, R25 ;  /* 0x0000000117157824 */ /* 0x000fe200078e0219 */
[----:B------:R3:W-:Y:S01]  /*8530*/  STL.64 [R1+0x408], R24 ;  /* 0x0004081801007387 */ /* 0x0007e20000100a00 */
[----:B------:R-:W-:Y:S02]  /*8540*/  PRMT R12, R20, 0x7610, R12 ;  /* 0x00007610140c7816 */ /* 0x000fe4000000000c */
[----:B--2---:R-:W-:Y:S02]  /*8550*/  IADD3 R15, P5, R14, R24, RZ ;  /* 0x000000180e0f7210 */ /* 0x004fe40007fbe0ff */
[----:B---3--:R0:W5:Y:S04]  /*8560*/  LDL.LU.64 R24, [R1+0x4a0] ;  /* 0x0004a00001187983 */ /* 0x0081680000300a00 */
[----:B------:R2:W-:Y:S02]  /*8570*/  STL [R1+0x414], R21 ;  /* 0x0004141501007387 */ /* 0x0005e40000100800 */
[----:B--2---:R-:W-:Y:S01]  /*8580*/  IMAD.X R21, R21, 0x1, R237, P5 ;  /* 0x0000000115157824 */ /* 0x004fe200028e06ed */
[----:B------:R-:W-:-:S04]  /*8590*/  LEA R14, P5, R15, R10, 0x1 ;  /* 0x0000000a0f0e7211 */ /* 0x000fc800078a08ff */
[----:B------:R-:W-:Y:S01]  /*85a0*/  LEA.HI.X R15, R15, R11, R21, 0x1, P5 ;  /* 0x0000000b0f0f7211 */ /* 0x000fe200028f0c15 */
[----:B------:R-:W-:Y:S01]  /*85b0*/  USHF.L.U64.HI UR4, UR8, 0x9, UR9 ;  /* 0x0000000908047899 */ /* 0x000fe20008010209 */
[----:B------:R-:W2:Y:S04]  /*85c0*/  LDL R21, [R1+0x464] ;  /* 0x0004640001157983 */ /* 0x000ea80000100800 */
[----:B------:R-:W3:Y:S01]  /*85d0*/  @P4 LDG.E.LTC128B.U16 R12, desc[UR60][R14.64] ;  /* 0x0000003c0e0c4981 */ /* 0x000ee2000c1e1520 */
[----:B------:R-:W-:-:S04]  /*85e0*/  IMAD.WIDE.U32 R18, R22, 0x78, R18 ;  /* 0x0000007816127825 */ /* 0x000fc800078e0012 */
[----:B---3--:R-:W-:-:S05]  /*85f0*/  HADD2.F32 R14, -RZ, R12.H0_H0 ;  /* 0x2000000cff0e7230 */ /* 0x008fca0000004100 */
[----:B------:R-:W-:-:S04]  /*8600*/  FMUL R14, R14, R16 ;  /* 0x000000100e0e7220 */ /* 0x000fc80000400000 */
[----:B------:R-:W-:Y:S01]  /*8610*/  FFMA R20, R13, R2, R14 ;  /* 0x000000020d147223 */ /* 0x000fe2000000000e */
[----:B------:R-:W-:-:S05]  /*8620*/  IMAD.U32 R14, RZ, RZ, UR8 ;  /* 0x00000008ff0e7e24 */ /* 0x000fca000f8e00ff */
[----:B------:R-:W-:Y:S02]  /*8630*/  LEA R14, P5, R14, R8, 0x9 ;  /* 0x000000080e0e7211 */ /* 0x000fe400078a48ff */
[----:B------:R-:W-:Y:S02]  /*8640*/  F2FP.F16.F32.PACK_AB R20, RZ, R20 ;  /* 0x00000014ff14723e */ /* 0x000fe400000000ff */
[----:B------:R-:W-:Y:S01]  /*8650*/  IADD3.X R15, R9, UR4, RZ, P5, !PT ;  /* 0x00000004090f7c10 */ /* 0x000fe2000affe4ff */
[----:B------:R-:W-:Y:S04]  /*8660*/  STL [R1+0x410], R12 ;  /* 0x0004100c01007387 */ /* 0x000fe80000100800 */
[----:B------:R3:W-:Y:S04]  /*8670*/  @P4 STG.E.U16 desc[UR60][R14.64], R20 ;  /* 0x000000140e004986 */ /* 0x0007e8000c10153c */
[----:B---3--:R-:W3:Y:S01]  /*8680*/  LDL R20, [R1+0x450] ;  /* 0x0004500001147983 */ /* 0x008ee20000100800 */
[----:B------:R-:W-:-:S04]  /*8690*/  IADD3 R12, P4, R4, R18, RZ ;  /* 0x00000012040c7210 */ /* 0x000fc80007f9e0ff */
[----:B------:R-:W-:-:S03]  /*86a0*/  IADD3.X R13, R5, R23, R19, P4, !PT ;  /* 0x00000017050d7210 */ /* 0x000fc600027fe413 */
[----:B------:R-:W-:Y:S02]  /*86b0*/  IMAD.WIDE.U32 R18, R17, R22, R12 ;  /* 0x0000001611127225 */ /* 0x000fe400078e000c */
[----:B------:R4:W-:Y:S01]  /*86c0*/  STL.64 [R1+0x418], R12 ;  /* 0x0004180c01007387 */ /* 0x0009e20000100a00 */
[----:B------:R-:W-:-:S04]  /*86d0*/  IADD3 R18, P4, R6, R18, RZ ;  /* 0x0000001206127210 */ /* 0x000fc80007f9e0ff */
[----:B------:R-:W-:Y:S01]  /*86e0*/  IADD3.X R19, R7, R3, R19, P4, !PT ;  /* 0x0000000307137210 */ /* 0x000fe200027fe413 */
[----:B----4-:R0:W5:Y:S04]  /*86f0*/  LDL.LU.64 R12, [R1+0x498] ;  /* 0x00049800010c7983 */ /* 0x0101680000300a00 */
[----:B------:R0:W5:Y:S01]  /*8700*/  LDL.LU R3, [R1+0x494] ;  /* 0x0004940001037983 */ /* 0x0001620000300800 */
[----:B------:R-:W-:Y:S01]  /*8710*/  BSSY B1, `(.L_x_57) ;  /* 0x0000009000017945 */ /* 0x000fe20003800000 */
[----:B---3--:R-:W-:-:S04]  /*8720*/  IMAD.WIDE.U32 R18, R20, UR5, R18 ;  /* 0x0000000514127c25 */ /* 0x008fc8000f8e0012 */
[----:B--2---:R-:W-:Y:S01]  /*8730*/  IMAD.IADD R19, R21, 0x1, R19 ;  /* 0x0000000115137824 */ /* 0x004fe200078e0213 */
[----:B------:R-:W-:-:S04]  /*8740*/  LEA R20, P4, R18, R10, 0x1 ;  /* 0x0000000a12147211 */ /* 0x000fc800078808ff */
[----:B------:R-:W-:Y:S02]  /*8750*/  LEA.HI.X R21, R18, R11, R19, 0x1, P4 ;  /* 0x0000000b12157211 */ /* 0x000fe400020f0c13 */
[----:B------:R-:W-:-:S13]  /*8760*/  ISETP.GT.AND P4, PT, R0, 0x100, P3 ;  /* 0x000001000000780c */ /* 0x000fda0001f84270 */
[----:B0-----:R-:W-:Y:S05]  /*8770*/  @!P4 BRA `(.L_x_58) ;  /* 0x000000000008c947 */ /* 0x001fea0003800000 */
[----:B------:R-:W2:Y:S04]  /*8780*/  LDG.E.LTC128B.U16 R18, desc[UR60][R20.64+0x2] ;  /* 0x0000023c14127981 */ /* 0x000ea8000c1e1520 */
[----:B--2---:R0:W-:Y:S02]  /*8790*/  STL [R1+0x410], R18 ;  /* 0x0004101201007387 */ /* 0x0041e40000100800 */
.L_x_58:
[----:B------:R-:W-:Y:S05]  /*87a0*/  BSYNC B1 ;  /* 0x0000000000017941 */ /* 0x000fea0003800000 */
.L_x_57:
[----:B------:R-:W2:Y:S04]  /*87b0*/  LDL.LU R19, [R1+0x3e4] ;  /* 0x0003e40001137983 */ /* 0x000ea80000300800 */
[----:B------:R3:W-:Y:S04]  /*87c0*/  STL.64 [R1+0x4a0], R8 ;  /* 0x0004a00801007387 */ /* 0x0007e80000100a00 */
[----:B---3--:R-:W3:Y:S04]  /*87d0*/  LDL.LU.64 R8, [R1+0x408] ;  /* 0x0004080001087983 */ /* 0x008ee80000300a00 */
[----:B------:R4:W-:Y:S04]  /*87e0*/  STL [R1+0x49c], R7 ;  /* 0x00049c0701007387 */ /* 0x0009e80000100800 */
[----:B----4-:R-:W4:Y:S04]  /*87f0*/  LDL.LU R7, [R1+0x414] ;  /* 0x0004140001077983 */ /* 0x010f280000300800 */
[----:B------:R1:W-:Y:S04]  /*8800*/  STL [R1+0x498], R6 ;  /* 0x0004980601007387 */ /* 0x0003e80000100800 */
[----:B-1----:R-:W0:Y:S04]  /*8810*/  LDL.LU R6, [R1+0x410] ;  /* 0x0004100001067983 */ /* 0x002e280000300800 */
[----:B-----5:R-:W-:Y:S01]  /*8820*/  STL [R1+0x494], R3 ;  /* 0x0004940301007387 */ /* 0x020fe20000100800 */
[----:B0-----:R-:W-:-:S05]  /*8830*/  HADD2.F32 R18, -RZ, R6.H0_H0 ;  /* 0x20000006ff127230 */ /* 0x001fca0000004100 */
[----:B------:R-:W-:-:S04]  /*8840*/  FMUL R18, R18, R16 ;  /* 0x0000001012127220 */ /* 0x000fc80000400000 */
[----:B--2---:R-:W-:-:S05]  /*8850*/  FFMA R18, R19, R2, R18 ;  /* 0x0000000213127223 */ /* 0x004fca0000000012 */
[----:B------:R-:W-:-:S05]  /*8860*/  F2FP.F16.F32.PACK_AB R18, RZ, R18 ;  /* 0x00000012ff12723e */ /* 0x000fca00000000ff */
[----:B------:R0:W-:Y:S04]  /*8870*/  @P4 STG.E.U16 desc[UR60][R14.64+0x2], R18 ;  /* 0x000002120e004986 */ /* 0x0001e8000c10153c */
[----:B0-----:R-:W2:Y:S01]  /*8880*/  LDL.64 R18, [R1+0x448] ;  /* 0x0004480001127983 */ /* 0x001ea20000100a00 */
[----:B---3--:R-:W-:-:S05]  /*8890*/  IADD3 R8, P4, R4, R8, RZ ;  /* 0x0000000804087210 */ /* 0x008fca0007f9e0ff */
[----:B----4-:R-:W-:Y:S01]  /*88a0*/  IMAD.X R9, R7, 0x1, R5, P4 ;  /* 0x0000000107097824 */ /* 0x010fe200020e0605 */
[----:B------:R-:W-:Y:S02]  /*88b0*/  PRMT R3, R6, 0x7610, R3 ;  /* 0x0000761006037816 */ /* 0x000fe40000000003 */
[----:B------:R-:W-:Y:S02]  /*88c0*/  ISETP.GT.AND P4, PT, R0, 0x108, P0 ;  /* 0x000001080000780c */ /* 0x000fe40000784270 */
[----:B------:R0:W-:Y:S01]  /*88d0*/  STL.64 [R1+0x3e0], R8 ;  /* 0x0003e00801007387 */ /* 0x0001e20000100a00 */
[----:B--2---:R-:W-:-:S05]  /*88e0*/  IADD3 R19, P5, R8, R18, RZ ;  /* 0x0000001208137210 */ /* 0x004fca0007fbe0ff */
[----:B------:R-:W-:Y:S01]  /*88f0*/  IMAD.X R7, R9, 0x1, R237, P5 ;  /* 0x0000000109077824 */ /* 0x000fe200028e06ed */
[C---:B------:R-:W-:Y:S01]  /*8900*/  LEA R18, P5, R19.reuse, R10, 0x1 ;  /* 0x0000000a13127211 */ /* 0x040fe200078a08ff */
[----:B0-----:R0:W5:Y:S03]  /*8910*/  LDL.LU.64 R8, [R1+0x4a0] ;  /* 0x0004a00001087983 */ /* 0x0011660000300a00 */
[----:B------:R-:W-:Y:S02]  /*8920*/  LEA.HI.X R19, R19, R11, R7, 0x1, P5 ;  /* 0x0000000b13137211 */ /* 0x000fe400028f0c07 */
[----:B------:R0:W5:Y:S04]  /*8930*/  LDL.LU R7, [R1+0x49c] ;  /* 0x00049c0001077983 */ /* 0x0001680000300800 */
[----:B------:R0:W5:Y:S04]  /*8940*/  LDL.LU R6, [R1+0x498] ;  /* 0x0004980001067983 */ /* 0x0001680000300800 */
[----:B------:R1:W-:Y:S04]  /*8950*/  STL.S16 [R1+0x470], R3 ;  /* 0x0004700301007387 */ /* 0x0003e80000100600 */
[----:B-1----:R0:W5:Y:S01]  /*8960*/  LDL.LU R3, [R1+0x494] ;  /* 0x0004940001037983 */ /* 0x0021620000300800 */
[----:B------:R-:W-:Y:S04]  /*8970*/  BSSY B1, `(.L_x_59) ;  /* 0x0000004000017945 */ /* 0x000fe80003800000 */
[----:B------:R-:W-:Y:S05]  /*8980*/  @!P4 BRA `(.L_x_60) ;  /* 0x000000000008c947 */ /* 0x000fea0003800000 */
[----:B------:R-:W2:Y:S04]  /*8990*/  LDG.E.LTC128B.U16 R18, desc[UR60][R18.64] ;  /* 0x0000003c12127981 */ /* 0x000ea8000c1e1520 */
[----:B--2---:R1:W-:Y:S02]  /*89a0*/  STL [R1+0x470], R18 ;  /* 0x0004701201007387 */ /* 0x0043e40000100800 */
.L_x_60:
[----:B------:R-:W-:Y:S05]  /*89b0*/  BSYNC B1 ;  /* 0x0000000000017941 */ /* 0x000fea0003800000 */
.L_x_59:
[----:B-1----:R-:W2:Y:S04]  /*89c0*/  LDL R18, [R1+0x45c] ;  /* 0x00045c0001127983 */ /* 0x002ea80000100800 */
[----:B------:R-:W3:Y:S04]  /*89d0*/  LDL R19, [R1+0x454] ;  /* 0x0004540001137983 */ /* 0x000ee80000100800 */
[----:B------:R1:W-:Y:S04]  /*89e0*/  STL.64 [R1+0x4b0], R24 ;  /* 0x0004b01801007387 */ /* 0x0003e80000100a00 */
[----:B-1----:R-:W4:Y:S04]  /*89f0*/  LDL.LU R24, [R1+0x3e8] ;  /* 0x0003e80001187983 */ /* 0x002f280000300800 */
[----:B------:R-:W3:Y:S04]  /*8a00*/  LDL R25, [R1+0x460] ;  /* 0x0004600001197983 */ /* 0x000ee80000100800 */
[----:B------:R1:W-:Y:S04]  /*8a10*/  STL.64 [R1+0x4a8], R20 ;  /* 0x0004a81401007387 */ /* 0x0003e80000100a00 */
[----:B-1----:R-:W3:Y:S04]  /*8a20*/  LDL.LU.64 R20, [R1+0x478] ;  /* 0x0004780001147983 */ /* 0x002ee80000300a00 */
[----:B------:R1:W-:Y:S04]  /*8a30*/  STL.64 [R1+0x4a0], R12 ;  /* 0x0004a00c01007387 */ /* 0x0003e80000100a00 */
[----:B-1----:R-:W3:Y:S04]  /*8a40*/  LDL R12, [R1+0x468] ;  /* 0x00046800010c7983 */ /* 0x002ee80000100800 */
[----:B------:R-:W3:Y:S04]  /*8a50*/  LDL R13, [R1+0x450] ;  /* 0x00045000010d7983 */ /* 0x000ee80000100800 */
[----:B-----5:R1:W-:Y:S04]  /*8a60*/  STL [R1+0x498], R8 ;  /* 0x0004980801007387 */ /* 0x0203e80000100800 */
[----:B-1----:R-:W4:Y:S04]  /*8a70*/  LDL.LU R8, [R1+0x470] ;  /* 0x0004700001087983 */ /* 0x002f280000300800 */
        /* <DEDUP_REMOVED lines=8> */
[----:B------:R1:W-:Y:S04]  /*8b00*/  @P4 STG.E.U16 desc[UR60][R24.64], R18 ;  /* 0x0000001218004986 */ /* 0x0003e8000c10153c */
[----:B------:R2:W-:Y:S01]  /*8b10*/  STL.64 [R1+0x438], R24 ;  /* 0x0004381801007387 */ /* 0x0005e20000100a00 */
[----:B-1----:R-:W-:-:S03]  /*8b20*/  IMAD.WIDE.U32 R18, R22, 0x78, R20 ;  /* 0x0000007816127825 */ /* 0x002fc600078e0014 */
[----:B--2---:R1:W5:Y:S01]  /*8b30*/  LDL.LU.64 R24, [R1+0x4b0] ;  /* 0x0004b00001187983 */ /* 0x0043620000300a00 */
[----:B------:R-:W-:-:S04]  /*8b40*/  IADD3 R20, P4, R4, R18, RZ ;  /* 0x0000001204147210 */ /* 0x000fc80007f9e0ff */
[----:B------:R-:W-:-:S03]  /*8b50*/  IADD3.X R21, R5, R23, R19, P4, !PT ;  /* 0x0000001705157210 */ /* 0x000fc600027fe413 */
[----:B------:R-:W-:Y:S02]  /*8b60*/  IMAD.WIDE.U32 R18, R17, R22, R20 ;  /* 0x0000001611127225 */ /* 0x000fe400078e0014 */
[----:B------:R2:W-:Y:S01]  /*8b70*/  STL.64 [R1+0x408], R20 ;  /* 0x0004081401007387 */ /* 0x0005e20000100a00 */
[----:B------:R-:W-:-:S04]  /*8b80*/  IADD3 R18, P4, R6, R18, RZ ;  /* 0x0000001206127210 */ /* 0x000fc80007f9e0ff */
[----:B------:R-:W-:Y:S01]  /*8b90*/  IADD3.X R19, R7, R12, R19, P4, !PT ;  /* 0x0000000c07137210 */ /* 0x000fe200027fe413 */
[----:B--2---:R1:W5:Y:S02]  /*8ba0*/  LDL.LU.64 R20, [R1+0x4a8] ;  /* 0x0004a80001147983 */ /* 0x0043640000300a00 */
[----:B------:R-:W-:-:S03]  /*8bb0*/  IMAD.WIDE.U32 R12, R13, UR4, R18 ;  /* 0x000000040d0c7c25 */ /* 0x000fc6000f8e0012 */
[----:B------:R-:W2:Y:S01]  /*8bc0*/  LDL R19, [R1+0x464] ;  /* 0x0004640001137983 */ /* 0x000ea20000100800 */
[----:B------:R-:W-:Y:S02]  /*8bd0*/  LEA R18, P4, R12, R10, 0x1 ;  /* 0x0000000a0c127211 */ /* 0x000fe400078808ff */
[----:B------:R-:W-:Y:S02]  /*8be0*/  PRMT R3, R8, 0x7610, R3 ;  /* 0x0000761008037816 */ /* 0x000fe40000000003 */
[----:B------:R-:W-:Y:S01]  /*8bf0*/  ISETP.GT.AND P5, PT, R0, 0x108, P3 ;  /* 0x000001080000780c */ /* 0x000fe20001fa4270 */
[----:B--2---:R-:W-:-:S05]  /*8c00*/  IMAD.IADD R19, R19, 0x1, R13 ;  /* 0x0000000113137824 */ /* 0x004fca00078e020d */
[----:B------:R-:W-:Y:S02]  /*8c10*/  LEA.HI.X R19, R12, R11, R19, 0x1, P4 ;  /* 0x0000000b0c137211 */ /* 0x000fe400020f0c13 */
[----:B------:R1:W5:Y:S04]  /*8c20*/  LDL.LU.64 R12, [R1+0x4a0] ;  /* 0x0004a000010c7983 */ /* 0x0003680000300a00 */
[----:B------:R1:W5:Y:S04]  /*8c30*/  LDL.LU R8, [R1+0x498] ;  /* 0x0004980001087983 */ /* 0x0003680000300800 */
[----:B------:R2:W-:Y:S04]  /*8c40*/  STL.S16 [R1+0x410], R3 ;  /* 0x0004100301007387 */ /* 0x0005e80000100600 */
[----:B--2---:R1:W5:Y:S01]  /*8c50*/  LDL.LU R3, [R1+0x494] ;  /* 0x0004940001037983 */ /* 0x0043620000300800 */
[----:B------:R-:W-:Y:S04]  /*8c60*/  BSSY B1, `(.L_x_61) ;  /* 0x0000006000017945 */ /* 0x000fe80003800000 */
[----:B------:R-:W-:Y:S05]  /*8c70*/  @!P5 BRA `(.L_x_62) ;  /* 0x000000000010d947 */ /* 0x000fea0003800000 */
[----:B------:R2:W-:Y:S04]  /*8c80*/  STL [R1+0x494], R0 ;  /* 0x0004940001007387 */ /* 0x0005e80000100800 */
[----:B--2---:R-:W2:Y:S04]  /*8c90*/  LDG.E.LTC128B.U16 R0, desc[UR60][R18.64+0x2] ;  /* 0x0000023c12007981 */ /* 0x004ea8000c1e1520 */
[----:B--2---:R2:W-:Y:S04]  /*8ca0*/  STL [R1+0x410], R0 ;  /* 0x0004100001007387 */ /* 0x0045e80000100800 */
[----:B--2---:R2:W5:Y:S02]  /*8cb0*/  LDL.LU R0, [R1+0x494] ;  /* 0x0004940001007983 */ /* 0x0045640000300800 */
.L_x_62:
[----:B------:R-:W-:Y:S05]  /*8cc0*/  BSYNC B1 ;  /* 0x0000000000017941 */ /* 0x000fea0003800000 */
.L_x_61:
[----:B------:R3:W-:Y:S04]  /*8cd0*/  STL [R1+0x4b0], R10 ;  /* 0x0004b00a01007387 */ /* 0x0007e80000100800 */
[----:B---3--:R-:W3:Y:S04]  /*8ce0*/  LDL.LU R10, [R1+0x3ec] ;  /* 0x0003ec00010a7983 */ /* 0x008ee80000300800 */
[----:B------:R-:W-:Y:S04]  /*8cf0*/  STL [R1+0x4ac], R9 ;  /* 0x0004ac0901007387 */ /* 0x000fe80000100800 */
[----:B-----5:R-:W-:Y:S04]  /*8d00*/  STL [R1+0x4a8], R8 ;  /* 0x0004a80801007387 */ /* 0x020fe80000100800 */
[----:B------:R4:W-:Y:S04]  /*8d10*/  STL.64 [R1+0x4a0], R6 ;  /* 0x0004a00601007387 */ /* 0x0009e80000100a00 */
[----:B----4-:R-:W4:Y:S04]  /*8d20*/  LDL R7, [R1+0x460] ;  /* 0x0004600001077983 */ /* 0x010f280000100800 */
[----:B------:R-:W-:Y:S04]  /*8d30*/  STL [R1+0x49c], R5 ;  /* 0x00049c0501007387 */ /* 0x000fe80000100800 */
[----:B------:R0:W-:Y:S04]  /*8d40*/  STL [R1+0x498], R4 ;  /* 0x0004980401007387 */ /* 0x0001e80000100800 */
[----:B0-----:R-:W2:Y:S04]  /*8d50*/  LDL.LU R4, [R1+0x410] ;  /* 0x0004100001047983 */ /* 0x001ea80000300800 */
[----:B------:R0:W-:Y:S01]  /*8d60*/  STL [R1+0x494], R3 ;  /* 0x0004940301007387 */ /* 0x0001e20000100800 */
[----:B--2---:R-:W-:-:S05]  /*8d70*/  HADD2.F32 R6, -RZ, R4.H0_H0 ;  /* 0x20000004ff067230 */ /* 0x004fca0000004100 */
[----:B------:R-:W-:-:S04]  /*8d80*/  FMUL R6, R6, R16 ;  /* 0x0000001006067220 */ /* 0x000fc80000400000 */
[----:B---3--:R-:W-:Y:S01]  /*8d90*/  FFMA R10, R10, R2, R6 ;  /* 0x000000020a0a7223 */ /* 0x008fe20000000006 */
[----:B----4-:R-:W-:Y:S02]  /*8da0*/  IADD3 R6, P4, R14, R7, RZ ;  /* 0x000000070e067210 */ /* 0x010fe40007f9e0ff */
[----:B------:R-:W2:Y:S02]  /*8db0*/  LDL R7, [R1+0x454] ;  /* 0x0004540001077983 */ /* 0x000ea40000100800 */
[----:B------:R-:W-:Y:S02]  /*8dc0*/  F2FP.F16.F32.PACK_AB R9, RZ, R10 ;  /* 0x0000000aff09723e */ /* 0x000fe400000000ff */
[----:B------:R3:W5:Y:S02]  /*8dd0*/  LDL.LU R10, [R1+0x4b0] ;  /* 0x0004b000010a7983 */ /* 0x0007640000300800 */
[----:B------:R-:W-:Y:S02]  /*8de0*/  PRMT R8, R9, 0x7610, R8 ;  /* 0x0000761009087816 */ /* 0x000fe40000000008 */
[----:B------:R3:W5:Y:S02]  /*8df0*/  LDL.LU R9, [R1+0x4ac] ;  /* 0x0004ac0001097983 */ /* 0x0007640000300800 */
[----:B------:R-:W-:-:S02]  /*8e00*/  PRMT R5, R8, 0x7610, R5 ;  /* 0x0000761008057816 */ /* 0x000fc40000000005 */
[----:B------:R3:W5:Y:S01]  /*8e10*/  LDL.LU R8, [R1+0x4a8] ;  /* 0x0004a80001087983 */ /* 0x0007620000300800 */
[----:B0-----:R-:W-:Y:S01]  /*8e20*/  PRMT R3, R4, 0x7610, R3 ;  /* 0x0000761004037816 */ /* 0x001fe20000000003 */
[----:B--2---:R-:W-:Y:S01]  /*8e30*/  IMAD.X R7, R15, 0x1, R7, P4 ;  /* 0x000000010f077824 */ /* 0x004fe200020e0607 */
        /* <DEDUP_REMOVED lines=11> */
[----:B0-----:R-:W2:Y:S04]  /*8ef0*/  LDG.E.LTC128B.U16 R0, desc[UR60][R20.64+0x10] ;  /* 0x0000103c14007981 */ /* 0x001ea8000c1e1520 */
[----:B--2---:R0:W-:Y:S04]  /*8f00*/  STL [R1+0x410], R0 ;  /* 0x0004100001007387 */ /* 0x0041e80000100800 */
[----:B0-----:R0:W5:Y:S02]  /*8f10*/  LDL.LU R0, [R1+0x494] ;  /* 0x0004940001007983 */ /* 0x0011640000300800 */
.L_x_64:
[----:B------:R-:W-:Y:S05]  /*8f20*/  BSYNC B1 ;  /* 0x0000000000017941 */ /* 0x000fea0003800000 */
.L_x_63:
[----:B-----5:R-:W-:Y:S04]  /*8f30*/  STL [R1+0x4ac], R9 ;  /* 0x0004ac0901007387 */ /* 0x020fe80000100800 */
[----:B------:R2:W-:Y:S04]  /*8f40*/  STL [R1+0x4a8], R8 ;  /* 0x0004a80801007387 */ /* 0x0005e80000100800 */
[----:B--2---:R-:W2:Y:S04]  /*8f50*/  LDL.LU R8, [R1+0x3f0] ;  /* 0x0003f00001087983 */ /* 0x004ea80000300800 */
[----:B------:R-:W-:Y:S04]  /*8f60*/  STL [R1+0x4a4], R7 ;  /* 0x0004a40701007387 */ /* 0x000fe80000100800 */
[----:B------:R-:W-:Y:S04]  /*8f70*/  STL [R1+0x4a0], R6 ;  /* 0x0004a00601007387 */ /* 0x000fe80000100800 */
[----:B------:R-:W-:Y:S04]  /*8f80*/  STL [R1+0x49c], R5 ;  /* 0x00049c0501007387 */ /* 0x000fe80000100800 */
[----:B------:R4:W-:Y:S04]  /*8f90*/  STL [R1+0x498], R4 ;  /* 0x0004980401007387 */ /* 0x0009e80000100800 */
[----:B----4-:R-:W4:Y:S04]  /*8fa0*/  LDL.LU R4, [R1+0x410] ;  /* 0x0004100001047983 */ /* 0x010f280000300800 */
[----:B------:R1:W-:Y:S01]  /*8fb0*/  STL [R1+0x494], R3 ;  /* 0x0004940301007387 */ /* 0x0003e20000100800 */
[----:B----4-:R-:W-:-:S05]  /*8fc0*/  HADD2.F32 R9, -RZ, R4.H0_H0 ;  /* 0x20000004ff097230 */ /* 0x010fca0000004100 */
[----:B------:R-:W-:-:S04]  /*8fd0*/  FMUL R9, R9, R16 ;  /* 0x0000001009097220 */ /* 0x000fc80000400000 */
[----:B--2---:R-:W-:Y:S01]  /*8fe0*/  FFMA R8, R8, R2, R9 ;  /* 0x0000000208087223 */ /* 0x004fe20000000009 */
[----:B-1----:R-:W-:Y:S01]  /*8ff0*/  PRMT R3, R4, 0x7610, R3 ;  /* 0x0000761004037816 */ /* 0x002fe20000000003 */
[----:B------:R1:W5:Y:S03]  /*9000*/  LDL.LU R9, [R1+0x4ac] ;  /* 0x0004ac0001097983 */ /* 0x0003660000300800 */
[----:B------:R-:W-:Y:S02]  /*9010*/  F2FP.F16.F32.PACK_AB R7, RZ, R8 ;  /* 0x00000008ff07723e */ /* 0x000fe400000000ff */
[----:B------:R1:W5:Y:S02]  /*9020*/  LDL.LU R8, [R1+0x4a8] ;  /* 0x0004a80001087983 */ /* 0x0003640000300800 */
[----:B------:R-:W-:Y:S02]  /*9030*/  PRMT R6, R7, 0x7610, R6 ;  /* 0x0000761007067816 */ /* 0x000fe40000000006 */
[----:B------:R1:W5:Y:S01]  /*9040*/  LDL.LU R7, [R1+0x4a4] ;  /* 0x0004a40001077983 */ /* 0x0003620000300800 */
[----:B------:R-:W-:-:S02]  /*9050*/  ISETP.GT.AND P5, PT, R0, 0x100, P1 ;  /* 0x000001000000780c */ /* 0x000fc40000fa4270 */
[----:B------:R-:W-:Y:S02]  /*9060*/  PRMT R5, R6, 0x7610, R5 ;  /* 0x0000761006057816 */ /* 0x000fe40000000005 */
[----:B------:R1:W5:Y:S04]  /*9070*/  LDL.LU R6, [R1+0x4a0] ;  /* 0x0004a00001067983 */ /* 0x0003680000300800 */
[----:B------:R2:W-:Y:S04]  /*9080*/  @P4 STG.E.U16 desc[UR60][R14.64+0x10], R5 ;  /* 0x000010050e004986 */ /* 0x0005e8000c10153c */
[----:B--2---:R1:W5:Y:S04]  /*9090*/  LDL.LU R5, [R1+0x49c] ;  /* 0x00049c0001057983 */ /* 0x0043680000300800 */
        /* <DEDUP_REMOVED lines=9> */
.L_x_66:
[----:B------:R-:W-:Y:S05]  /*9130*/  BSYNC B1 ;  /* 0x0000000000017941 */ /* 0x000fea0003800000 */
.L_x_65:
[----:B-----5:R4:W-:Y:S04]  /*9140*/  STL [R1+0x4a4], R7 ;  /* 0x0004a40701007387 */ /* 0x0209e80000100800 */
[----:B----4-:R-:W4:Y:S04]  /*9150*/  LDL R7, [R1+0x3f0] ;  /* 0x0003f00001077983 */ /* 0x010f280000100800 */
[----:B------:R0:W-:Y:S04]  /*9160*/  STL [R1+0x4a0], R6 ;  /* 0x0004a00601007387 */ /* 0x0001e80000100800 */
[----:B0-----:R-:W3:Y:S04]  /*9170*/  LDL.LU R6, [R1+0x3f4] ;  /* 0x0003f40001067983 */ /* 0x001ee80000300800 */
[----:B------:R0:W-:Y:S04]  /*9180*/  STL [R1+0x49c], R5 ;  /* 0x00049c0501007387 */ /* 0x0001e80000100800 */
[----:B------:R1:W-:Y:S04]  /*9190*/  STL [R1+0x498], R4 ;  /* 0x0004980401007387 */ /* 0x0003e80000100800 */
[----:B------:R2:W-:Y:S01]  /*91a0*/  STL [R1+0x494], R3 ;  /* 0x0004940301007387 */ /* 0x0005e20000100800 */
[----:B----4-:R-:W-:-:S05]  /*91b0*/  HADD2.F32 R7, -RZ, R7.H0_H0 ;  /* 0x20000007ff077230 */ /* 0x010fca0000004100 */
[----:B------:R-:W-:-:S04]  /*91c0*/  FMUL R7, R7, R16 ;  /* 0x0000001007077220 */ /* 0x000fc80000400000 */
[----:B---3--:R-:W-:Y:S02]  /*91d0*/  FFMA R6, R6, R2, R7 ;  /* 0x0000000206067223 */ /* 0x008fe40000000007 */
[----:B------:R3:W5:Y:S03]  /*91e0*/  LDL.LU R7, [R1+0x4a4] ;  /* 0x0004a40001077983 */ /* 0x0007660000300800 */
[----:B0-----:R-:W-:Y:S02]  /*91f0*/  F2FP.F16.F32.PACK_AB R5, RZ, R6 ;  /* 0x00000006ff05723e */ /* 0x001fe400000000ff */
[----:B------:R3:W5:Y:S02]  /*9200*/  LDL.LU R6, [R1+0x4a0] ;  /* 0x0004a00001067983 */ /* 0x0007640000300800 */
[----:B-1----:R-:W-:Y:S02]  /*9210*/  PRMT R4, R5, 0x7610, R4 ;  /* 0x0000761005047816 */ /* 0x002fe40000000004 */
[----:B------:R3:W5:Y:S01]  /*9220*/  LDL.LU R5, [R1+0x49c] ;  /* 0x00049c0001057983 */ /* 0x0007620000300800 */
[----:B------:R-:W-:-:S02]  /*9230*/  ISETP.GT.AND P4, PT, R0, 0x108, P2 ;  /* 0x000001080000780c */ /* 0x000fc40001784270 */
[----:B--2---:R-:W-:Y:S02]  /*9240*/  PRMT R3, R4, 0x7610, R3 ;  /* 0x0000761004037816 */ /* 0x004fe40000000003 */
[----:B------:R3:W5:Y:S04]  /*9250*/  LDL.LU R4, [R1+0x498] ;  /* 0x0004980001047983 */ /* 0x0007680000300800 */
[----:B------:R0:W-:Y:S04]  /*9260*/  @P5 STG.E.U16 desc[UR60][R14.64+0x12], R3 ;  /* 0x000012030e005986 */ /* 0x0001e8000c10153c */
[----:B0-----:R3:W5:Y:S04]  /*9270*/  LDL.LU R3, [R1+0x494] ;  /* 0x0004940001037983 */ /* 0x0017680000300800 */
[----:B------:R-:W2:Y:S01]  /*9280*/  LDL.LU R15, [R1+0x3f0] ;  /* 0x0003f000010f7983 */ /* 0x000ea20000300800 */
[----:B------:R-:W-:Y:S01]  /*9290*/  BSSY B1, `(.L_x_67) ;  /* 0x0000004000017945 */ /* 0x000fe20003800000 */
[----:B--2---:R-:W-:-:S03]  /*92a0*/  PRMT R14, R15, 0x7610, R14 ;  /* 0x000076100f0e7816 */ /* 0x004fc6000000000e */
[----:B---3--:R-:W-:Y:S05]  /*92b0*/  @!P4 BRA `(.L_x_68) ;  /* 0x000000000004c947 */ /* 0x008fea0003800000 */
[----:B------:R0:W5:Y:S02]  /*92c0*/  LDG.E.LTC128B.U16 R14, desc[UR60][R18.64+0x10] ;  /* 0x0000103c120e7981 */ /* 0x000164000c1e1520 */
.L_x_68:
[----:B------:R-:W-:Y:S05]  /*92d0*/  BSYNC B1 ;  /* 0x0000000000017941 */ /* 0x000fea0003800000 */
.L_x_67:
[----:B-----5:R1:W-:Y:S04]  /*92e0*/  STL [R1+0x4a0], R3 ;  /* 0x0004a00301007387 */ /* 0x0203e80000100800 */
[----:B-1----:R-:W2:Y:S04]  /*92f0*/  LDL.LU R3, [R1+0x3f8] ;  /* 0x0003f80001037983 */ /* 0x002ea80000300800 */
[----:B------:R1:W-:Y:S04]  /*9300*/  STL.64 [R1+0x498], R4 ;  /* 0x0004980401007387 */ /* 0x0003e80000100a00 */
[----:B-1----:R-:W3:Y:S01]  /*9310*/  LDL.LU.64 R4, [R1+0x438] ;  /* 0x0004380001047983 */ /* 0x002ee20000300a00 */
[----:B------:R-:W-:-:S05]  /*9320*/  HADD2.F32 R15, -RZ, R14.H0_H0 ;  /* 0x2000000eff0f7230 */ /* 0x000fca0000004100 */
[----:B------:R-:W-:Y:S01]  /*9330*/  FMUL R15, R15, R16 ;  /* 0x000000100f0f7220 */ /* 0x000fe20000400000 */
[----:B------:R-:W-:Y:S01]  /*9340*/  ISETP.GT.AND P5, PT, R0, 0x108, P1 ;  /* 0x000001080000780c */ /* 0x000fe20000fa4270 */
[----:B------:R-:W-:Y:S02]  /*9350*/  BSSY B1, `(.L_x_69) ;  /* 0x000000a000017945 */ /* 0x000fe40003800000 */
[----:B--2---:R-:W-:Y:S02]  /*9360*/  FFMA R15, R3, R2, R15 ;  /* 0x00000002030f7223 */ /* 0x004fe4000000000f */
[----:B------:R1:W5:Y:S03]  /*9370*/  LDL.LU R3, [R1+0x4a0] ;  /* 0x0004a00001037983 */ /* 0x0003660000300800 */
[----:B------:R-:W-:-:S05]  /*9380*/  F2FP.F16.F32.PACK_AB R15, RZ, R15 ;  /* 0x0000000fff0f723e */ /* 0x000fca00000000ff */
[----:B---3--:R2:W-:Y:S04]  /*9390*/  @P4 STG.E.U16 desc[UR60][R4.64+0x10], R15 ;  /* 0x0000100f04004986 */ /* 0x0085e8000c10153c */
[----:B--2---:R1:W5:Y:S04]  /*93a0*/  LDL.LU.64 R4, [R1+0x498] ;  /* 0x0004980001047983 */ /* 0x0043680000300a00 */
[----:B------:R1:W-:Y:S01]  /*93b0*/  STL.S16 [R1+0x3f0], R14 ;  /* 0x0003f00e01007387 */ /* 0x0003e20000100600 */
[----:B------:R-:W-:Y:S05]  /*93c0*/  @!P5 BRA `(.L_x_70) ;  /* 0x000000000008d947 */ /* 0x000fea0003800000 */
[----:B-1----:R-:W2:Y:S04]  /*93d0*/  LDG.E.LTC128B.U16 R14, desc[UR60][R18.64+0x12] ;  /* 0x0000123c120e7981 */ /* 0x002ea8000c1e1520 */
[----:B--2---:R2:W-:Y:S02]  /*93e0*/  STL [R1+0x3f0], R14 ;  /* 0x0003f00e01007387 */ /* 0x0045e40000100800 */
.L_x_70:
[----:B------:R-:W-:Y:S05]  /*93f0*/  BSYNC B1 ;  /* 0x0000000000017941 */ /* 0x000fea0003800000 */
.L_x_69:
[----:B-12---:R-:W2:Y:S04]  /*9400*/  LDL R14, [R1+0x45c] ;  /* 0x00045c00010e7983 */ /* 0x006ea80000100800 */
[----:B------:R-:W3:Y:S04]  /*9410*/  LDL.LU R15, [R1+0x3fc] ;  /* 0x0003fc00010f7983 */ /* 0x000ee80000300800 */
[----:B------:R1:W-:Y:S04]  /*9420*/  STL.64 [R1+0x4c8], R28 ;  /* 0x0004c81c01007387 */ /* 0x0003e80000100a00 */
[----:B-1----:R-:W4:Y:S04]  /*9430*/  LDL.LU.64 R28, [R1+0x3e0] ;  /* 0x0003e000011c7983 */ /* 0x002f280000300a00 */
[----:B-----5:R-:W-:Y:S04]  /*9440*/  STL [R1+0x4c0], R3 ;  /* 0x0004c00301007387 */ /* 0x020fe80000100800 */
[----:B------:R1:W-:Y:S04]  /*9450*/  STL.64 [R1+0x4b8], R26 ;  /* 0x0004b81a01007387 */ /* 0x0003e80000100a00 */
[----:B-1----:R-:W3:Y:S04]  /*9460*/  LDL.LU R26, [R1+0x3f0] ;  /* 0x0003f000011a7983 */ /* 0x002ee80000300800 */
[----:B------:R-:W4:Y:S04]  /*9470*/  LDL.LU R27, [R1+0x3c0] ;  /* 0x0003c000011b7983 */ /* 0x000f280000300800 */
[----:B------:R-:W-:Y:S04]  /*9480*/  STL.64 [R1+0x4b0], R24 ;  /* 0x0004b01801007387 */ /* 0x000fe80000100a00 */
[----:B------:R-:W-:Y:S04]  /*9490*/  STL.64 [R1+0x4a8], R20 ;  /* 0x0004a81401007387 */ /* 0x000fe80000100a00 */
[----:B------:R-:W-:Y:S04]  /*94a0*/  STL.64 [R1+0x4a0], R18 ;  /* 0x0004a01201007387 */ /* 0x000fe80000100a00 */
[----:B------:R1:W-:Y:S04]  /*94b0*/  STL.64 [R1+0x498], R12 ;  /* 0x0004980c01007387 */ /* 0x0003e80000100a00 */
[----:B-1----:R-:W4:Y:S04]  /*94c0*/  LDL.LU.64 R12, [R1+0x418] ;  /* 0x00041800010c7983 */ /* 0x002f280000300a00 */
[----:B------:R-:W4:Y:S04]  /*94d0*/  LDL.LU.64 R20, [R1+0x408] ;  /* 0x0004080001147983 */ /* 0x000f280000300a00 */
[----:B0-----:R-:W4:Y:S01]  /*94e0*/  LDL R18, [R1+0x468] ;  /* 0x0004680001127983 */ /* 0x001f220000100800 */
[----:B--2---:R-:W-:Y:S01]  /*94f0*/  R2UR UR5, R14 ;  /* 0x000000000e0572ca */ /* 0x004fe200000e0000 */
[----:B---3--:R-:W-:-:S05]  /*9500*/  HADD2.F32 R14, -RZ, R26.H0_H0 ;  /* 0x2000001aff0e7230 */ /* 0x008fca0000004100 */
[----:B------:R-:W-:-:S04]  /*9510*/  FMUL R14, R14, R16 ;  /* 0x000000100e0e7220 */ /* 0x000fc80000400000 */
[----:B------:R-:W-:-:S05]  /*9520*/  FFMA R14, R15, R2, R14 ;  /* 0x000000020f0e7223 */ /* 0x000fca000000000e */
[----:B------:R-:W-:-:S04]  /*9530*/  F2FP.F16.F32.PACK_AB R14, RZ, R14 ;  /* 0x0000000eff0e723e */ /* 0x000fc800000000ff */
[----:B------:R-:W-:Y:S02]  /*9540*/  PRMT R3, R14, 0x7610, R3 ;  /* 0x000076100e037816 */ /* 0x000fe40000000003 */
[----:B------:R-:W2:Y:S01]  /*9550*/  LDL.LU.64 R14, [R1+0x3e8] ;  /* 0x0003e800010e7983 */ /* 0x000ea20000300a00 */
[----:B----4-:R-:W-:Y:S01]  /*9560*/  IMAD.WIDE.U32 R28, R22, 0x78, R28 ;  /* 0x00000078161c7825 */ /* 0x010fe200078e001c */
[----:B------:R-:W-:Y:S02]  /*9570*/  ISETP.GT.AND P4, PT, R0, 0x180, P0 ;  /* 0x000001800000780c */ /* 0x000fe40000784270 */
[----:B------:R-:W3:Y:S04]  /*9580*/  LDL R19, [R1+0x450] ;  /* 0x0004500001137983 */ /* 0x000ee80000100800 */
[----:B--2---:R0:W-:Y:S04]  /*9590*/  @P5 STG.E.U16 desc[UR60][R14.64+0x12], R3 ;  /* 0x000012030e005986 */ /* 0x0041e8000c10153c */
[----:B0-----:R-:W2:Y:S01]  /*95a0*/  LDL.64 R14, [R1+0x448] ;  /* 0x00044800010e7983 */ /* 0x001ea20000100a00 */
[----:B------:R-:W-:-:S03]  /*95b0*/  IMAD.IADD R3, R23, 0x1, R29 ;  /* 0x0000000117037824 */ /* 0x000fc600078e021d */
[----:B------:R0:W-:Y:S01]  /*95c0*/  STL.64 [R1+0x3f8], R28 ;  /* 0x0003f81c01007387 */ /* 0x0001e20000100a00 */
[----:B------:R-:W-:Y:S02]  /*95d0*/  PRMT R25, R26, 0x7610, R25 ;  /* 0x000076101a197816 */ /* 0x000fe40000000019 */
[----:B--2---:R-:W-:Y:S02]  /*95e0*/  IADD3 R15, P5, R14, R28, RZ ;  /* 0x0000001c0e0f7210 */ /* 0x004fe40007fbe0ff */
[----:B0-----:R-:W5:Y:S04]  /*95f0*/  LDL.LU.64 R28, [R1+0x4c8] ;  /* 0x0004c800011c7983 */ /* 0x001f680000300a00 */
[----:B------:R0:W-:Y:S02]  /*9600*/  STL [R1+0x414], R3 ;  /* 0x0004140301007387 */ /* 0x0001e40000100800 */
[----:B0-----:R-:W-:Y:S01]  /*9610*/  IMAD.X R3, R3, 0x1, R237, P5 ;  /* 0x0000000103037824 */ /* 0x001fe200028e06ed */
[----:B------:R-:W-:-:S04]  /*9620*/  LEA R14, P5, R15, R10, 0x1 ;  /* 0x0000000a0f0e7211 */ /* 0x000fc800078a08ff */
[----:B------:R-:W-:Y:S01]  /*9630*/  LEA.HI.X R15, R15, R11, R3, 0x1, P5 ;  /* 0x0000000b0f0f7211 */ /* 0x000fe200028f0c03 */
[----:B------:R-:W-:Y:S01]  /*9640*/  UIMAD UR4, UR9, 0x300, URZ ;  /* 0x00000300090478a4 */ /* 0x000fe2000f8e023f */
[----:B------:R-:W5:Y:S04]  /*9650*/  LDL.LU R3, [R1+0x4c0] ;  /* 0x0004c00001037983 */ /* 0x000f680000300800 */
[----:B------:R0:W2:Y:S02]  /*9660*/  @P4 LDG.E.LTC128B.U16 R25, desc[UR60][R14.64] ;  /* 0x0000003c0e194981 */ /* 0x0000a4000c1e1520 */
[----:B0-----:R-:W-:Y:S02]  /*9670*/  IMAD.U32 R15, RZ, RZ, UR8 ;  /* 0x00000008ff0f7e24 */ /* 0x001fe4000f8e00ff */
[----:B--2---:R-:W-:-:S05]  /*9680*/  HADD2.F32 R14, -RZ, R25.H0_H0 ;  /* 0x20000019ff0e7230 */ /* 0x004fca0000004100 */
[----:B------:R-:W-:-:S04]  /*9690*/  FMUL R14, R14, R16 ;  /* 0x000000100e0e7220 */ /* 0x000fc80000400000 */
[----:B------:R-:W-:Y:S01]  /*96a0*/  FFMA R14, R27, R2, R14 ;  /* 0x000000021b0e7223 */ /* 0x000fe2000000000e */
[----:B------:R-:W-:Y:S01]  /*96b0*/  IMAD.WIDE.U32 R26, R15, 0x300, R8 ;  /* 0x000003000f1a7825 */ /* 0x000fe200078e0008 */
[----:B------:R0:W-:Y:S03]  /*96c0*/  STL [R1+0x410], R25 ;  /* 0x0004101901007387 */ /* 0x0001e60000100800 */
[----:B------:R-:W-:Y:S01]  /*96d0*/  F2FP.F16.F32.PACK_AB R14, RZ, R14 ;  /* 0x0000000eff0e723e */ /* 0x000fe200000000ff */
[----:B------:R-:W-:Y:S02]  /*96e0*/  @P4 IMAD.MOV.U32 R24, RZ, RZ, R26 ;  /* 0x000000ffff184224 */ /* 0x000fe400078e001a */
[----:B0-----:R-:W-:-:S05]  /*96f0*/  VIADD R25, R27, UR4 ;  /* 0x000000041b197c36 */ /* 0x001fca0008000000 */
[----:B------:R0:W-:Y:S02]  /*9700*/  @P4 STG.E.U16 desc[UR60][R24.64], R14 ;  /* 0x0000000e18004986 */ /* 0x0001e4000c10153c */
[----:B0-----:R-:W-:-:S03]  /*9710*/  IMAD.WIDE.U32 R14, R22, 0x78, R12 ;  /* 0x00000078160e7825 */ /* 0x001fc600078e000c */
[----:B------:R-:W-:-:S04]  /*9720*/  IADD3 R14, P4, R4, R14, RZ ;  /* 0x0000000e040e7210 */ /* 0x000fc80007f9e0ff */
[----:B------:R-:W-:-:S03]  /*9730*/  IADD3.X R15, R5, R23, R15, P4, !PT ;  /* 0x00000017050f7210 */ /* 0x000fc600027fe40f */
[----:B------:R-:W-:-:S04]  /*9740*/  IMAD.WIDE.U32 R12, R17, R22, R14 ;  /* 0x00000016110c7225 */ /* 0x000fc800078e000e */
[----:B------:R-:W-:Y:S01]  /*9750*/  IMAD.WIDE.U32 R14, R22, 0x78, R20 ;  /* 0x00000078160e7825 */ /* 0x000fe200078e0014 */
[----:B------:R-:W-:Y:S01]  /*9760*/  IADD3 R20, P4, R6, R12, RZ ;  /* 0x0000000c06147210 */ /* 0x000fe20007f9e0ff */
[----:B------:R0:W-:Y:S03]  /*9770*/  STL.64 [R1+0x3e8], R26 ;  /* 0x0003e81a01007387 */ /* 0x0001e60000100a00 */
[----:B------:R-:W-:Y:S02]  /*9780*/  IADD3.X R21, R7, R18, R13, P4, !PT ;  /* 0x0000001207157210 */ /* 0x000fe400027fe40d */
[----:B------:R-:W-:-:S04]  /*9790*/  IADD3 R12, P4, R4, R14, RZ ;  /* 0x0000000e040c7210 */ /* 0x000fc80007f9e0ff */
[----:B------:R-:W-:Y:S01]  /*97a0*/  IADD3.X R13, R5, R23, R15, P4, !PT ;  /* 0x00000017050d7210 */ /* 0x000fe200027fe40f */
[----:B0-----:R0:W5:Y:S04]  /*97b0*/  LDL.LU.64 R26, [R1+0x4b8] ;  /* 0x0004b800011a7983 */ /* 0x0011680000300a00 */
[----:B------:R1:W-:Y:S04]  /*97c0*/  STL.64 [R1+0x3e0], R24 ;  /* 0x0003e01801007387 */ /* 0x0003e80000100a00 */
[----:B-1----:R0:W5:Y:S04]  /*97d0*/  LDL.LU.64 R24, [R1+0x4b0] ;  /* 0x0004b00001187983 */ /* 0x0021680000300a00 */
[----:B------:R-:W2:Y:S01]  /*97e0*/  LDL R15, [R1+0x464] ;  /* 0x00046400010f7983 */ /* 0x000ea20000100800 */
[----:B---3--:R-:W-:-:S03]  /*97f0*/  IMAD.WIDE.U32 R18, R19, UR5, R20 ;  /* 0x0000000513127c25 */ /* 0x008fc6000f8e0014 */
[----:B------:R0:W5:Y:S01]  /*9800*/  LDL.LU.64 R20, [R1+0x4a8] ;  /* 0x0004a80001147983 */ /* 0x0001620000300a00 */
[----:B------:R-:W-:Y:S01]  /*9810*/  LEA R14, P4, R18, R10, 0x1 ;  /* 0x0000000a120e7211 */ /* 0x000fe200078808ff */
[----:B------:R-:W-:Y:S01]  /*9820*/  IMAD.WIDE.U32 R22, R17, R22, R12 ;  /* 0x0000001611167225 */ /* 0x000fe200078e000c */
[----:B------:R-:W-:-:S03]  /*9830*/  ISETP.GT.AND P5, PT, R0, 0x180, P3 ;  /* 0x000001800000780c */ /* 0x000fc60001fa4270 */
[----:B--2---:R-:W-:-:S05]  /*9840*/  IMAD.IADD R15, R15, 0x1, R19 ;  /* 0x000000010f0f7824 */ /* 0x004fca00078e0213 */
[----:B------:R-:W-:Y:S02]  /*9850*/  LEA.HI.X R15, R18, R11, R15, 0x1, P4 ;  /* 0x0000000b120f7211 */ /* 0x000fe400020f0c0f */
[----:B------:R0:W5:Y:S04]  /*9860*/  LDL.LU.64 R18, [R1+0x4a0] ;  /* 0x0004a00001127983 */ /* 0x0001680000300a00 */
[----:B------:R0:W5:Y:S01]  /*9870*/  LDL.LU.64 R12, [R1+0x498] ;  /* 0x00049800010c7983 */ /* 0x0001620000300a00 */
[----:B------:R-:W-:Y:S04]  /*9880*/  BSSY B1, `(.L_x_71) ;  /* 0x0000004000017945 */ /* 0x000fe80003800000 */
[----:B------:R-:W-:Y:S05]  /*9890*/  @!P5 BRA `(.L_x_72) ;  /* 0x000000000008d947 */ /* 0x000fea0003800000 */
[----:B------:R-:W2:Y:S04]  /*98a0*/  LDG.E.LTC128B.U16 R17, desc[UR60][R14.64+0x2] ;  /* 0x0000023c0e117981 */ /* 0x000ea8000c1e1520 */
[----:B--2---:R1:W-:Y:S02]  /*98b0*/  STL [R1+0x410], R17 ;  /* 0x0004101101007387 */ /* 0x0043e40000100800 */
.L_x_72:
[----:B------:R-:W-:Y:S05]  /*98c0*/  BSYNC B1 ;  /* 0x0000000000017941 */ /* 0x000fea0003800000 */
.L_x_71:
[----:B-1----:R-:W2:Y:S04]  /*98d0*/  LDL R17, [R1+0x410] ;  /* 0x0004100001117983 */ /* 0x002ea80000100800 */
[----:B-----5:R1:W-:Y:S04]  /*98e0*/  STL [R1+0x4b4], R18 ;  /* 0x0004b41201007387 */ /* 0x0203e80000100800 */
[----:B-1----:R-:W3:Y:S04]  /*98f0*/  LDL.LU R18, [R1+0x3c4] ;  /* 0x0003c40001127983 */ /* 0x002ee80000300800 */
[----:B------:R1:W-:Y:S04]  /*9900*/  STL [R1+0x4b0], R3 ;  /* 0x0004b00301007387 */ /* 0x0003e80000100800 */
[----:B-1----:R-:W4:Y:S01]  /*9910*/  LDL.LU R3, [R1+0x468] ;  /* 0x0004680001037983 */ /* 0x002f220000300800 */
[----:B------:R-:W-:-:S03]  /*9920*/  IADD3 R6, P4, R6, R22, RZ ;  /* 0x0000001606067210 */ /* 0x000fc60007f9e0ff */
[----:B------:R1:W-:Y:S04]  /*9930*/  STL.64 [R1+0x4a8], R14 ;  /* 0x0004a80e01007387 */ /* 0x0003e80000100a00 */
[----:B-1----:R-:W4:Y:S04]  /*9940*/  LDL.64 R14, [R1+0x3e0] ;  /* 0x0003e000010e7983 */ /* 0x002f280000100a00 */
[----:B------:R1:W-:Y:S04]  /*9950*/  STL.64 [R1+0x4a0], R12 ;  /* 0x0004a00c01007387 */ /* 0x0003e80000100a00 */
[----:B-1----:R-:W4:Y:S04]  /*9960*/  LDL.LU.64 R12, [R1+0x3f8] ;  /* 0x0003f800010c7983 */ /* 0x002f280000300a00 */
[----:B------:R1:W-:Y:S04]  /*9970*/  STL.64 [R1+0x498], R8 ;  /* 0x0004980801007387 */ /* 0x0003e80000100a00 */
[----:B-1----:R-:W4:Y:S01]  /*9980*/  LDL.LU.64 R8, [R1+0x448] ;  /* 0x0004480001087983 */ /* 0x002f220000300a00 */
[----:B--2---:R-:W-:-:S05]  /*9990*/  HADD2.F32 R17, -RZ, R17.H0_H0 ;  /* 0x20000011ff117230 */ /* 0x004fca0000004100 */
[----:B------:R-:W-:-:S04]  /*99a0*/  FMUL R17, R17, R16 ;  /* 0x0000001011117220 */ /* 0x000fc80000400000 */
[----:B---3--:R-:W-:Y:S02]  /*99b0*/  FFMA R17, R18, R2, R17 ;  /* 0x0000000212117223 */ /* 0x008fe40000000011 */
[----:B------:R1:W5:Y:S01]  /*99c0*/  LDL.LU R18, [R1+0x4b4] ;  /* 0x0004b40001127983 */ /* 0x0003620000300800 */
[----:B----4-:R-:W-:-:S03]  /*99d0*/  IADD3.X R7, R7, R3, R23, P4, !PT ;  /* 0x0000000307077210 */ /* 0x010fc600027fe417 */
[----:B------:R1:W5:Y:S04]  /*99e0*/  LDL.LU R3, [R1+0x4b0] ;  /* 0x0004b00001037983 */ /* 0x0003680000300800 */
[----:B------:R-:W2:Y:S01]  /*99f0*/  LDL.64 R22, [R1+0x3e8] ;  /* 0x0003e80001167983 */ /* 0x000ea20000100a00 */
[----:B------:R-:W-:Y:S02]  /*9a00*/  F2FP.F16.F32.PACK_AB R17, RZ, R17 ;  /* 0x00000011ff11723e */ /* 0x000fe400000000ff */
[----:B------:R-:W-:Y:S01]  /*9a10*/  ISETP.GT.AND P0, PT, R0, 0x188, P0 ;  /* 0x000001880000780c */ /* 0x000fe20000704270 */
[----:B--2---:R-:W-:Y:S02]  /*9a20*/  @P5 IMAD.MOV.U32 R23, RZ, RZ, R15 ;  /* 0x000000ffff175224 */ /* 0x004fe400078e000f */
[----:B------:R1:W5:Y:S04]  /*9a30*/  LDL.LU.64 R14, [R1+0x4a8] ;  /* 0x0004a800010e7983 */ /* 0x0003680000300a00 */
[----:B------:R2:W-:Y:S04]  /*9a40*/  @P5 STG.E.U16 desc[UR60][R22.64+0x2], R17 ;  /* 0x0000021116005986 */ /* 0x0005e8000c10153c */
[----:B--2---:R-:W2:Y:S01]  /*9a50*/  LDL.LU R22, [R1+0x414] ;  /* 0x0004140001167983 */ /* 0x004ea20000300800 */
[----:B------:R-:W-:-:S03]  /*9a60*/  IADD3 R17, P4, P5, R8, R12, R4 ;  /* 0x0000000c08117210 */ /* 0x000fc60007d9e004 */
[----:B------:R-:W3:Y:S04]  /*9a70*/  LDL.LU R23, [R1+0x410] ;  /* 0x0004100001177983 */ /* 0x000ee80000300800 */
[----:B------:R1:W5:Y:S04]  /*9a80*/  LDL.LU.64 R12, [R1+0x4a0] ;  /* 0x0004a000010c7983 */ /* 0x0003680000300a00 */
[----:B------:R1:W5:Y:S01]  /*9a90*/  LDL.LU.64 R8, [R1+0x498] ;  /* 0x0004980001087983 */ /* 0x0003620000300a00 */
[----:B------:R-:W-:Y:S01]  /*9aa0*/  BSSY B1, `(.L_x_73) ;  /* 0x0000007000017945 */ /* 0x000fe20003800000 */
[----:B--2---:R-:W-:-:S02]  /*9ab0*/  IADD3.X R5, R237, R22, R5, P4, P5 ;  /* 0x00000016ed057210 */ /* 0x004fc400027ea405 */
[----:B------:R-:W-:-:S04]  /*9ac0*/  LEA R4, P4, R17, R10, 0x1 ;  /* 0x0000000a11047211 */ /* 0x000fc800078808ff */
[----:B------:R-:W-:Y:S02]  /*9ad0*/  LEA.HI.X R5, R17, R11, R5, 0x1, P4 ;  /* 0x0000000b11057211 */ /* 0x000fe400020f0c05 */
[----:B---3--:R-:W-:Y:S01]  /*9ae0*/  PRMT R17, R23, 0x7610, R17 ;  /* 0x0000761017117816 */ /* 0x008fe20000000011 */
[----:B-1----:R-:W-:Y:S06]  /*9af0*/  @!P0 BRA `(.L_x_74) ;  /* 0x0000000000048947 */ /* 0x002fec0003800000 */
[----:B------:R1:W5:Y:S02]  /*9b00*/  LDG.E.LTC128B.U16 R17, desc[UR60][R4.64] ;  /* 0x0000003c04117981 */ /* 0x000364000c1e1520 */
.L_x_74:
[----:B------:R-:W-:Y:S05]  /*9b10*/  BSYNC B1 ;  /* 0x0000000000017941 */ /* 0x000fea0003800000 */
.L_x_73:
[----:B-1----:R-:W2:Y:S04]  /*9b20*/  LDL R4, [R1+0x45c] ;  /* 0x00045c0001047983 */ /* 0x002ea80000100800 */
[----:B-----5:R1:W-:Y:S04]  /*9b30*/  STL [R1+0x4a0], R3 ;  /* 0x0004a00301007387 */ /* 0x0203e80000100800 */
[----:B-1----:R-:W3:Y:S04]  /*9b40*/  LDL.LU R3, [R1+0x450] ;  /* 0x0004500001037983 */ /* 0x002ee80000300800 */
[----:B------:R-:W4:Y:S04]  /*9b50*/  LDL.LU R22, [R1+0x3c8] ;  /* 0x0003c80001167983 */ /* 0x000f280000300800 */
[----:B------:R-:W4:Y:S04]  /*9b60*/  LDL.LU R5, [R1+0x464] ;  /* 0x0004640001057983 */ /* 0x000f280000300800 */
[----:B------:R1:W-:Y:S04]  /*9b70*/  STL.64 [R1+0x498], R8 ;  /* 0x0004980801007387 */ /* 0x0003e80000100a00 */
[----:B------:R-:W4:Y:S04]  /*9b80*/  LDL R23, [R1+0x460] ;  /* 0x0004600001177983 */ /* 0x000f280000100800 */
[----:B-1----:R-:W4:Y:S01]  /*9b90*/  LDL.64 R8, [R1+0x3e8] ;  /* 0x0003e80001087983 */ /* 0x002f220000100a00 */
[----:B--2---:R-:W-:Y:S01]  /*9ba0*/  R2UR UR4, R4 ;  /* 0x00000000040472ca */ /* 0x004fe200000e0000 */
[----:B------:R-:W-:-:S05]  /*9bb0*/  HADD2.F32 R4, -RZ, R17.H0_H0 ;  /* 0x20000011ff047230 */ /* 0x000fca0000004100 */
[----:B------:R-:W-:-:S07]  /*9bc0*/  FMUL R4, R4, R16 ;  /* 0x0000001004047220 */ /* 0x000fce0000400000 */
[----:B---3--:R-:W-:Y:S02]  /*9bd0*/  IMAD.WIDE.U32 R6, R3, UR4, R6 ;  /* 0x0000000403067c25 */ /* 0x008fe4000f8e0006 */
[----:B------:R1:W5:Y:S02]  /*9be0*/  LDL.LU R3, [R1+0x4a0] ;  /* 0x0004a00001037983 */ /* 0x0003640000300800 */
[----:B----4-:R-:W-:Y:S01]  /*9bf0*/  FFMA R22, R22, R2, R4 ;  /* 0x0000000216167223 */ /* 0x010fe20000000004 */
[----:B------:R-:W-:Y:S01]  /*9c00*/  LEA R10, P5, R6, R10, 0x1 ;  /* 0x0000000a060a7211 */ /* 0x000fe200078a08ff */
[----:B------:R-:W-:-:S03]  /*9c10*/  IMAD.IADD R5, R5, 0x1, R7 ;  /* 0x0000000105057824 */ /* 0x000fc600078e0207 */
[----:B------:R-:W-:Y:S02]  /*9c20*/  F2FP.F16.F32.PACK_AB R7, RZ, R22 ;  /* 0x00000016ff07723e */ /* 0x000fe400000000ff */
[----:B------:R-:W-:Y:S02]  /*9c30*/  LEA.HI.X R11, R6, R11, R5, 0x1, P5 ;  /* 0x0000000b060b7211 */ /* 0x000fe400028f0c05 */
[----:B------:R-:W-:Y:S02]  /*9c40*/  IADD3 R4, P4, R23, R8, RZ ;  /* 0x0000000817047210 */ /* 0x000fe40007f9e0ff */
[----:B------:R1:W5:Y:S04]  /*9c50*/  LDL.LU.64 R8, [R1+0x498] ;  /* 0x0004980001087983 */ /* 0x0003680000300a00 */
[----:B------:R-:W2:Y:S04]  /*9c60*/  LDL.64 R22, [R1+0x3e0] ;  /* 0x0003e00001167983 */ /* 0x000ea80000100a00 */
[----:B------:R-:W2:Y:S01]  /*9c70*/  LDL R5, [R1+0x454] ;  /* 0x0004540001057983 */ /* 0x000ea20000100800 */
[----:B------:R-:W-:Y:S01]  /*9c80*/  ISETP.GT.AND P3, PT, R0, 0x188, P3 ;  /* 0x000001880000780c */ /* 0x000fe20001f64270 */
[----:B------:R-:W-:Y:S01]  /*9c90*/  BSSY B1, `(.L_x_75) ;  /* 0x0000006000017945 */ /* 0x000fe20003800000 */
[----:B------:R-:W-:Y:S01]  /*9ca0*/  PRMT R6, R17, 0x7610, R6 ;  /* 0x0000761011067816 */ /* 0x000fe20000000006 */
[----:B--2---:R-:W-:-:S05]  /*9cb0*/  IMAD.X R5, R23, 0x1, R5, P4 ;  /* 0x0000000117057824 */ /* 0x004fca00020e0605 */
[----:B------:R1:W-:Y:S05]  /*9cc0*/  @P0 STG.E.U16 desc[UR60][R4.64], R7 ;  /* 0x0000000704000986 */ /* 0x0003ea000c10153c */
[----:B------:R-:W-:Y:S05]  /*9cd0*/  @!P3 BRA `(.L_x_76) ;  /* 0x000000000004b947 */ /* 0x000fea0003800000 */
[----:B------:R2:W5:Y:S02]  /*9ce0*/  LDG.E.LTC128B.U16 R6, desc[UR60][R10.64+0x2] ;  /* 0x0000023c0a067981 */ /* 0x000564000c1e1520 */
.L_x_76:
[----:B------:R-:W-:Y:S05]  /*9cf0*/  BSYNC B1 ;  /* 0x0000000000017941 */ /* 0x000fea0003800000 */
.L_x_75:
[----:B------:R-:W3:Y:S01]  /*9d00*/  LDL.LU R17, [R1+0x3cc] ;  /* 0x0003cc0001117983 */ /* 0x000ee20000300800 */
[----:B-1---5:R-:W-:Y:S01]  /*9d10*/  HADD2.F32 R7, -RZ, R6.H0_H0 ;  /* 0x20000006ff077230 */ /* 0x022fe20000004100 */
        /* <DEDUP_REMOVED lines=8> */
.L_x_78:
[----:B------:R-:W-:Y:S05]  /*9da0*/  BSYNC B1 ;  /* 0x0000000000017941 */ /* 0x000fea0003800000 */
.L_x_77:
[----:B------:R-:W4:Y:S04]  /*9db0*/  LDL.LU R17, [R1+0x3d0] ;  /* 0x0003d00001117983 */ /* 0x000f280000300800 */
[----:B------:R1:W-:Y:S04]  /*9dc0*/  STL.64 [R1+0x498], R4 ;  /* 0x0004980401007387 */ /* 0x0003e80000100a00 */
[----:B------:R-:W2:Y:S04]  /*9dd0*/  LDL.64 R22, [R1+0x3e8] ;  /* 0x0003e80001167983 */ /* 0x000ea80000100a00 */
[----:B-1----:R-:W2:Y:S01]  /*9de0*/  LDL.64 R4, [R1+0x3e0] ;  /* 0x0003e00001047983 */ /* 0x002ea20000100a00 */
[----:B-----5:R-:W-:-:S05]  /*9df0*/  HADD2.F32 R7, -RZ, R6.H0_H0 ;  /* 0x20000006ff077230 */ /* 0x020fca0000004100 */
[----:B------:R-:W-:Y:S01]  /*9e00*/  FMUL R7, R7, R16 ;  /* 0x0000001007077220 */ /* 0x000fe20000400000 */
[----:B------:R-:W-:Y:S01]  /*9e10*/  ISETP.GT.AND P3, PT, R0, 0x180, P1 ;  /* 0x000001800000780c */ /* 0x000fe20000f64270 */
[----:B--2---:R-:W-:Y:S02]  /*9e20*/  @P0 IMAD.MOV.U32 R23, RZ, RZ, R5 ;  /* 0x000000ffff170224 */ /* 0x004fe400078e0005 */
[----:B------:R1:W5:Y:S01]  /*9e30*/  LDL.LU.64 R4, [R1+0x498] ;  /* 0x0004980001047983 */ /* 0x0003620000300a00 */
[----:B----4-:R-:W-:-:S05]  /*9e40*/  FFMA R7, R17, R2, R7 ;  /* 0x0000000211077223 */ /* 0x010fca0000000007 */
[----:B------:R-:W-:-:S05]  /*9e50*/  F2FP.F16.F32.PACK_AB R7, RZ, R7 ;  /* 0x00000007ff07723e */ /* 0x000fca00000000ff */
[----:B------:R1:W-:Y:S01]  /*9e60*/  @P0 STG.E.U16 desc[UR60][R22.64+0x10], R7 ;  /* 0x0000100716000986 */ /* 0x0003e2000c10153c */
[----:B------:R-:W-:Y:S04]  /*9e70*/  BSSY B1, `(.L_x_79) ;  /* 0x0000003000017945 */ /* 0x000fe80003800000 */
[----:B------:R-:W-:Y:S05]  /*9e80*/  @!P3 BRA `(.L_x_80) ;  /* 0x000000000004b947 */ /* 0x000fea0003800000 */
[----:B------:R2:W5:Y:S02]  /*9e90*/  LDG.E.LTC128B.U16 R6, desc[UR60][R14.64+0x12] ;  /* 0x0000123c0e067981 */ /* 0x000564000c1e1520 */
.L_x_80:
[----:B------:R-:W-:Y:S05]  /*9ea0*/  BSYNC B1 ;  /* 0x0000000000017941 */ /* 0x000fea0003800000 */
.L_x_79:
[----:B------:R-:W4:Y:S04]  /*9eb0*/  LDL.LU R17, [R1+0x3d4] ;  /* 0x0003d40001117983 */ /* 0x000f280000300800 */
[----:B-----5:R0:W-:Y:S04]  /*9ec0*/  STL.64 [R1+0x498], R4 ;  /* 0x0004980401007387 */ /* 0x0201e80000100a00 */
[----:B0-----:R-:W3:Y:S04]  /*9ed0*/  LDL.LU.64 R4, [R1+0x3e0] ;  /* 0x0003e00001047983 */ /* 0x001ee80000300a00 */
[----:B-1----:R-:W3:Y:S01]  /*9ee0*/  LDL.LU.64 R22, [R1+0x3e8] ;  /* 0x0003e80001167983 */ /* 0x002ee20000300a00 */
[----:B------:R-:W-:Y:S01]  /*9ef0*/  HADD2.F32 R7, -RZ, R6.H0_H0 ;  /* 0x20000006ff077230 */ /* 0x000fe20000004100 */
[----:B------:R-:W-:-:S04]  /*9f00*/  ISETP.GT.AND P2, PT, R0, 0x188, P2 ;  /* 0x000001880000780c */ /* 0x000fc80001744270 */
[----:B------:R-:W-:Y:S01]  /*9f10*/  FMUL R7, R7, R16 ;  /* 0x0000001007077220 */ /* 0x000fe20000400000 */
[----:B------:R-:W-:Y:S03]  /*9f20*/  BSSY B1, `(.L_x_81) ;  /* 0x0000008000017945 */ /* 0x000fe60003800000 */
[----:B----4-:R-:W-:-:S05]  /*9f30*/  FFMA R7, R17, R2, R7 ;  /* 0x0000000211077223 */ /* 0x010fca0000000007 */
[----:B------:R-:W-:Y:S01]  /*9f40*/  F2FP.F16.F32.PACK_AB R7, RZ, R7 ;  /* 0x00000007ff07723e */ /* 0x000fe200000000ff */
[----:B---3--:R-:W-:Y:S02]  /*9f50*/  @P3 IMAD.MOV.U32 R23, RZ, RZ, R5 ;  /* 0x000000ffff173224 */ /* 0x008fe400078e0005 */
[----:B------:R0:W5:Y:S04]  /*9f60*/  LDL.LU.64 R4, [R1+0x498] ;  /* 0x0004980001047983 */ /* 0x0001680000300a00 */
[----:B------:R0:W-:Y:S01]  /*9f70*/  @P3 STG.E.U16 desc[UR60][R22.64+0x12], R7 ;  /* 0x0000120716003986 */ /* 0x0001e2000c10153c */
[----:B------:R-:W-:Y:S05]  /*9f80*/  @!P2 BRA `(.L_x_82) ;  /* 0x000000000004a947 */ /* 0x000fea0003800000 */
[----:B------:R1:W5:Y:S02]  /*9f90*/  LDG.E.LTC128B.U16 R6, desc[UR60][R10.64+0x10] ;  /* 0x0000103c0a067981 */ /* 0x000364000c1e1520 */
.L_x_82:
[----:B------:R-:W-:Y:S05]  /*9fa0*/  BSYNC B1 ;  /* 0x0000000000017941 */ /* 0x000fea0003800000 */
.L_x_81:
[----:B------:R-:W3:Y:S01]  /*9fb0*/  LDL.LU R17, [R1+0x3d8] ;  /* 0x0003d80001117983 */ /* 0x000ee20000300800 */
[----:B0----5:R-:W-:Y:S01]  /*9fc0*/  HADD2.F32 R7, -RZ, R6.H0_H0 ;  /* 0x20000006ff077230 */ /* 0x021fe20000004100 */
        /* <DEDUP_REMOVED lines=8> */
.L_x_84:
[----:B------:R-:W-:Y:S05]  /*a050*/  BSYNC B1 ;  /* 0x0000000000017941 */ /* 0x000fea0003800000 */
.L_x_83:
[----:B------:R-:W4:Y:S04]  /*a060*/  LDL.LU R17, [R1+0x3dc] ;  /* 0x0003dc0001117983 */ /* 0x000f280000300800 */
[----:B------:R1:W5:Y:S02]  /*a070*/  LDL.64 R22, [R1+0x440] ;  /* 0x0004400001167983 */ /* 0x0003640000100a00 */
[----:B0----5:R-:W-:Y:S01]  /*a080*/  HADD2.F32 R7, -RZ, R6.H0_H0 ;  /* 0x20000006ff077230 */ /* 0x021fe20000004100 */
[----:B------:R-:W-:Y:S01]  /*a090*/  ISETP.GT.AND P3, PT, R3, 0x10, PT ;  /* 0x000000100300780c */ /* 0x000fe20003f64270 */
[----:B------:R-:W-:Y:S03]  /*a0a0*/  BSSY B1, `(.L_x_85) ;  /* 0x0000008000017945 */ /* 0x000fe60003800000 */
[----:B------:R-:W-:Y:S01]  /*a0b0*/  FMUL R7, R7, R16 ;  /* 0x0000001007077220 */ /* 0x000fe20000400000 */
[----:B------:R-:W-:-:S03]  /*a0c0*/  ISETP.GT.AND P0, PT, R0, RZ, P3 ;  /* 0x000000ff0000720c */ /* 0x000fc60001f04270 */
[----:B----4-:R-:W-:-:S05]  /*a0d0*/  FFMA R7, R17, R2, R7 ;  /* 0x0000000211077223 */ /* 0x010fca0000000007 */
[----:B------:R-:W-:-:S05]  /*a0e0*/  F2FP.F16.F32.PACK_AB R7, RZ, R7 ;  /* 0x00000007ff07723e */ /* 0x000fca00000000ff */
[----:B------:R1:W-:Y:S01]  /*a0f0*/  @P1 STG.E.U16 desc[UR60][R4.64+0x12], R7 ;  /* 0x0000120704001986 */ /* 0x0003e2000c10153c */
[----:B------:R-:W-:Y:S05]  /*a100*/  @!P0 BRA `(.L_x_86) ;  /* 0x0000000000048947 */ /* 0x000fea0003800000 */
[----:B------:R0:W5:Y:S02]  /*a110*/  LDG.E.LTC128B.U16 R6, desc[UR60][R22.64+0x20] ;  /* 0x0000203c16067981 */ /* 0x000164000c1e1520 */
.L_x_86:
[----:B------:R-:W-:Y:S05]  /*a120*/  BSYNC B1 ;  /* 0x0000000000017941 */ /* 0x000fea0003800000 */
.L_x_85:
[----:B-1----:R-:W4:Y:S01]  /*a130*/  LDL.LU R5, [R1+0x3a0] ;  /* 0x0003a00001057983 */ /* 0x002f220000300800 */
[----:B-----5:R-:W-:Y:S01]  /*a140*/  HADD2.F32 R4, -RZ, R6.H0_H0 ;  /* 0x20000006ff047230 */ /* 0x020fe20000004100 */
        /* <DEDUP_REMOVED lines=9> */
.L_x_88:
[----:B------:R-:W-:Y:S05]  /*a1e0*/  BSYNC B1 ;  /* 0x0000000000017941 */ /* 0x000fea0003800000 */
.L_x_87:
[----:B------:R-:W2:Y:S01]  /*a1f0*/  LDL.LU R5, [R1+0x3a4] ;  /* 0x0003a40001057983 */ /* 0x000ea20000300800 */
[----:B-1---5:R-:W-:Y:S01]  /*a200*/  HADD2.F32 R4, -RZ, R6.H0_H0 ;  /* 0x20000006ff047230 */ /* 0x022fe20000004100 */
[----:B------:R-:W-:Y:S01]  /*a210*/  ISETP.GT.AND P0, PT, R0, 0x8, P3 ;  /* 0x000000080000780c */ /* 0x000fe20001f04270 */
[----:B------:R-:W-:Y:S03]  /*a220*/  BSSY B1, `(.L_x_89) ;  /* 0x0000008000017945 */ /* 0x000fe60003800000 */
[----:B------:R-:W-:-:S04]  /*a230*/  FMUL R4, R4, R16 ;  /* 0x0000001004047220 */ /* 0x000fc80000400000 */
[----:B--2---:R-:W-:-:S05]  /*a240*/  FFMA R4, R5, R2, R4 ;  /* 0x0000000205047223 */ /* 0x004fca0000000004 */
[----:B------:R-:W-:-:S05]  /*a250*/  F2FP.F16.F32.PACK_AB R4, RZ, R4 ;  /* 0x00000004ff04723e */ /* 0x000fca00000000ff */
[----:B------:R1:W-:Y:S01]  /*a260*/  @P1 STG.E.U16 desc[UR60][R8.64+0x22], R4 ;  /* 0x0000220408001986 */ /* 0x0003e2000c10153c */
[----:B------:R-:W-:Y:S05]  /*a270*/  @!P0 BRA `(.L_x_90) ;  /* 0x0000000000088947 */ /* 0x000fea0003800000 */
[----:B0---4-:R-:W2:Y:S04]  /*a280*/  LDL.64 R22, [R1+0x420] ;  /* 0x0004200001167983 */ /* 0x011ea80000100a00 */
[----:B--2---:R2:W5:Y:S02]  /*a290*/  LDG.E.LTC128B.U16 R6, desc[UR60][R22.64+0x20] ;  /* 0x0000203c16067981 */ /* 0x004564000c1e1520 */
.L_x_90:
[----:B------:R-:W-:Y:S05]  /*a2a0*/  BSYNC B1 ;  /* 0x0000000000017941 */ /* 0x000fea0003800000 */
.L_x_89:
[----:B------:R-:W3:Y:S04]  /*a2b0*/  LDL.LU R5, [R1+0x3a8] ;  /* 0x0003a80001057983 */ /* 0x000ee80000300800 */
[----:B0-2-4-:R-:W2:Y:S01]  /*a2c0*/  LDL.64 R22, [R1+0x428] ;  /* 0x0004280001167983 */ /* 0x015ea20000100a00 */
[----:B-1---5:R-:W-:Y:S01]  /*a2d0*/  HADD2.F32 R4, -RZ, R6.H0_H0 ;  /* 0x20000006ff047230 */ /* 0x022fe20000004100 */
[----:B------:R-:W-:Y:S01]  /*a2e0*/  ISETP.GT.AND P4, PT, R0, 0x8, P2 ;  /* 0x000000080000780c */ /* 0x000fe20001784270 */
[----:B------:R-:W-:Y:S03]  /*a2f0*/  BSSY B1, `(.L_x_91) ;  /* 0x0000008000017945 */ /* 0x000fe60003800000 */
[----:B------:R-:W-:-:S04]  /*a300*/  FMUL R4, R4, R16 ;  /* 0x0000001004047220 */ /* 0x000fc80000400000 */
[----:B---3--:R-:W-:-:S05]  /*a310*/  FFMA R4, R5, R2, R4 ;  /* 0x0000000205047223 */ /* 0x008fca0000000004 */
[----:B------:R-:W-:-:S05]  /*a320*/  F2FP.F16.F32.PACK_AB R4, RZ, R4 ;  /* 0x00000004ff04723e */ /* 0x000fca00000000ff */
[----:B--2---:R0:W-:Y:S01]  /*a330*/  @P0 STG.E.U16 desc[UR60][R22.64+0x20], R4 ;  /* 0x0000200416000986 */ /* 0x0041e2000c10153c */
[----:B------:R-:W-:Y:S05]  /*a340*/  @!P4 BRA `(.L_x_92) ;  /* 0x000000000008c947 */ /* 0x000fea0003800000 */
[----:B0-----:R-:W2:Y:S04]  /*a350*/  LDL.64 R4, [R1+0x420] ;  /* 0x0004200001047983 */ /* 0x001ea80000100a00 */
[----:B--2---:R1:W5:Y:S02]  /*a360*/  LDG.E.LTC128B.U16 R6, desc[UR60][R4.64+0x22] ;  /* 0x0000223c04067981 */ /* 0x004364000c1e1520 */
.L_x_92:
[----:B------:R-:W-:Y:S05]  /*a370*/  BSYNC B1 ;  /* 0x0000000000017941 */ /* 0x000fea0003800000 */
.L_x_91:
[----:B-1----:R-:W2:Y:S01]  /*a380*/  LDL.LU R5, [R1+0x3ac] ;  /* 0x0003ac0001057983 */ /* 0x002ea20000300800 */
[----:B0----5:R-:W-:Y:S01]  /*a390*/  HADD2.F32 R4, -RZ, R6.H0_H0 ;  /* 0x20000006ff047230 */ /* 0x021fe20000004100 */
        /* <DEDUP_REMOVED lines=8> */
[----:B0-----:R-:W2:Y:S04]  /*a420*/  LDL.64 R4, [R1+0x440] ;  /* 0x0004400001047983 */ /* 0x001ea80000100a00 */
[----:B--2---:R1:W5:Y:S02]  /*a430*/  LDG.E.LTC128B.U16 R6, desc[UR60][R4.64+0x30] ;  /* 0x0000303c04067981 */ /* 0x004364000c1e1520 */
.L_x_94:
[----:B------:R-:W-:Y:S05]  /*a440*/  BSYNC B1 ;  /* 0x0000000000017941 */ /* 0x000fea0003800000 */
.L_x_93:
        /* <DEDUP_REMOVED lines=12> */
.L_x_96:
[----:B------:R-:W-:Y:S05]  /*a510*/  BSYNC B1 ;  /* 0x0000000000017941 */ /* 0x000fea0003800000 */
.L_x_95:
[----:B-1----:R-:W2:Y:S01]  /*a520*/  LDL.LU R5, [R1+0x3b4] ;  /* 0x0003b40001057983 */ /* 0x002ea20000300800 */
[----:B0----5:R-:W-:Y:S01]  /*a530*/  HADD2.F32 R4, -RZ, R6.H0_H0 ;  /* 0x20000006ff047230 */ /* 0x021fe20000004100 */
[----:B------:R-:W-:Y:S01]  /*a540*/  ISETP.GT.AND P5, PT, R0, 0x8, P1 ;  /* 0x000000080000780c */ /* 0x000fe20000fa4270 */
[----:B------:R-:W-:Y:S03]  /*a550*/  BSSY B1, `(.L_x_97) ;  /* 0x0000008000017945 */ /* 0x000fe60003800000 */
[----:B------:R-:W-:-:S04]  /*a560*/  FMUL R4, R4, R16 ;  /* 0x0000001004047220 */ /* 0x000fc80000400000 */
[----:B--2---:R-:W-:-:S05]  /*a570*/  FFMA R4, R5, R2, R4 ;  /* 0x0000000205047223 */ /* 0x004fca0000000004 */
[----:B------:R-:W-:-:S05]  /*a580*/  F2FP.F16.F32.PACK_AB R4, RZ, R4 ;  /* 0x00000004ff04723e */ /* 0x000fca00000000ff */
[----:B------:R0:W-:Y:S01]  /*a590*/  @P4 STG.E.U16 desc[UR60][R8.64+0x32], R4 ;  /* 0x0000320408004986 */ /* 0x0001e2000c10153c */
[----:B------:R-:W-:Y:S05]  /*a5a0*/  @!P5 BRA `(.L_x_98) ;  /* 0x000000000008d947 */ /* 0x000fea0003800000 */
[----:B0-----:R-:W2:Y:S04]  /*a5b0*/  LDL.64 R4, [R1+0x420] ;  /* 0x0004200001047983 */ /* 0x001ea80000100a00 */
[----:B--2---:R1:W5:Y:S02]  /*a5c0*/  LDG.E.LTC128B.U16 R6, desc[UR60][R4.64+0x30] ;  /* 0x0000303c04067981 */ /* 0x004364000c1e1520 */
.L_x_98:
[----:B------:R-:W-:Y:S05]  /*a5d0*/  BSYNC B1 ;  /* 0x0000000000017941 */ /* 0x000fea0003800000 */
.L_x_97:
        /* <DEDUP_REMOVED lines=11> */
.L_x_100:
[----:B------:R-:W-:Y:S05]  /*a690*/  BSYNC B1 ;  /* 0x0000000000017941 */ /* 0x000fea0003800000 */
.L_x_99:
        /* <DEDUP_REMOVED lines=9> */
[----:B------:R1:W5:Y:S02]  /*a730*/  LDG.E.LTC128B.U16 R6, desc[UR60][R234.64+0x20] ;  /* 0x0000203cea067981 */ /* 0x000364000c1e1520 */
.L_x_102:
[----:B------:R-:W-:Y:S05]  /*a740*/  BSYNC B1 ;  /* 0x0000000000017941 */ /* 0x000fea0003800000 */
.L_x_101:
[----:B------:R-:W2:Y:S01]  /*a750*/  LDL.LU R5, [R1+0x380] ;  /* 0x0003800001057983 */ /* 0x000ea20000300800 */
        /* <DEDUP_REMOVED lines=9> */
.L_x_104:
[----:B------:R-:W-:Y:S05]  /*a7f0*/  BSYNC B1 ;  /* 0x0000000000017941 */ /* 0x000fea0003800000 */
.L_x_103:
        /* <DEDUP_REMOVED lines=10> */
.L_x_106:
[----:B------:R-:W-:Y:S05]  /*a8a0*/  BSYNC B1 ;  /* 0x0000000000017941 */ /* 0x000fea0003800000 */
.L_x_105:
[----:B------:R-:W4:Y:S04]  /*a8b0*/  LDL.LU R5, [R1+0x388] ;  /* 0x0003880001057983 */ /* 0x000f280000300800 */
[----:B------:R-:W2:Y:S01]  /*a8c0*/  LDL.64 R22, [R1+0x400] ;  /* 0x0004000001167983 */ /* 0x000ea20000100a00 */
[----:B0----5:R-:W-:Y:S01]  /*a8d0*/  HADD2.F32 R4, -RZ, R6.H0_H0 ;  /* 0x20000006ff047230 */ /* 0x021fe20000004100 */
[----:B------:R-:W-:Y:S01]  /*a8e0*/  ISETP.GT.AND P4, PT, R0, 0x88, P2 ;  /* 0x000000880000780c */ /* 0x000fe20001784270 */
[----:B------:R-:W-:Y:S03]  /*a8f0*/  BSSY B1, `(.L_x_107) ;  /* 0x0000007000017945 */ /* 0x000fe60003800000 */
[----:B------:R-:W-:-:S04]  /*a900*/  FMUL R4, R4, R16 ;  /* 0x0000001004047220 */ /* 0x000fc80000400000 */
[----:B----4-:R-:W-:-:S05]  /*a910*/  FFMA R4, R5, R2, R4 ;  /* 0x0000000205047223 */ /* 0x010fca0000000004 */
[----:B------:R-:W-:-:S05]  /*a920*/  F2FP.F16.F32.PACK_AB R4, RZ, R4 ;  /* 0x00000004ff04723e */ /* 0x000fca00000000ff */
[----:B--2---:R0:W-:Y:S01]  /*a930*/  @P5 STG.E.U16 desc[UR60][R22.64+0x20], R4 ;  /* 0x0000200416005986 */ /* 0x0041e2000c10153c */
[----:B------:R-:W-:Y:S05]  /*a940*/  @!P4 BRA `(.L_x_108) ;  /* 0x000000000004c947 */ /* 0x000fea0003800000 */
[----:B------:R2:W5:Y:S02]  /*a950*/  LDG.E.LTC128B.U16 R6, desc[UR60][R232.64+0x22] ;  /* 0x0000223ce8067981 */ /* 0x000564000c1e1520 */
.L_x_108:
[----:B------:R-:W-:Y:S05]  /*a960*/  BSYNC B1 ;  /* 0x0000000000017941 */ /* 0x000fea0003800000 */
.L_x_107:
[----:B------:R-:W4:Y:S01]  /*a970*/  LDL.LU R5, [R1+0x38c] ;  /* 0x00038c0001057983 */ /* 0x000f220000300800 */
[----:B0----5:R-:W-:Y:S01]  /*a980*/  HADD2.F32 R4, -RZ, R6.H0_H0 ;  /* 0x20000006ff047230 */ /* 0x021fe20000004100 */
        /* <DEDUP_REMOVED lines=8> */
.L_x_110:
[----:B------:R-:W-:Y:S05]  /*aa10*/  BSYNC B1 ;  /* 0x0000000000017941 */ /* 0x000fea0003800000 */
.L_x_109:
        /* <DEDUP_REMOVED lines=10> */
.L_x_112:
[----:B------:R-:W-:Y:S05]  /*aac0*/  BSYNC B1 ;  /* 0x0000000000017941 */ /* 0x000fea0003800000 */
.L_x_111:
        /* <DEDUP_REMOVED lines=10> */
.L_x_114:
[----:B------:R-:W-:Y:S05]  /*ab70*/  BSYNC B1 ;  /* 0x0000000000017941 */ /* 0x000fea0003800000 */
.L_x_113:
        /* <DEDUP_REMOVED lines=10> */
.L_x_116:
[----:B------:R-:W-:Y:S05]  /*ac20*/  BSYNC B1 ;  /* 0x0000000000017941 */ /* 0x000fea0003800000 */
.L_x_115:
[----:B------:R-:W3:Y:S01]  /*ac30*/  LDL.LU R5, [R1+0x39c] ;  /* 0x00039c0001057983 */ /* 0x000ee20000300800 */
[----:B0----5:R-:W-:Y:S01]  /*ac40*/  HADD2.F32 R4, -RZ, R6.H0_H0 ;  /* 0x20000006ff047230 */ /* 0x021fe20000004100 */
[----:B------:R-:W-:Y:S01]  /*ac50*/  ISETP.GT.AND P5, PT, R0, 0x100, P3 ;  /* 0x000001000000780c */ /* 0x000fe20001fa4270 */
[----:B------:R-:W-:Y:S01]  /*ac60*/  IMAD.U32 R17, RZ, RZ, UR9 ;  /* 0x00000009ff117e24 */ /* 0x000fe2000f8e00ff */
[----:B------:R0:W-:Y:S02]  /*ac70*/  STL.64 [R1+0x498], R8 ;  /* 0x0004980801007387 */ /* 0x0001e40000100a00 */
[----:B------:R-:W-:Y:S02]  /*ac80*/  FMUL R4, R4, R16 ;  /* 0x0000001004047220 */ /* 0x000fe40000400000 */
[----:B0-----:R-:W4:Y:S02]  /*ac90*/  LDL.LU.64 R8, [R1+0x430] ;  /* 0x0004300001087983 */ /* 0x001f240000300a00 */
[----:B---3--:R-:W-:-:S05]  /*aca0*/  FFMA R4, R5, R2, R4 ;  /* 0x0000000205047223 */ /* 0x008fca0000000004 */
[----:B------:R-:W-:-:S05]  /*acb0*/  F2FP.F16.F32.PACK_AB R4, RZ, R4 ;  /* 0x00000004ff04723e */ /* 0x000fca00000000ff */
[----:B------:R0:W-:Y:S04]  /*acc0*/  @P4 STG.E.U16 desc[UR60][R22.64+0x32], R4 ;  /* 0x0000320416004986 */ /* 0x0001e8000c10153c */
[----:B------:R-:W3:Y:S01]  /*acd0*/  @P5 LDG.E.LTC128B.U16 R6, desc[UR60][R20.64+0x20] ;  /* 0x0000203c14065981 */ /* 0x000ee2000c1e1520 */
[----:B------:R-:W-:-:S04]  /*ace0*/  IMAD.U32 R5, RZ, RZ, UR8 ;  /* 0x00000008ff057e24 */ /* 0x000fc8000f8e00ff */
[----:B------:R-:W-:Y:S02]  /*acf0*/  IMAD.SHL.U32 R5, R5, 0x100, RZ ;  /* 0x0000010005057824 */ /* 0x000fe400078e00ff */
[----:B0-----:R-:W-:-:S05]  /*ad00*/  IMAD.U32 R22, RZ, RZ, UR8 ;  /* 0x00000008ff167e24 */ /* 0x001fca000f8e00ff */
[----:B------:R-:W-:Y:S02]  /*ad10*/  SHF.L.U64.HI R23, R22, 0x8, R17 ;  /* 0x0000000816177819 */ /* 0x000fe40000010211 */
[----:B------:R-:W2:Y:S04]  /*ad20*/  LDL.LU R17, [R1+0x360] ;  /* 0x0003600001117983 */ /* 0x000ea80000300800 */
[----:B------:R0:W-:Y:S01]  /*ad30*/  STL [R1+0x380], R5 ;  /* 0x0003800501007387 */ /* 0x0001e20000100800 */
[----:B------:R-:W-:Y:S01]  /*ad40*/  BSSY B1, `(.L_x_117) ;  /* 0x000000d000017945 */ /* 0x000fe20003800000 */
[----:B---3--:R-:W-:-:S05]  /*ad50*/  HADD2.F32 R4, -RZ, R6.H0_H0 ;  /* 0x20000006ff047230 */ /* 0x008fca0000004100 */
[----:B------:R-:W-:Y:S01]  /*ad60*/  FMUL R7, R4, R16 ;  /* 0x0000001004077220 */ /* 0x000fe20000400000 */
[----:B----4-:R-:W-:Y:S02]  /*ad70*/  IADD3 R4, P4, R5, R8, RZ ;  /* 0x0000000805047210 */ /* 0x010fe40007f9e0ff */
[----:B------:R3:W5:Y:S01]  /*ad80*/  LDL.LU.64 R8, [R1+0x498] ;  /* 0x0004980001087983 */ /* 0x0007620000300a00 */
[----:B--2---:R-:W-:Y:S02]  /*ad90*/  FFMA R7, R17, R2, R7 ;  /* 0x0000000211077223 */ /* 0x004fe40000000007 */
[----:B0-----:R-:W-:-:S03]  /*ada0*/  IMAD.X R5, R23, 0x1, R13, P4 ;  /* 0x0000000117057824 */ /* 0x001fc600020e060d */
[----:B------:R-:W-:Y:S01]  /*adb0*/  F2FP.F16.F32.PACK_AB R7, RZ, R7 ;  /* 0x00000007ff07723e */ /* 0x000fe200000000ff */
[----:B------:R3:W-:Y:S04]  /*adc0*/  STL [R1+0x384], R23 ;  /* 0x0003841701007387 */ /* 0x0007e80000100800 */
[----:B------:R3:W-:Y:S01]  /*add0*/  @P5 STG.E.U16 desc[UR60][R4.64+0x20], R7 ;  /* 0x0000200704005986 */ /* 0x0007e2000c10153c */
[----:B------:R-:W-:-:S13]  /*ade0*/  ISETP.GT.AND P4, PT, R0, 0x100, P2 ;  /* 0x000001000000780c */ /* 0x000fda0001784270 */
[----:B---3--:R-:W-:Y:S05]  /*adf0*/  @!P4 BRA `(.L_x_118) ;  /* 0x000000000004c947 */ /* 0x008fea0003800000 */
[----:B------:R0:W5:Y:S02]  /*ae00*/  LDG.E.LTC128B.U16 R6, desc[UR60][R20.64+0x22] ;  /* 0x0000223c14067981 */ /* 0x000164000c1e1520 */
.L_x_118:
[----:B------:R-:W-:Y:S05]  /*ae10*/  BSYNC B1 ;  /* 0x0000000000017941 */ /* 0x000fea0003800000 */
.L_x_117:
[----:B------:R2:W-:Y:S04]  /*ae20*/  STL [R1+0x494], R3 ;  /* 0x0004940301007387 */ /* 0x0005e80000100800 */
[----:B--2---:R-:W2:Y:S01]  /*ae30*/  LDL.LU R3, [R1+0x364] ;  /* 0x0003640001037983 */ /* 0x004ea20000300800 */
[----:B-----5:R-:W-:Y:S01]  /*ae40*/  HADD2.F32 R7, -RZ, R6.H0_H0 ;  /* 0x20000006ff077230 */ /* 0x020fe20000004100 */
[----:B------:R-:W-:Y:S02]  /*ae50*/  ISETP.GT.AND P5, PT, R0, 0x108, P3 ;  /* 0x000001080000780c */ /* 0x000fe40001fa4270 */
[----:B------:R-:W3:Y:S02]  /*ae60*/  LDL.LU R23, [R1+0x368] ;  /* 0x0003680001177983 */ /* 0x000ee40000300800 */
[----:B------:R-:W-:-:S02]  /*ae70*/  FMUL R7, R7, R16 ;  /* 0x0000001007077220 */ /* 0x000fc40000400000 */
[----:B------:R-:W4:Y:S04]  /*ae80*/  LDL R22, [R1+0x460] ;  /* 0x0004600001167983 */ /* 0x000f280000100800 */
[----:B------:R-:W3:Y:S01]  /*ae90*/  LDL R17, [R1+0x454] ;  /* 0x0004540001117983 */ /* 0x000ee20000100800 */
[----:B--2---:R-:W-:-:S03]  /*aea0*/  FFMA R7, R3, R2, R7 ;  /* 0x0000000203077223 */ /* 0x004fc60000000007 */
[----:B------:R2:W5:Y:S02]  /*aeb0*/  LDL.LU R3, [R1+0x494] ;  /* 0x0004940001037983 */ /* 0x0005640000300800 */
[----:B------:R-:W-:-:S05]  /*aec0*/  F2FP.F16.F32.PACK_AB R7, RZ, R7 ;  /* 0x00000007ff07723e */ /* 0x000fca00000000ff */
[----:B------:R1:W-:Y:S04]  /*aed0*/  @P4 STG.E.U16 desc[UR60][R4.64+0x22], R7 ;  /* 0x0000220704004986 */ /* 0x0003e8000c10153c */
[----:B------:R-:W1:Y:S01]  /*aee0*/  @P5 LDG.E.LTC128B.U16 R6, desc[UR60][R18.64+0x20] ;  /* 0x0000203c12065981 */ /* 0x000e62000c1e1520 */
[----:B----4-:R-:W-:-:S05]  /*aef0*/  IADD3 R236, P4, R22, R4, RZ ;  /* 0x0000000416ec7210 */ /* 0x010fca0007f9e0ff */
[----:B---3--:R-:W-:Y:S01]  /*af00*/  IMAD.X R237, R17, 0x1, R5, P4 ;  /* 0x0000000111ed7824 */ /* 0x008fe200020e0605 */
[----:B------:R-:W-:Y:S01]  /*af10*/  ISETP.GT.AND P4, PT, R0, 0x108, P2 ;  /* 0x000001080000780c */ /* 0x000fe20001784270 */
[----:B-1----:R-:W-:-:S05]  /*af20*/  HADD2.F32 R7, -RZ, R6.H0_H0 ;  /* 0x20000006ff077230 */ /* 0x002fca0000004100 */
[----:B------:R-:W-:-:S04]  /*af30*/  FMUL R7, R7, R16 ;  /* 0x0000001007077220 */ /* 0x000fc80000400000 */
[----:B------:R-:W-:Y:S02]  /*af40*/  FFMA R7, R23, R2, R7 ;  /* 0x0000000217077223 */ /* 0x000fe40000000007 */
[----:B------:R-:W3:Y:S03]  /*af50*/  LDL.LU R23, [R1+0x36c] ;  /* 0x00036c0001177983 */ /* 0x000ee60000300800 */
[----:B------:R-:W-:-:S05]  /*af60*/  F2FP.F16.F32.PACK_AB R7, RZ, R7 ;  /* 0x00000007ff07723e */ /* 0x000fca00000000ff */
[----:B------:R1:W-:Y:S04]  /*af70*/  @P5 STG.E.U16 desc[UR60][R236.64+0x20], R7 ;  /* 0x00002007ec005986 */ /* 0x0003e8000c10153c */
[----:B------:R-:W1:Y:S01]  /*af80*/  @P4 LDG.E.LTC128B.U16 R6, desc[UR60][R18.64+0x22] ;  /* 0x0000223c12064981 */ /* 0x000e62000c1e1520 */
[----:B------:R-:W-:Y:S01]  /*af90*/  IADD3 R22, P5, R4, R22, RZ ;  /* 0x0000001604167210 */ /* 0x000fe20007fbe0ff */
[----:B------:R-:W-:Y:S01]  /*afa0*/  BSSY B1, `(.L_x_119) ;  /* 0x000000a000017945 */ /* 0x000fe20003800000 */
[----:B-1----:R-:W-:-:S05]  /*afb0*/  HADD2.F32 R7, -RZ, R6.H0_H0 ;  /* 0x20000006ff077230 */ /* 0x002fca0000004100 */
[----:B------:R-:W-:-:S04]  /*afc0*/  FMUL R7, R7, R16 ;  /* 0x0000001007077220 */ /* 0x000fc80000400000 */
[----:B---3--:R-:W-:Y:S01]  /*afd0*/  FFMA R7, R23, R2, R7 ;  /* 0x0000000217077223 */ /* 0x008fe20000000007 */
[----:B------:R-:W-:-:S04]  /*afe0*/  IMAD.X R23, R5, 0x1, R17, P5 ;  /* 0x0000000105177824 */ /* 0x000fc800028e0611 */
[----:B------:R-:W-:-:S05]  /*aff0*/  F2FP.F16.F32.PACK_AB R7, RZ, R7 ;  /* 0x00000007ff07723e */ /* 0x000fca00000000ff */
[----:B------:R2:W-:Y:S01]  /*b000*/  @P4 STG.E.U16 desc[UR60][R22.64+0x22], R7 ;  /* 0x0000220716004986 */ /* 0x0005e2000c10153c */
[----:B------:R-:W-:-:S13]  /*b010*/  ISETP.GT.AND P5, PT, R0, 0x100, P1 ;  /* 0x000001000000780c */ /* 0x000fda0000fa4270 */
[----:B--2---:R-:W-:Y:S05]  /*b020*/  @!P5 BRA `(.L_x_120) ;  /* 0x000000000004d947 */ /* 0x004fea0003800000 */
[----:B------:R1:W5:Y:S02]  /*b030*/  LDG.E.LTC128B.U16 R6, desc[UR60][R20.64+0x30] ;  /* 0x0000303c14067981 */ /* 0x000364000c1e1520 */
.L_x_120:
[----:B------:R-:W-:Y:S05]  /*b040*/  BSYNC B1 ;  /* 0x0000000000017941 */ /* 0x000fea0003800000 */
.L_x_119:
[----:B------:R-:W2:Y:S01]  /*b050*/  LDL.LU R17, [R1+0x370] ;  /* 0x0003700001117983 */ /* 0x000ea20000300800 */
[----:B-----5:R-:W-:Y:S01]  /*b060*/  HADD2.F32 R7, -RZ, R6.H0_H0 ;  /* 0x20000006ff077230 */ /* 0x020fe20000004100 */
        /* <DEDUP_REMOVED lines=8> */
.L_x_122:
[----:B------:R-:W-:Y:S05]  /*b0f0*/  BSYNC B1 ;  /* 0x0000000000017941 */ /* 0x000fea0003800000 */
.L_x_121:
        /* <DEDUP_REMOVED lines=10> */
.L_x_124:
[----:B------:R-:W-:Y:S05]  /*b1a0*/  BSYNC B1 ;  /* 0x0000000000017941 */ /* 0x000fea0003800000 */
.L_x_123:
[----:B------:R-:W3:Y:S01]  /*b1b0*/  LDL.LU R17, [R1+0x378] ;  /* 0x0003780001117983 */ /* 0x000ee20000300800 */
        /* <DEDUP_REMOVED lines=9> */
.L_x_126:
[----:B------:R-:W-:Y:S05]  /*b250*/  BSYNC B1 ;  /* 0x0000000000017941 */ /* 0x000fea0003800000 */
.L_x_125:
[----:B------:R-:W4:Y:S01]  /*b260*/  LDL.LU R22, [R1+0x37c] ;  /* 0x00037c0001167983 */ /* 0x000f220000300800 */
[----:B--2--5:R-:W-:Y:S01]  /*b270*/  HADD2.F32 R7, -RZ, R6.H0_H0 ;  /* 0x20000006ff077230 */ /* 0x024fe20000004100 */
[----:B------:R-:W-:Y:S01]  /*b280*/  ISETP.GT.AND P5, PT, R0, 0x180, P3 ;  /* 0x000001800000780c */ /* 0x000fe20001fa4270 */
[----:B------:R-:W-:Y:S01]  /*b290*/  BSSY B1, `(.L_x_127) ;  /* 0x0000008000017945 */ /* 0x000fe20003800000 */
[----:B------:R-:W-:Y:S02]  /*b2a0*/  PRMT R17, R6, 0x7610, R17 ;  /* 0x0000761006117816 */ /* 0x000fe40000000011 */
[----:B------:R-:W-:-:S04]  /*b2b0*/  FMUL R7, R7, R16 ;  /* 0x0000001007077220 */ /* 0x000fc80000400000 */
[----:B----4-:R-:W-:-:S05]  /*b2c0*/  FFMA R7, R22, R2, R7 ;  /* 0x0000000216077223 */ /* 0x010fca0000000007 */
[----:B------:R-:W-:-:S05]  /*b2d0*/  F2FP.F16.F32.PACK_AB R7, RZ, R7 ;  /* 0x00000007ff07723e */ /* 0x000fca00000000ff */
[----:B------:R2:W-:Y:S01]  /*b2e0*/  @P4 STG.E.U16 desc[UR60][R236.64+0x32], R7 ;  /* 0x00003207ec004986 */ /* 0x0005e2000c10153c */
[----:B------:R-:W-:Y:S05]  /*b2f0*/  @!P5 BRA `(.L_x_128) ;  /* 0x000000000004d947 */ /* 0x000fea0003800000 */
[----:B------:R4:W5:Y:S02]  /*b300*/  LDG.E.LTC128B.U16 R17, desc[UR60][R14.64+0x20] ;  /* 0x0000203c0e117981 */ /* 0x000964000c1e1520 */
.L_x_128:
[----:B------:R-:W-:Y:S05]  /*b310*/  BSYNC B1 ;  /* 0x0000000000017941 */ /* 0x000fea0003800000 */
.L_x_127:
[----:B--2---:R-:W2:Y:S01]  /*b320*/  LDL R7, [R1+0x380] ;  /* 0x0003800001077983 */ /* 0x004ea20000100800 */
[----:B-----5:R-:W-:-:S03]  /*b330*/  HADD2.F32 R6, -RZ, R17.H0_H0 ;  /* 0x20000011ff067230 */ /* 0x020fc60000004100 */
[----:B------:R-:W3:Y:S02]  /*b340*/  LDL R23, [R1+0x384] ;  /* 0x0003840001177983 */ /* 0x000ee40000100800 */
[----:B------:R-:W-:Y:S01]  /*b350*/  FMUL R22, R6, R16 ;  /* 0x0000001006167220 */ /* 0x000fe20000400000 */
[----:B--2---:R-:W-:Y:S02]  /*b360*/  IADD3 R6, P4, R7, R4, RZ ;  /* 0x0000000407067210 */ /* 0x004fe40007f9e0ff */
[----:B------:R-:W2:Y:S01]  /*b370*/  LDL.LU R7, [R1+0x340] ;  /* 0x0003400001077983 */ /* 0x000ea20000300800 */
[----:B------:R-:W-:Y:S01]  /*b380*/  BSSY B1, `(.L_x_129) ;  /* 0x0000008000017945 */ /* 0x000fe20003800000 */
[----:B--2---:R-:W-:Y:S01]  /*b390*/  FFMA R22, R7, R2, R22 ;  /* 0x0000000207167223 */ /* 0x004fe20000000016 */
[----:B---3--:R-:W-:Y:S01]  /*b3a0*/  IMAD.X R7, R23, 0x1, R5, P4 ;  /* 0x0000000117077824 */ /* 0x008fe200020e0605 */
[----:B------:R-:W-:-:S03]  /*b3b0*/  ISETP.GT.AND P4, PT, R0, 0x180, P2 ;  /* 0x000001800000780c */ /* 0x000fc60001784270 */
[----:B------:R-:W-:-:S05]  /*b3c0*/  F2FP.F16.F32.PACK_AB R22, RZ, R22 ;  /* 0x00000016ff16723e */ /* 0x000fca00000000ff */
[----:B------:R2:W-:Y:S05]  /*b3d0*/  @P5 STG.E.U16 desc[UR60][R6.64+0x20], R22 ;  /* 0x0000201606005986 */ /* 0x0005ea000c10153c */
[----:B------:R-:W-:Y:S05]  /*b3e0*/  @!P4 BRA `(.L_x_130) ;  /* 0x000000000004c947 */ /* 0x000fea0003800000 */
[----:B------:R3:W5:Y:S02]  /*b3f0*/  LDG.E.LTC128B.U16 R17, desc[UR60][R14.64+0x22] ;  /* 0x0000223c0e117981 */ /* 0x000764000c1e1520 */
.L_x_130:
[----:B------:R-:W-:Y:S05]  /*b400*/  BSYNC B1 ;  /* 0x0000000000017941 */ /* 0x000fea0003800000 */
.L_x_129:
        /* <DEDUP_REMOVED lines=10> */
.L_x_132:
[----:B------:R-:W-:Y:S05]  /*b4b0*/  BSYNC B1 ;  /* 0x0000000000017941 */ /* 0x000fea0003800000 */
.L_x_131:
[----:B------:R-:W3:Y:S01]  /*b4c0*/  LDL.LU R23, [R1+0x348] ;  /* 0x0003480001177983 */ /* 0x000ee20000300800 */
[----:B--2--5:R-:W-:-:S03]  /*b4d0*/  HADD2.F32 R22, -RZ, R17.H0_H0 ;  /* 0x20000011ff167230 */ /* 0x024fc60000004100 */
[----:B------:R2:W-:Y:S02]  /*b4e0*/  STL [R1+0x498], R4 ;  /* 0x0004980401007387 */ /* 0x0005e40000100800 */
[----:B------:R-:W-:Y:S02]  /*b4f0*/  FMUL R22, R22, R16 ;  /* 0x0000001016167220 */ /* 0x000fe40000400000 */
[----:B------:R0:W-:Y:S02]  /*b500*/  STL [R1+0x494], R3 ;  /* 0x0004940301007387 */ /* 0x0001e40000100800 */
[----:B---3--:R-:W-:Y:S02]  /*b510*/  FFMA R23, R23, R2, R22 ;  /* 0x0000000217177223 */ /* 0x008fe40000000016 */
[----:B------:R-:W3:Y:S03]  /*b520*/  LDL R22, [R1+0x460] ;  /* 0x0004600001167983 */ /* 0x000ee60000100800 */
[----:B------:R-:W-:-:S04]  /*b530*/  F2FP.F16.F32.PACK_AB R23, RZ, R23 ;  /* 0x00000017ff17723e */ /* 0x000fc800000000ff */
[----:B--2---:R-:W-:Y:S02]  /*b540*/  PRMT R4, R23, 0x7610, R4 ;  /* 0x0000761017047816 */ /* 0x004fe40000000004 */
[----:B------:R-:W2:Y:S02]  /*b550*/  LDL R23, [R1+0x454] ;  /* 0x0004540001177983 */ /* 0x000ea40000100800 */
[----:B0-----:R-:W-:Y:S02]  /*b560*/  PRMT R3, R4, 0x7610, R3 ;  /* 0x0000761004037816 */ /* 0x001fe40000000003 */
[----:B------:R0:W5:Y:S01]  /*b570*/  LDL.LU R4, [R1+0x498] ;  /* 0x0004980001047983 */ /* 0x0001620000300800 */
[----:B---3--:R-:W-:-:S05]  /*b580*/  IADD3 R22, P4, R22, R6, RZ ;  /* 0x0000000616167210 */ /* 0x008fca0007f9e0ff */
[----:B--2---:R-:W-:-:S05]  /*b590*/  IMAD.X R23, R23, 0x1, R7, P4 ;  /* 0x0000000117177824 */ /* 0x004fca00020e0607 */
[----:B------:R2:W-:Y:S04]  /*b5a0*/  @P3 STG.E.U16 desc[UR60][R22.64+0x20], R3 ;  /* 0x0000200316003986 */ /* 0x0005e8000c10153c */
[----:B--2---:R0:W5:Y:S01]  /*b5b0*/  LDL.LU R3, [R1+0x494] ;  /* 0x0004940001037983 */ /* 0x0041620000300800 */
[----:B------:R-:W-:Y:S01]  /*b5c0*/  ISETP.GT.AND P2, PT, R0, 0x188, P2 ;  /* 0x000001880000780c */ /* 0x000fe20001744270 */
[----:B------:R-:W-:-:S12]  /*b5d0*/  BSSY B1, `(.L_x_133) ;  /* 0x0000003000017945 */ /* 0x000fd80003800000 */
[----:B0-----:R-:W-:Y:S05]  /*b5e0*/  @!P2 BRA `(.L_x_134) ;  /* 0x000000000004a947 */ /* 0x001fea0003800000 */
[----:B------:R0:W5:Y:S02]  /*b5f0*/  LDG.E.LTC128B.U16 R17, desc[UR60][R10.64+0x22] ;  /* 0x0000223c0a117981 */ /* 0x000164000c1e1520 */
.L_x_134:
[----:B------:R-:W-:Y:S05]  /*b600*/  BSYNC B1 ;  /* 0x0000000000017941 */ /* 0x000fea0003800000 */
.L_x_133:
[----:B------:R-:W-:Y:S04]  /*b610*/  STL [R1+0x4b0], R12 ;  /* 0x0004b00c01007387 */ /* 0x000fe80000100800 */
[----:B------:R0:W-:Y:S04]  /*b620*/  STL [R1+0x4ac], R11 ;  /* 0x0004ac0b01007387 */ /* 0x0001e80000100800 */
[----:B0---4-:R-:W2:Y:S04]  /*b630*/  LDL.LU R11, [R1+0x34c] ;  /* 0x00034c00010b7983 */ /* 0x011ea80000300800 */
[----:B------:R-:W-:Y:S04]  /*b640*/  STL [R1+0x4a8], R10 ;  /* 0x0004a80a01007387 */ /* 0x000fe80000100800 */
[----:B------:R0:W-:Y:S04]  /*b650*/  STL [R1+0x4a4], R9 ;  /* 0x0004a40901007387 */ /* 0x0001e80000100800 */
[----:B0-----:R-:W3:Y:S04]  /*b660*/  LDL.LU R9, [R1+0x384] ;  /* 0x0003840001097983 */ /* 0x001ee80000300800 */
[----:B------:R-:W-:Y:S04]  /*b670*/  STL [R1+0x4a0], R8 ;  /* 0x0004a00801007387 */ /* 0x000fe80000100800 */
[----:B------:R0:W-:Y:S04]  /*b680*/  STL.64 [R1+0x498], R6 ;  /* 0x0004980601007387 */ /* 0x0001e80000100a00 */
[----:B0-----:R-:W4:Y:S04]  /*b690*/  LDL.LU R6, [R1+0x380] ;  /* 0x0003800001067983 */ /* 0x001f280000300800 */
[----:B------:R-:W4:Y:S01]  /*b6a0*/  LDL.LU R7, [R1+0x460] ;  /* 0x0004600001077983 */ /* 0x000f220000300800 */
[----:B-----5:R-:W-:-:S03]  /*b6b0*/  HADD2.F32 R12, -RZ, R17.H0_H0 ;  /* 0x20000011ff0c7230 */ /* 0x020fc60000004100 */
[----:B------:R0:W-:Y:S02]  /*b6c0*/  STL [R1+0x494], R3 ;  /* 0x0004940301007387 */ /* 0x0001e40000100800 */
[----:B------:R-:W-:-:S04]  /*b6d0*/  FMUL R12, R12, R16 ;  /* 0x000000100c0c7220 */ /* 0x000fc80000400000 */
[----:B--2---:R-:W-:Y:S02]  /*b6e0*/  FFMA R11, R11, R2, R12 ;  /* 0x000000020b0b7223 */ /* 0x004fe4000000000c */
[----:B------:R2:W5:Y:S01]  /*b6f0*/  LDL.LU R12, [R1+0x4b0] ;  /* 0x0004b000010c7983 */ /* 0x0005620000300800 */
[----:B----4-:R-:W-:-:S03]  /*b700*/  IADD3 R6, P4, P5, R7, R4, R6 ;  /* 0x0000000407067210 */ /* 0x010fc60007d9e006 */
[----:B------:R-:W3:Y:S01]  /*b710*/  LDL.LU R7, [R1+0x454] ;  /* 0x0004540001077983 */ /* 0x000ee20000300800 */
[----:B------:R-:W-:-:S03]  /*b720*/  F2FP.F16.F32.PACK_AB R10, RZ, R11 ;  /* 0x0000000bff0a723e */ /* 0x000fc600000000ff */
[----:B------:R2:W5:Y:S01]  /*b730*/  LDL.LU R11, [R1+0x4ac] ;  /* 0x0004ac00010b7983 */ /* 0x0005620000300800 */
[----:B------:R-:W-:-:S03]  /*b740*/  PRMT R8, R10, 0x7610, R8 ;  /* 0x000076100a087816 */ /* 0x000fc60000000008 */
[----:B------:R2:W5:Y:S01]  /*b750*/  LDL.LU R10, [R1+0x4a8] ;  /* 0x0004a800010a7983 */ /* 0x0005620000300800 */
[----:B0-----:R-:W-:Y:S02]  /*b760*/  PRMT R3, R8, 0x7610, R3 ;  /* 0x0000761008037816 */ /* 0x001fe40000000003 */
[----:B------:R-:W-:Y:S02]  /*b770*/  ISETP.GT.AND P3, PT, R0, 0x180, P1 ;  /* 0x000001800000780c */ /* 0x000fe40000f64270 */
[----:B---3--:R-:W-:Y:S02]  /*b780*/  IADD3.X R7, R7, R5, R9, P4, P5 ;  /* 0x0000000507077210 */ /* 0x008fe400027ea409 */
[----:B------:R2:W5:Y:S04]  /*b790*/  LDL.LU R9, [R1+0x4a4] ;  /* 0x0004a40001097983 */ /* 0x0005680000300800 */
[----:B------:R2:W5:Y:S04]  /*b7a0*/  LDL.LU R8, [R1+0x4a0] ;  /* 0x0004a00001087983 */ /* 0x0005680000300800 */
[----:B------:R0:W-:Y:S04]  /*b7b0*/  @P2 STG.E.U16 desc[UR60][R6.64+0x22], R3 ;  /* 0x0000220306002986 */ /* 0x0001e8000c10153c */
[----:B0-----:R2:W5:Y:S04]  /*b7c0*/  LDL.LU.64 R6, [R1+0x498] ;  /* 0x0004980001067983 */ /* 0x0015680000300a00 */
[----:B------:R2:W5:Y:S01]  /*b7d0*/  LDL.LU R3, [R1+0x494] ;  /* 0x0004940001037983 */ /* 0x0005620000300800 */
[----:B------:R-:W-:Y:S04]  /*b7e0*/  BSSY B1, `(.L_x_135) ;  /* 0x0000003000017945 */ /* 0x000fe80003800000 */
[----:B------:R-:W-:Y:S05]  /*b7f0*/  @!P3 BRA `(.L_x_136) ;  /* 0x000000000004b947 */ /* 0x000fea0003800000 */
[----:B------:R0:W5:Y:S02]  /*b800*/  LDG.E.LTC128B.U16 R17, desc[UR60][R14.64+0x30] ;  /* 0x0000303c0e117981 */ /* 0x000164000c1e1520 */
.L_x_136:
[----:B------:R-:W-:Y:S05]  /*b810*/  BSYNC B1 ;  /* 0x0000000000017941 */ /* 0x000fea0003800000 */
.L_x_135:
[----:B-----5:R-:W-:Y:S04]  /*b820*/  STL [R1+0x4a4], R9 ;  /* 0x0004a40901007387 */ /* 0x020fe80000100800 */
[----:B------:R3:W-:Y:S04]  /*b830*/  STL [R1+0x4a0], R8 ;  /* 0x0004a00801007387 */ /* 0x0007e80000100800 */
[----:B---3--:R-:W3:Y:S01]  /*b840*/  LDL.LU R8, [R1+0x350] ;  /* 0x0003500001087983 */ /* 0x008ee20000300800 */
[----:B------:R-:W-:-:S03]  /*b850*/  HADD2.F32 R9, -RZ, R17.H0_H0 ;  /* 0x20000011ff097230 */ /* 0x000fc60000004100 */
[----:B------:R4:W-:Y:S02]  /*b860*/  STL [R1+0x49c], R5 ;  /* 0x00049c0501007387 */ /* 0x0009e40000100800 */
[----:B------:R-:W-:Y:S02]  /*b870*/  FMUL R9, R9, R16 ;  /* 0x0000001009097220 */ /* 0x000fe40000400000 */
[----:B------:R1:W-:Y:S04]  /*b880*/  STL [R1+0x498], R4 ;  /* 0x0004980401007387 */ /* 0x0003e80000100800 */
[----:B------:R2:W-:Y:S01]  /*b890*/  STL [R1+0x494], R3 ;  /* 0x0004940301007387 */ /* 0x0005e20000100800 */
[----:B---3--:R-:W-:-:S03]  /*b8a0*/  FFMA R8, R8, R2, R9 ;  /* 0x0000000208087223 */ /* 0x008fc60000000009 */
[----:B------:R3:W5:Y:S02]  /*b8b0*/  LDL.LU R9, [R1+0x4a4] ;  /* 0x0004a40001097983 */ /* 0x0007640000300800 */
[----:B----4-:R-:W-:Y:S02]  /*b8c0*/  F2FP.F16.F32.PACK_AB R5, RZ, R8 ;  /* 0x00000008ff05723e */ /* 0x010fe400000000ff */
[----:B------:R3:W5:Y:S02]  /*b8d0*/  LDL.LU R8, [R1+0x4a0] ;  /* 0x0004a00001087983 */ /* 0x0007640000300800 */
[----:B-1----:R-:W-:Y:S02]  /*b8e0*/  PRMT R4, R5, 0x7610, R4 ;  /* 0x0000761005047816 */ /* 0x002fe40000000004 */
[----:B------:R3:W5:Y:S01]  /*b8f0*/  LDL.LU R5, [R1+0x49c] ;  /* 0x00049c0001057983 */ /* 0x0007620000300800 */
[----:B------:R-:W-:Y:S02]  /*b900*/  ISETP.GT.AND P2, PT, R0, 0x180, P0 ;  /* 0x000001800000780c */ /* 0x000fe40000744270 */
[----:B--2---:R-:W-:-:S02]  /*b910*/  PRMT R3, R4, 0x7610, R3 ;  /* 0x0000761004037816 */ /* 0x004fc40000000003 */
[----:B------:R3:W5:Y:S04]  /*b920*/  LDL.LU R4, [R1+0x498] ;  /* 0x0004980001047983 */ /* 0x0007680000300800 */
[----:B------:R1:W-:Y:S04]  /*b930*/  @P3 STG.E.U16 desc[UR60][R6.64+0x30], R3 ;  /* 0x0000300306003986 */ /* 0x0003e8000c10153c */
[----:B-1----:R3:W5:Y:S01]  /*b940*/  LDL.LU R3, [R1+0x494] ;  /* 0x0004940001037983 */ /* 0x0027620000300800 */
[----:B------:R-:W-:Y:S04]  /*b950*/  BSSY B1, `(.L_x_137) ;  /* 0x0000003000017945 */ /* 0x000fe80003800000 */
[----:B------:R-:W-:Y:S05]  /*b960*/  @!P2 BRA `(.L_x_138) ;  /* 0x000000000004a947 */ /* 0x000fea0003800000 */
[----:B------:R1:W5:Y:S02]  /*b970*/  LDG.E.LTC128B.U16 R17, desc[UR60][R14.64+0x32] ;  /* 0x0000323c0e117981 */ /* 0x000364000c1e1520 */
.L_x_138:
[----:B------:R-:W-:Y:S05]  /*b980*/  BSYNC B1 ;  /* 0x0000000000017941 */ /* 0x000fea0003800000 */
.L_x_137:
[----:B-----5:R-:W-:Y:S04]  /*b990*/  STL [R1+0x4a4], R9 ;  /* 0x0004a40901007387 */ /* 0x020fe80000100800 */
[----:B------:R2:W-:Y:S04]  /*b9a0*/  STL [R1+0x4a0], R8 ;  /* 0x0004a00801007387 */ /* 0x0005e80000100800 */
[----:B--2---:R-:W2:Y:S01]  /*b9b0*/  LDL.LU R8, [R1+0x354] ;  /* 0x0003540001087983 */ /* 0x004ea20000300800 */
[----:B------:R-:W-:-:S03]  /*b9c0*/  HADD2.F32 R9, -RZ, R17.H0_H0 ;  /* 0x20000011ff097230 */ /* 0x000fc60000004100 */
[----:B------:R4:W-:Y:S02]  /*b9d0*/  STL [R1+0x49c], R5 ;  /* 0x00049c0501007387 */ /* 0x0009e40000100800 */
[----:B------:R-:W-:Y:S02]  /*b9e0*/  FMUL R9, R9, R16 ;  /* 0x0000001009097220 */ /* 0x000fe40000400000 */
[----:B------:R0:W-:Y:S04]  /*b9f0*/  STL [R1+0x498], R4 ;  /* 0x0004980401007387 */ /* 0x0001e80000100800 */
[----:B------:R3:W-:Y:S01]  /*ba00*/  STL [R1+0x494], R3 ;  /* 0x0004940301007387 */ /* 0x0007e20000100800 */
[----:B--2---:R-:W-:-:S03]  /*ba10*/  FFMA R8, R8, R2, R9 ;  /* 0x0000000208087223 */ /* 0x004fc60000000009 */
[----:B------:R2:W5:Y:S02]  /*ba20*/  LDL.LU R9, [R1+0x4a4] ;  /* 0x0004a40001097983 */ /* 0x0005640000300800 */
[----:B----4-:R-:W-:Y:S02]  /*ba30*/  F2FP.F16.F32.PACK_AB R5, RZ, R8 ;  /* 0x00000008ff05723e */ /* 0x010fe400000000ff */
[----:B------:R2:W5:Y:S02]  /*ba40*/  LDL.LU R8, [R1+0x4a0] ;  /* 0x0004a00001087983 */ /* 0x0005640000300800 */
[----:B0-----:R-:W-:Y:S02]  /*ba50*/  PRMT R4, R5, 0x7610, R4 ;  /* 0x0000761005047816 */ /* 0x001fe40000000004 */
[----:B------:R2:W5:Y:S01]  /*ba60*/  LDL.LU R5, [R1+0x49c] ;  /* 0x00049c0001057983 */ /* 0x0005620000300800 */
[----:B------:R-:W-:Y:S02]  /*ba70*/  ISETP.GT.AND P1, PT, R0, 0x188, P1 ;  /* 0x000001880000780c */ /* 0x000fe40000f24270 */
[----:B---3--:R-:W-:-:S02]  /*ba80*/  PRMT R3, R4, 0x7610, R3 ;  /* 0x0000761004037816 */ /* 0x008fc40000000003 */
[----:B------:R2:W5:Y:S04]  /*ba90*/  LDL.LU R4, [R1+0x498] ;  /* 0x0004980001047983 */ /* 0x0005680000300800 */
[----:B------:R0:W-:Y:S04]  /*baa0*/  @P2 STG.E.U16 desc[UR60][R6.64+0x32], R3 ;  /* 0x0000320306002986 */ /* 0x0001e8000c10153c */
[----:B0-----:R2:W5:Y:S01]  /*bab0*/  LDL.LU R3, [R1+0x494] ;  /* 0x0004940001037983 */ /* 0x0015620000300800 */
[----:B------:R-:W-:Y:S04]  /*bac0*/  BSSY B1, `(.L_x_139) ;  /* 0x0000003000017945 */ /* 0x000fe80003800000 */
[----:B------:R-:W-:Y:S05]  /*bad0*/  @!P1 BRA `(.L_x_140) ;  /* 0x0000000000049947 */ /* 0x000fea0003800000 */
[----:B------:R0:W5:Y:S02]  /*bae0*/  LDG.E.LTC128B.U16 R17, desc[UR60][R10.64+0x30] ;  /* 0x0000303c0a117981 */ /* 0x000164000c1e1520 */
.L_x_140:
[----:B------:R-:W-:Y:S05]  /*baf0*/  BSYNC B1 ;  /* 0x0000000000017941 */ /* 0x000fea0003800000 */
.L_x_139:
[----:B------:R-:W-:Y:S04]  /*bb00*/  STL [R1+0x4a4], R7 ;  /* 0x0004a40701007387 */ /* 0x000fe80000100800 */
[----:B------:R3:W-:Y:S04]  /*bb10*/  STL [R1+0x4a0], R6 ;  /* 0x0004a00601007387 */ /* 0x0007e80000100800 */
[----:B---3--:R-:W3:Y:S01]  /*bb20*/  LDL.LU R6, [R1+0x358] ;  /* 0x0003580001067983 */ /* 0x008ee20000300800 */
[----:B-----5:R-:W-:-:S03]  /*bb30*/  HADD2.F32 R7, -RZ, R17.H0_H0 ;  /* 0x20000011ff077230 */ /* 0x020fc60000004100 */
        /* <DEDUP_REMOVED lines=18> */
.L_x_142:
[----:B------:R-:W-:Y:S05]  /*bc60*/  BSYNC B1 ;  /* 0x0000000000017941 */ /* 0x000fea0003800000 */
.L_x_141:
[----:B------:R-:W-:Y:S04]  /*bc70*/  STL [R1+0x4a4], R8 ;  /* 0x0004a40801007387 */ /* 0x000fe80000100800 */
[----:B-----5:R2:W-:Y:S04]  /*bc80*/  STL [R1+0x4a0], R7 ;  /* 0x0004a00701007387 */ /* 0x0205e80000100800 */
[----:B--2---:R-:W2:Y:S01]  /*bc90*/  LDL.LU R7, [R1+0x35c] ;  /* 0x00035c0001077983 */ /* 0x004ea20000300800 */
[----:B------:R-:W-:-:S03]  /*bca0*/  HADD2.F32 R8, -RZ, R17.H0_H0 ;  /* 0x20000011ff087230 */ /* 0x000fc60000004100 */
[----:B------:R4:W-:Y:S02]  /*bcb0*/  STL [R1+0x49c], R6 ;  /* 0x00049c0601007387 */ /* 0x0009e40000100800 */
[----:B------:R-:W-:Y:S02]  /*bcc0*/  FMUL R8, R8, R16 ;  /* 0x0000001008087220 */ /* 0x000fe40000400000 */
[----:B------:R0:W-:Y:S04]  /*bcd0*/  STL [R1+0x498], R5 ;  /* 0x0004980501007387 */ /* 0x0001e80000100800 */
[----:B------:R3:W-:Y:S01]  /*bce0*/  STL [R1+0x494], R4 ;  /* 0x0004940401007387 */ /* 0x0007e20000100800 */
[----:B--2---:R-:W-:-:S03]  /*bcf0*/  FFMA R7, R7, R2, R8 ;  /* 0x0000000207077223 */ /* 0x004fc60000000008 */
[----:B------:R2:W5:Y:S01]  /*bd00*/  LDL.LU R8, [R1+0x4a4] ;  /* 0x0004a40001087983 */ /* 0x0005620000300800 */
[----:B------:R-:W-:Y:S02]  /*bd10*/  ISETP.GT.AND P3, PT, R3, 0x20, PT ;  /* 0x000000200300780c */ /* 0x000fe40003f64270 */
[----:B----4-:R-:W-:Y:S02]  /*bd20*/  F2FP.F16.F32.PACK_AB R6, RZ, R7 ;  /* 0x00000007ff06723e */ /* 0x010fe400000000ff */
[----:B------:R2:W5:Y:S02]  /*bd30*/  LDL.LU R7, [R1+0x4a0] ;  /* 0x0004a00001077983 */ /* 0x0005640000300800 */
[----:B0-----:R-:W-:Y:S02]  /*bd40*/  PRMT R5, R6, 0x7610, R5 ;  /* 0x0000761006057816 */ /* 0x001fe40000000005 */
[----:B------:R2:W5:Y:S01]  /*bd50*/  LDL.LU R6, [R1+0x49c] ;  /* 0x00049c0001067983 */ /* 0x0005620000300800 */
[----:B------:R-:W-:-:S02]  /*bd60*/  ISETP.GT.AND P1, PT, R0, RZ, P3 ;  /* 0x000000ff0000720c */ /* 0x000fc40001f24270 */
[----:B---3--:R-:W-:Y:S02]  /*bd70*/  PRMT R4, R5, 0x7610, R4 ;  /* 0x0000761005047816 */ /* 0x008fe40000000004 */
[----:B------:R2:W5:Y:S04]  /*bd80*/  LDL.LU R5, [R1+0x498] ;  /* 0x0004980001057983 */ /* 0x0005680000300800 */
[----:B------:R0:W-:Y:S04]  /*bd90*/  @P0 STG.E.U16 desc[UR60][R22.64+0x32], R4 ;  /* 0x0000320416000986 */ /* 0x0001e8000c10153c */
[----:B0-----:R2:W5:Y:S01]  /*bda0*/  LDL.LU R4, [R1+0x494] ;  /* 0x0004940001047983 */ /* 0x0015620000300800 */
[----:B------:R-:W-:Y:S04]  /*bdb0*/  BSSY B1, `(.L_x_143) ;  /* 0x0000006000017945 */ /* 0x000fe80003800000 */
[----:B------:R-:W-:Y:S05]  /*bdc0*/  @!P1 BRA `(.L_x_144) ;  /* 0x0000000000109947 */ /* 0x000fea0003800000 */
[----:B------:R0:W-:Y:S04]  /*bdd0*/  STL.64 [R1+0x498], R2 ;  /* 0x0004980201007387 */ /* 0x0001e80000100a00 */
[----:B0-----:R-:W3:Y:S04]  /*bde0*/  LDL.64 R2, [R1+0x440] ;  /* 0x0004400001027983 */ /* 0x001ee80000100a00 */
[----:B---3--:R0:W5:Y:S04]  /*bdf0*/  LDG.E.LTC128B.U16 R17, desc[UR60][R2.64+0x40] ;  /* 0x0000403c02117981 */ /* 0x008168000c1e1520 */
[----:B------:R0:W5:Y:S02]  /*be00*/  LDL.LU.64 R2, [R1+0x498] ;  /* 0x0004980001027983 */ /* 0x0001640000300a00 */
.L_x_144:
[----:B------:R-:W-:Y:S05]  /*be10*/  BSYNC B1 ;  /* 0x0000000000017941 */ /* 0x000fea0003800000 */
.L_x_143:
[----:B------:R-:W-:Y:S04]  /*be20*/  STL [R1+0x4a4], R10 ;  /* 0x0004a40a01007387 */ /* 0x000fe80000100800 */
[----:B-----5:R3:W-:Y:S04]  /*be30*/  STL [R1+0x4a0], R7 ;  /* 0x0004a00701007387 */ /* 0x0207e80000100800 */
[----:B---3--:R-:W3:Y:S01]  /*be40*/  LDL.LU R7, [R1+0x320] ;  /* 0x0003200001077983 */ /* 0x008ee20000300800 */
[----:B-1----:R-:W-:-:S03]  /*be50*/  HADD2.F32 R10, -RZ, R17.H0_H0 ;  /* 0x20000011ff0a7230 */ /* 0x002fc60000004100 */
[----:B------:R1:W-:Y:S02]  /*be60*/  STL [R1+0x49c], R6 ;  /* 0x00049c0601007387 */ /* 0x0003e40000100800 */
[----:B------:R-:W-:Y:S02]  /*be70*/  FMUL R10, R10, R16 ;  /* 0x000000100a0a7220 */ /* 0x000fe40000400000 */
[----:B------:R4:W-:Y:S04]  /*be80*/  STL [R1+0x498], R5 ;  /* 0x0004980501007387 */ /* 0x0009e80000100800 */
[----:B------:R2:W-:Y:S01]  /*be90*/  STL [R1+0x494], R4 ;  /* 0x0004940401007387 */ /* 0x0005e20000100800 */
[----:B---3--:R-:W-:-:S03]  /*bea0*/  FFMA R7, R7, R2, R10 ;  /* 0x0000000207077223 */ /* 0x008fc6000000000a */
[----:B------:R3:W5:Y:S01]  /*beb0*/  LDL.LU R10, [R1+0x4a4] ;  /* 0x0004a400010a7983 */ /* 0x0007620000300800 */
[----:B------:R-:W-:Y:S02]  /*bec0*/  ISETP.GT.AND P2, PT, R3, 0x21, PT ;  /* 0x000000210300780c */ /* 0x000fe40003f44270 */
[----:B-1----:R-:W-:Y:S02]  /*bed0*/  F2FP.F16.F32.PACK_AB R6, RZ, R7 ;  /* 0x00000007ff06723e */ /* 0x002fe400000000ff */
[----:B------:R3:W5:Y:S02]  /*bee0*/  LDL.LU R7, [R1+0x4a0] ;  /* 0x0004a00001077983 */ /* 0x0007640000300800 */
[----:B----4-:R-:W-:Y:S02]  /*bef0*/  PRMT R5, R6, 0x7610, R5 ;  /* 0x0000761006057816 */ /* 0x010fe40000000005 */
[----:B------:R3:W5:Y:S01]  /*bf00*/  LDL.LU R6, [R1+0x49c] ;  /* 0x00049c0001067983 */ /* 0x0007620000300800 */
[----:B------:R-:W-:-:S02]  /*bf10*/  ISETP.GT.AND P0, PT, R0, RZ, P2 ;  /* 0x000000ff0000720c */ /* 0x000fc40001704270 */
[----:B--2---:R-:W-:Y:S02]  /*bf20*/  PRMT R4, R5, 0x7610, R4 ;  /* 0x0000761005047816 */ /* 0x004fe40000000004 */
[----:B------:R3:W5:Y:S04]  /*bf30*/  LDL.LU R5, [R1+0x498] ;  /* 0x0004980001057983 */ /* 0x0007680000300800 */
[----:B------:R1:W-:Y:S04]  /*bf40*/  @P1 STG.E.U16 desc[UR60][R8.64+0x40], R4 ;  /* 0x0000400408001986 */ /* 0x0003e8000c10153c */
[----:B-1----:R3:W5:Y:S01]  /*bf50*/  LDL.LU R4, [R1+0x494] ;  /* 0x0004940001047983 */ /* 0x0027620000300800 */
[----:B------:R-:W-:Y:S04]  /*bf60*/  BSSY B1, `(.L_x_145) ;  /* 0x0000006000017945 */ /* 0x000fe80003800000 */
[----:B------:R-:W-:Y:S05]  /*bf70*/  @!P0 BRA `(.L_x_146) ;  /* 0x0000000000108947 */ /* 0x000fea0003800000 */
[----:B------:R0:W-:Y:S04]  /*bf80*/  STL.64 [R1+0x498], R2 ;  /* 0x0004980201007387 */ /* 0x0001e80000100a00 */
[----:B0-----:R-:W2:Y:S04]  /*bf90*/  LDL.64 R2, [R1+0x440] ;  /* 0x0004400001027983 */ /* 0x001ea80000100a00 */
[----:B--2---:R1:W5:Y:S04]  /*bfa0*/  LDG.E.LTC128B.U16 R17, desc[UR60][R2.64+0x42] ;  /* 0x0000423c02117981 */ /* 0x004368000c1e1520 */
[----:B------:R1:W5:Y:S02]  /*bfb0*/  LDL.LU.64 R2, [R1+0x498] ;  /* 0x0004980001027983 */ /* 0x0003640000300a00 */
.L_x_146:
[----:B------:R-:W-:Y:S05]  /*bfc0*/  BSYNC B1 ;  /* 0x0000000000017941 */ /* 0x000fea0003800000 */
.L_x_145:
        /* <DEDUP_REMOVED lines=15> */
[----:B-1----:R-:W-:-:S02]  /*c0c0*/  PRMT R3, R4, 0x7610, R3 ;  /* 0x0000761004037816 */ /* 0x002fc40000000003 */
[----:B------:R2:W5:Y:S04]  /*c0d0*/  LDL.LU R4, [R1+0x498] ;  /* 0x0004980001047983 */ /* 0x0005680000300800 */
[----:B------:R0:W-:Y:S04]  /*c0e0*/  @P0 STG.E.U16 desc[UR60][R8.64+0x42], R3 ;  /* 0x0000420308000986 */ /* 0x0001e8000c10153c */
[----:B0-----:R2:W5:Y:S01]  /*c0f0*/  LDL.LU R3, [R1+0x494] ;  /* 0x0004940001037983 */ /* 0x0015620000300800 */
[----:B------:R-:W-:Y:S04]  /*c100*/  BSSY B1, `(.L_x_147) ;  /* 0x0000006000017945 */ /* 0x000fe80003800000 */
[----:B------:R-:W-:Y:S05]  /*c110*/  @!P1 BRA `(.L_x_148) ;  /* 0x0000000000109947 */ /* 0x000fea0003800000 */
[----:B-----5:R0:W-:Y:S04]  /*c120*/  STL.64 [R1+0x498], R2 ;  /* 0x0004980201007387 */ /* 0x0201e80000100a00 */
[----:B0-----:R-:W4:Y:S04]  /*c130*/  LDL.64 R2, [R1+0x420] ;  /* 0x0004200001027983 */ /* 0x001f280000100a00 */
[----:B----4-:R0:W5:Y:S04]  /*c140*/  LDG.E.LTC128B.U16 R17, desc[UR60][R2.64+0x40] ;  /* 0x0000403c02117981 */ /* 0x010168000c1e1520 */
[----:B------:R0:W5:Y:S02]  /*c150*/  LDL.LU.64 R2, [R1+0x498] ;  /* 0x0004980001027983 */ /* 0x0001640000300a00 */
.L_x_148:
[----:B------:R-:W-:Y:S05]  /*c160*/  BSYNC B1 ;  /* 0x0000000000017941 */ /* 0x000fea0003800000 */
.L_x_147:
[----:B------:R-:W-:Y:S04]  /*c170*/  STL [R1+0x4ac], R9 ;  /* 0x0004ac0901007387 */ /* 0x000fe80000100800 */
[----:B------:R1:W-:Y:S04]  /*c180*/  STL [R1+0x4a8], R8 ;  /* 0x0004a80801007387 */ /* 0x0003e80000100800 */
[----:B-1----:R-:W4:Y:S04]  /*c190*/  LDL.LU R8, [R1+0x328] ;  /* 0x0003280001087983 */ /* 0x002f280000300800 */
[----:B-----5:R-:W-:Y:S04]  /*c1a0*/  STL [R1+0x4a4], R7 ;  /* 0x0004a40701007387 */ /* 0x020fe80000100800 */
[----:B------:R-:W-:Y:S04]  /*c1b0*/  STL [R1+0x4a0], R6 ;  /* 0x0004a00601007387 */ /* 0x000fe80000100800 */
[----:B------:R1:W-:Y:S04]  /*c1c0*/  STL.64 [R1+0x498], R4 ;  /* 0x0004980401007387 */ /* 0x0003e80000100a00 */
[----:B-1----:R-:W2:Y:S01]  /*c1d0*/  LDL.64 R4, [R1+0x428] ;  /* 0x0004280001047983 */ /* 0x002ea20000100a00 */
[----:B------:R-:W-:-:S03]  /*c1e0*/  HADD2.F32 R9, -RZ, R17.H0_H0 ;  /* 0x20000011ff097230 */ /* 0x000fc60000004100 */
[----:B------:R0:W-:Y:S02]  /*c1f0*/  STL [R1+0x494], R3 ;  /* 0x0004940301007387 */ /* 0x0001e40000100800 */
[----:B------:R-:W-:-:S04]  /*c200*/  FMUL R9, R9, R16 ;  /* 0x0000001009097220 */ /* 0x000fc80000400000 */
[----:B----4-:R-:W-:Y:S02]  /*c210*/  FFMA R8, R8, R2, R9 ;  /* 0x0000000208087223 */ /* 0x010fe40000000009 */
[----:B------:R1:W5:Y:S03]  /*c220*/  LDL.LU R9, [R1+0x4ac] ;  /* 0x0004ac0001097983 */ /* 0x0003660000300800 */
[----:B------:R-:W-:Y:S02]  /*c230*/  F2FP.F16.F32.PACK_AB R7, RZ, R8 ;  /* 0x00000008ff07723e */ /* 0x000fe400000000ff */
[----:B------:R1:W5:Y:S02]  /*c240*/  LDL.LU R8, [R1+0x4a8] ;  /* 0x0004a80001087983 */ /* 0x0003640000300800 */
[----:B------:R-:W-:Y:S02]  /*c250*/  PRMT R6, R7, 0x7610, R6 ;  /* 0x0000761007067816 */ /* 0x000fe40000000006 */
[----:B------:R1:W5:Y:S01]  /*c260*/  LDL.LU R7, [R1+0x4a4] ;  /* 0x0004a40001077983 */ /* 0x0003620000300800 */
[----:B------:R-:W-:-:S02]  /*c270*/  ISETP.GT.AND P0, PT, R0, 0x8, P2 ;  /* 0x000000080000780c */ /* 0x000fc40001704270 */
[----:B0-----:R-:W-:Y:S02]  /*c280*/  PRMT R3, R6, 0x7610, R3 ;  /* 0x0000761006037816 */ /* 0x001fe40000000003 */
[----:B------:R1:W5:Y:S04]  /*c290*/  LDL.LU R6, [R1+0x4a0] ;  /* 0x0004a00001067983 */ /* 0x0003680000300800 */
[----:B--2---:R0:W-:Y:S04]  /*c2a0*/  @P1 STG.E.U16 desc[UR60][R4.64+0x40], R3 ;  /* 0x0000400304001986 */ /* 0x0041e8000c10153c */
[----:B0-----:R1:W5:Y:S04]  /*c2b0*/  LDL.LU.64 R4, [R1+0x498] ;  /* 0x0004980001047983 */ /* 0x0013680000300a00 */
[----:B------:R1:W5:Y:S01]  /*c2c0*/  LDL.LU R3, [R1+0x494] ;  /* 0x0004940001037983 */ /* 0x0003620000300800 */
[----:B------:R-:W-:Y:S04]  /*c2d0*/  BSSY B1, `(.L_x_149) ;  /* 0x0000006000017945 */ /* 0x000fe80003800000 */
[----:B------:R-:W-:Y:S05]  /*c2e0*/  @!P0 BRA `(.L_x_150) ;  /* 0x0000000000108947 */ /* 0x000fea0003800000 */
[----:B-----5:R0:W-:Y:S04]  /*c2f0*/  STL.64 [R1+0x498], R2 ;  /* 0x0004980201007387 */ /* 0x0201e80000100a00 */
[----:B0-----:R-:W2:Y:S04]  /*c300*/  LDL.64 R2, [R1+0x420] ;  /* 0x0004200001027983 */ /* 0x001ea80000100a00 */
[----:B--2---:R0:W5:Y:S04]  /*c310*/  LDG.E.LTC128B.U16 R17, desc[UR60][R2.64+0x42] ;  /* 0x0000423c02117981 */ /* 0x004168000c1e1520 */
[----:B------:R0:W5:Y:S02]  /*c320*/  LDL.LU.64 R2, [R1+0x498] ;  /* 0x0004980001027983 */ /* 0x0001640000300a00 */
.L_x_150:
[----:B------:R-:W-:Y:S05]  /*c330*/  BSYNC B1 ;  /* 0x0000000000017941 */ /* 0x000fea0003800000 */
.L_x_149:
[----:B------:R-:W-:Y:S04]  /*c340*/  STL [R1+0x4ac], R10 ;  /* 0x0004ac0a01007387 */ /* 0x000fe80000100800 */
[----:B-----5:R2:W-:Y:S04]  /*c350*/  STL [R1+0x4a8], R9 ;  /* 0x0004a80901007387 */ /* 0x0205e80000100800 */
[----:B--2---:R-:W2:Y:S04]  /*c360*/  LDL.LU R9, [R1+0x32c] ;  /* 0x00032c0001097983 */ /* 0x004ea80000300800 */
[----:B------:R-:W-:Y:S04]  /*c370*/  STL [R1+0x4a4], R8 ;  /* 0x0004a40801007387 */ /* 0x000fe80000100800 */
[----:B------:R-:W-:Y:S04]  /*c380*/  STL [R1+0x4a0], R5 ;  /* 0x0004a00501007387 */ /* 0x000fe80000100800 */
[----:B------:R4:W-:Y:S04]  /*c390*/  STL.64 [R1+0x498], R6 ;  /* 0x0004980601007387 */ /* 0x0009e80000100a00 */
[----:B----4-:R-:W4:Y:S01]  /*c3a0*/  LDL.64 R6, [R1+0x428] ;  /* 0x0004280001067983 */ /* 0x010f220000100a00 */
[----:B------:R-:W-:-:S03]  /*c3b0*/  HADD2.F32 R10, -RZ, R17.H0_H0 ;  /* 0x20000011ff0a7230 */ /* 0x000fc60000004100 */
[----:B------:R1:W-:Y:S02]  /*c3c0*/  STL [R1+0x494], R4 ;  /* 0x0004940401007387 */ /* 0x0003e40000100800 */
[----:B------:R-:W-:-:S04]  /*c3d0*/  FMUL R10, R10, R16 ;  /* 0x000000100a0a7220 */ /* 0x000fc80000400000 */
[----:B--2---:R-:W-:Y:S02]  /*c3e0*/  FFMA R9, R9, R2, R10 ;  /* 0x0000000209097223 */ /* 0x004fe4000000000a */
[----:B------:R2:W5:Y:S01]  /*c3f0*/  LDL.LU R10, [R1+0x4ac] ;  /* 0x0004ac00010a7983 */ /* 0x0005620000300800 */
[----:B------:R-:W-:Y:S02]  /*c400*/  ISETP.GT.AND P1, PT, R3, 0x28, PT ;  /* 0x000000280300780c */ /* 0x000fe40003f24270 */
[----:B------:R-:W-:Y:S02]  /*c410*/  F2FP.F16.F32.PACK_AB R8, RZ, R9 ;  /* 0x00000009ff08723e */ /* 0x000fe400000000ff */
[----:B------:R2:W5:Y:S02]  /*c420*/  LDL.LU R9, [R1+0x4a8] ;  /* 0x0004a80001097983 */ /* 0x0005640000300800 */
[----:B------:R-:W-:Y:S02]  /*c430*/  PRMT R5, R8, 0x7610, R5 ;  /* 0x0000761008057816 */ /* 0x000fe40000000005 */
[----:B------:R2:W5:Y:S01]  /*c440*/  LDL.LU R8, [R1+0x4a4] ;  /* 0x0004a40001087983 */ /* 0x0005620000300800 */
[----:B------:R-:W-:-:S02]  /*c450*/  ISETP.GT.AND P5, PT, R0, RZ, P1 ;  /* 0x000000ff0000720c */ /* 0x000fc40000fa4270 */
[----:B-1----:R-:W-:Y:S02]  /*c460*/  PRMT R4, R5, 0x7610, R4 ;  /* 0x0000761005047816 */ /* 0x002fe40000000004 */
[----:B------:R2:W5:Y:S04]  /*c470*/  LDL.LU R5, [R1+0x4a0] ;  /* 0x0004a00001057983 */ /* 0x0005680000300800 */
[----:B----4-:R1:W-:Y:S04]  /*c480*/  @P0 STG.E.U16 desc[UR60][R6.64+0x42], R4 ;  /* 0x0000420406000986 */ /* 0x0103e8000c10153c */
[----:B-1----:R2:W5:Y:S04]  /*c490*/  LDL.LU.64 R6, [R1+0x498] ;  /* 0x0004980001067983 */ /* 0x0025680000300a00 */
[----:B------:R2:W5:Y:S01]  /*c4a0*/  LDL.LU R4, [R1+0x494] ;  /* 0x0004940001047983 */ /* 0x0005620000300800 */
[----:B------:R-:W-:Y:S04]  /*c4b0*/  BSSY B1, `(.L_x_151) ;  /* 0x0000006000017945 */ /* 0x000fe80003800000 */
[----:B------:R-:W-:Y:S05]  /*c4c0*/  @!P5 BRA `(.L_x_152) ;  /* 0x000000000010d947 */ /* 0x000fea0003800000 */
[----:B------:R0:W-:Y:S04]  /*c4d0*/  STL.64 [R1+0x498], R2 ;  /* 0x0004980201007387 */ /* 0x0001e80000100a00 */
[----:B0-----:R-:W4:Y:S04]  /*c4e0*/  LDL.64 R2, [R1+0x440] ;  /* 0x0004400001027983 */ /* 0x001f280000100a00 */
[----:B----4-:R1:W5:Y:S04]  /*c4f0*/  LDG.E.LTC128B.U16 R17, desc[UR60][R2.64+0x50] ;  /* 0x0000503c02117981 */ /* 0x010368000c1e1520 */
[----:B------:R1:W5:Y:S02]  /*c500*/  LDL.LU.64 R2, [R1+0x498] ;  /* 0x0004980001027983 */ /* 0x0003640000300a00 */
.L_x_152:
[----:B------:R-:W-:Y:S05]  /*c510*/  BSYNC B1 ;  /* 0x0000000000017941 */ /* 0x000fea0003800000 */
.L_x_151:
[----:B-----5:R-:W-:Y:S04]  /*c520*/  STL [R1+0x4a4], R10 ;  /* 0x0004a40a01007387 */ /* 0x020fe80000100800 */
[----:B------:R4:W-:Y:S04]  /*c530*/  STL [R1+0x4a0], R7 ;  /* 0x0004a00701007387 */ /* 0x0009e80000100800 */
[----:B----4-:R-:W4:Y:S01]  /*c540*/  LDL.LU R7, [R1+0x330] ;  /* 0x0003300001077983 */ /* 0x010f220000300800 */
[----:B------:R-:W-:-:S03]  /*c550*/  HADD2.F32 R10, -RZ, R17.H0_H0 ;  /* 0x20000011ff0a7230 */ /* 0x000fc60000004100 */
[----:B------:R0:W-:Y:S02]  /*c560*/  STL [R1+0x49c], R6 ;  /* 0x00049c0601007387 */ /* 0x0001e40000100800 */
[----:B------:R-:W-:Y:S02]  /*c570*/  FMUL R10, R10, R16 ;  /* 0x000000100a0a7220 */ /* 0x000fe40000400000 */
[----:B------:R2:W-:Y:S04]  /*c580*/  STL [R1+0x498], R5 ;  /* 0x0004980501007387 */ /* 0x0005e80000100800 */
[----:B------:R3:W-:Y:S01]  /*c590*/  STL [R1+0x494], R4 ;  /* 0x0004940401007387 */ /* 0x0007e20000100800 */
[----:B----4-:R-:W-:-:S03]  /*c5a0*/  FFMA R7, R7, R2, R10 ;  /* 0x0000000207077223 */ /* 0x010fc6000000000a */
[----:B------:R4:W5:Y:S01]  /*c5b0*/  LDL.LU R10, [R1+0x4a4] ;  /* 0x0004a400010a7983 */ /* 0x0009620000300800 */
[----:B------:R-:W-:Y:S02]  /*c5c0*/  ISETP.GT.AND P0, PT, R3, 0x29, PT ;  /* 0x000000290300780c */ /* 0x000fe40003f04270 */
[----:B0-----:R-:W-:Y:S02]  /*c5d0*/  F2FP.F16.F32.PACK_AB R6, RZ, R7 ;  /* 0x00000007ff06723e */ /* 0x001fe400000000ff */
[----:B------:R4:W5:Y:S02]  /*c5e0*/  LDL.LU R7, [R1+0x4a0] ;  /* 0x0004a00001077983 */ /* 0x0009640000300800 */
[----:B--2---:R-:W-:Y:S02]  /*c5f0*/  PRMT R5, R6, 0x7610, R5 ;  /* 0x0000761006057816 */ /* 0x004fe40000000005 */
        /* <DEDUP_REMOVED lines=9> */
[----:B-1----:R-:W2:Y:S04]  /*c690*/  LDL.64 R2, [R1+0x440] ;  /* 0x0004400001027983 */ /* 0x002ea80000100a00 */
[----:B--2---:R0:W5:Y:S04]  /*c6a0*/  LDG.E.LTC128B.U16 R17, desc[UR60][R2.64+0x52] ;  /* 0x0000523c02117981 */ /* 0x004168000c1e1520 */
[----:B------:R0:W5:Y:S02]  /*c6b0*/  LDL.LU.64 R2, [R1+0x498] ;  /* 0x0004980001027983 */ /* 0x0001640000300a00 */
.L_x_154:
[----:B------:R-:W-:Y:S05]  /*c6c0*/  BSYNC B1 ;  /* 0x0000000000017941 */ /* 0x000fea0003800000 */
.L_x_153:
        /* <DEDUP_REMOVED lines=10> */
[----:B---3--:R-:W-:Y:S02]  /*c770*/  F2FP.F16.F32.PACK_AB R5, RZ, R6 ;  /* 0x00000006ff05723e */ /* 0x008fe400000000ff */
[----:B------:R2:W5:Y:S02]  /*c780*/  LDL.LU R6, [R1+0x4a0] ;  /* 0x0004a00001067983 */ /* 0x0005640000300800 */
[----:B-1----:R-:W-:Y:S02]  /*c790*/  PRMT R4, R5, 0x7610, R4 ;  /* 0x0000761005047816 */ /* 0x002fe40000000004 */
[----:B------:R2:W5:Y:S01]  /*c7a0*/  LDL.LU R5, [R1+0x49c] ;  /* 0x00049c0001057983 */ /* 0x0005620000300800 */
[----:B------:R-:W-:Y:S02]  /*c7b0*/  ISETP.GT.AND P5, PT, R0, 0x8, P1 ;  /* 0x000000080000780c */ /* 0x000fe40000fa4270 */
[----:B0-----:R-:W-:-:S02]  /*c7c0*/  PRMT R3, R4, 0x7610, R3 ;  /* 0x0000761004037816 */ /* 0x001fc40000000003 */
[----:B------:R2:W5:Y:S04]  /*c7d0*/  LDL.LU R4, [R1+0x498] ;  /* 0x0004980001047983 */ /* 0x0005680000300800 */
[----:B------:R0:W-:Y:S04]  /*c7e0*/  @P4 STG.E.U16 desc[UR60][R8.64+0x52], R3 ;  /* 0x0000520308004986 */ /* 0x0001e8000c10153c */
[----:B0-----:R2:W5:Y:S01]  /*c7f0*/  LDL.LU R3, [R1+0x494] ;  /* 0x0004940001037983 */ /* 0x0015620000300800 */
[----:B------:R-:W-:Y:S04]  /*c800*/  BSSY B1, `(.L_x_155) ;  /* 0x0000006000017945 */ /* 0x000fe80003800000 */
[----:B------:R-:W-:Y:S05]  /*c810*/  @!P5 BRA `(.L_x_156) ;  /* 0x000000000010d947 */ /* 0x000fea0003800000 */
[----:B-----5:R0:W-:Y:S04]  /*c820*/  STL.64 [R1+0x498], R2 ;  /* 0x0004980201007387 */ /* 0x0201e80000100a00 */
[----:B0-----:R-:W3:Y:S04]  /*c830*/  LDL.64 R2, [R1+0x420] ;  /* 0x0004200001027983 */ /* 0x001ee80000100a00 */
[----:B---3--:R0:W5:Y:S04]  /*c840*/  LDG.E.LTC128B.U16 R17, desc[UR60][R2.64+0x50] ;  /* 0x0000503c02117981 */ /* 0x008168000c1e1520 */
[----:B------:R0:W5:Y:S02]  /*c850*/  LDL.LU.64 R2, [R1+0x498] ;  /* 0x0004980001027983 */ /* 0x0001640000300a00 */
.L_x_156:
[----:B------:R-:W-:Y:S05]  /*c860*/  BSYNC B1 ;  /* 0x0000000000017941 */ /* 0x000fea0003800000 */
.L_x_155:
[----:B------:R-:W-:Y:S04]  /*c870*/  STL [R1+0x4ac], R9 ;  /* 0x0004ac0901007387 */ /* 0x000fe80000100800 */
[----:B------:R1:W-:Y:S04]  /*c880*/  STL [R1+0x4a8], R8 ;  /* 0x0004a80801007387 */ /* 0x0003e80000100800 */
[----:B-1----:R-:W3:Y:S04]  /*c890*/  LDL.LU R8, [R1+0x338] ;  /* 0x0003380001087983 */ /* 0x002ee80000300800 */
[----:B-----5:R-:W-:Y:S04]  /*c8a0*/  STL [R1+0x4a4], R7 ;  /* 0x0004a40701007387 */ /* 0x020fe80000100800 */
[----:B------:R-:W-:Y:S04]  /*c8b0*/  STL [R1+0x4a0], R6 ;  /* 0x0004a00601007387 */ /* 0x000fe80000100800 */
[----:B------:R1:W-:Y:S04]  /*c8c0*/  STL.64 [R1+0x498], R4 ;  /* 0x0004980401007387 */ /* 0x0003e80000100a00 */
[----:B-1----:R-:W2:Y:S01]  /*c8d0*/  LDL.64 R4, [R1+0x428] ;  /* 0x0004280001047983 */ /* 0x002ea20000100a00 */
[----:B------:R-:W-:-:S03]  /*c8e0*/  HADD2.F32 R9, -RZ, R17.H0_H0 ;  /* 0x20000011ff097230 */ /* 0x000fc60000004100 */
[----:B------:R0:W-:Y:S02]  /*c8f0*/  STL [R1+0x494], R3 ;  /* 0x0004940301007387 */ /* 0x0001e40000100800 */
[----:B------:R-:W-:-:S04]  /*c900*/  FMUL R9, R9, R16 ;  /* 0x0000001009097220 */ /* 0x000fc80000400000 */
[----:B---3--:R-:W-:Y:S02]  /*c910*/  FFMA R8, R8, R2, R9 ;  /* 0x0000000208087223 */ /* 0x008fe40000000009 */
        /* <DEDUP_REMOVED lines=17> */
.L_x_158:
[----:B------:R-:W-:Y:S05]  /*ca30*/  BSYNC B1 ;  /* 0x0000000000017941 */ /* 0x000fea0003800000 */
.L_x_157:
[----:B-----5:R-:W-:Y:S04]  /*ca40*/  STL [R1+0x4ac], R9 ;  /* 0x0004ac0901007387 */ /* 0x020fe80000100800 */
[----:B------:R2:W-:Y:S04]  /*ca50*/  STL [R1+0x4a8], R8 ;  /* 0x0004a80801007387 */ /* 0x0005e80000100800 */
[----:B--2---:R-:W2:Y:S04]  /*ca60*/  LDL.LU R8, [R1+0x33c] ;  /* 0x00033c0001087983 */ /* 0x004ea80000300800 */
[----:B------:R-:W-:Y:S04]  /*ca70*/  STL [R1+0x4a4], R7 ;  /* 0x0004a40701007387 */ /* 0x000fe80000100800 */
[----:B------:R-:W-:Y:S04]  /*ca80*/  STL [R1+0x4a0], R6 ;  /* 0x0004a00601007387 */ /* 0x000fe80000100800 */
[----:B------:R3:W-:Y:S04]  /*ca90*/  STL.64 [R1+0x498], R4 ;  /* 0x0004980401007387 */ /* 0x0007e80000100a00 */
[----:B---3--:R-:W3:Y:S01]  /*caa0*/  LDL.64 R4, [R1+0x428] ;  /* 0x0004280001047983 */ /* 0x008ee20000100a00 */
[----:B------:R-:W-:-:S03]  /*cab0*/  HADD2.F32 R9, -RZ, R17.H0_H0 ;  /* 0x20000011ff097230 */ /* 0x000fc60000004100 */
[----:B------:R0:W-:Y:S02]  /*cac0*/  STL [R1+0x494], R3 ;  /* 0x0004940301007387 */ /* 0x0001e40000100800 */
[----:B------:R-:W-:-:S04]  /*cad0*/  FMUL R9, R9, R16 ;  /* 0x0000001009097220 */ /* 0x000fc80000400000 */
[----:B--2---:R-:W-:Y:S02]  /*cae0*/  FFMA R8, R8, R2, R9 ;  /* 0x0000000208087223 */ /* 0x004fe40000000009 */
        /* <DEDUP_REMOVED lines=8> */
[----:B---3--:R0:W-:Y:S04]  /*cb70*/  @P4 STG.E.U16 desc[UR60][R4.64+0x52], R3 ;  /* 0x0000520304004986 */ /* 0x0081e8000c10153c */
[----:B0-----:R2:W5:Y:S04]  /*cb80*/  LDL.LU.64 R4, [R1+0x498] ;  /* 0x0004980001047983 */ /* 0x0015680000300a00 */
[----:B------:R2:W5:Y:S01]  /*cb90*/  LDL.LU R3, [R1+0x494] ;  /* 0x0004940001037983 */ /* 0x0005620000300800 */
[----:B------:R-:W-:Y:S04]  /*cba0*/  BSSY B1, `(.L_x_159) ;  /* 0x0000003000017945 */ /* 0x000fe80003800000 */
[----:B------:R-:W-:Y:S05]  /*cbb0*/  @!P5 BRA `(.L_x_160) ;  /* 0x000000000004d947 */ /* 0x000fea0003800000 */
[----:B------:R0:W5:Y:S02]  /*cbc0*/  LDG.E.LTC128B.U16 R17, desc[UR60][R234.64+0x40] ;  /* 0x0000403cea117981 */ /* 0x000164000c1e1520 */
.L_x_160:
[----:B------:R-:W-:Y:S05]  /*cbd0*/  BSYNC B1 ;  /* 0x0000000000017941 */ /* 0x000fea0003800000 */
.L_x_159:
        /* <DEDUP_REMOVED lines=10> */
[----:B-1----:R-:W-:Y:S02]  /*cc80*/  F2FP.F16.F32.PACK_AB R5, RZ, R6 ;  /* 0x00000006ff05723e */ /* 0x002fe400000000ff */
[----:B------:R3:W5:Y:S02]  /*cc90*/  LDL.LU R6, [R1+0x4a0] ;  /* 0x0004a00001067983 */ /* 0x0007640000300800 */
[----:B--2---:R-:W-:Y:S02]  /*cca0*/  PRMT R4, R5, 0x7610, R4 ;  /* 0x0000761005047816 */ /* 0x004fe40000000004 */
[----:B------:R3:W5:Y:S01]  /*ccb0*/  LDL.LU R5, [R1+0x49c] ;  /* 0x00049c0001057983 */ /* 0x0007620000300800 */
[----:B------:R-:W-:Y:S02]  /*ccc0*/  ISETP.GT.AND P4, PT, R0, 0x80, P2 ;  /* 0x000000800000780c */ /* 0x000fe40001784270 */
[----:B----4-:R-:W-:-:S02]  /*ccd0*/  PRMT R3, R4, 0x7610, R3 ;  /* 0x0000761004037816 */ /* 0x010fc40000000003 */
[----:B------:R3:W5:Y:S04]  /*cce0*/  LDL.LU R4, [R1+0x498] ;  /* 0x0004980001047983 */ /* 0x0007680000300800 */
[----:B------:R1:W-:Y:S04]  /*ccf0*/  @P5 STG.E.U16 desc[UR60][R12.64+0x40], R3 ;  /* 0x000040030c005986 */ /* 0x0003e8000c10153c */
[----:B-1----:R3:W5:Y:S01]  /*cd00*/  LDL.LU R3, [R1+0x494] ;  /* 0x0004940001037983 */ /* 0x0027620000300800 */
[----:B------:R-:W-:Y:S04]  /*cd10*/  BSSY B1, `(.L_x_161) ;  /* 0x0000003000017945 */ /* 0x000fe80003800000 */
[----:B------:R-:W-:Y:S05]  /*cd20*/  @!P4 BRA `(.L_x_162) ;  /* 0x000000000004c947 */ /* 0x000fea0003800000 */
[----:B------:R1:W5:Y:S02]  /*cd30*/  LDG.E.LTC128B.U16 R17, desc[UR60][R234.64+0x42] ;  /* 0x0000423cea117981 */ /* 0x000364000c1e1520 */
.L_x_162:
[----:B------:R-:W-:Y:S05]  /*cd40*/  BSYNC B1 ;  /* 0x0000000000017941 */ /* 0x000fea0003800000 */
.L_x_161:
        /* <DEDUP_REMOVED lines=22> */
.L_x_164:
[----:B------:R-:W-:Y:S05]  /*ceb0*/  BSYNC B1 ;  /* 0x0000000000017941 */ /* 0x000fea0003800000 */
.L_x_163:
[----:B------:R-:W-:Y:S04]  /*cec0*/  STL [R1+0x4ac], R9 ;  /* 0x0004ac0901007387 */ /* 0x000fe80000100800 */
[----:B------:R3:W-:Y:S04]  /*ced0*/  STL [R1+0x4a8], R8 ;  /* 0x0004a80801007387 */ /* 0x0007e80000100800 */
[----:B---3--:R-:W3:Y:S04]  /*cee0*/  LDL.LU R8, [R1+0x308] ;  /* 0x0003080001087983 */ /* 0x008ee80000300800 */
[----:B-----5:R-:W-:Y:S04]  /*cef0*/  STL [R1+0x4a4], R7 ;  /* 0x0004a40701007387 */ /* 0x020fe80000100800 */
[----:B------:R-:W-:Y:S04]  /*cf00*/  STL [R1+0x4a0], R6 ;  /* 0x0004a00601007387 */ /* 0x000fe80000100800 */
[----:B------:R4:W-:Y:S04]  /*cf10*/  STL.64 [R1+0x498], R4 ;  /* 0x0004980401007387 */ /* 0x0009e80000100a00 */
[----:B----4-:R-:W4:Y:S01]  /*cf20*/  LDL.64 R4, [R1+0x400] ;  /* 0x0004000001047983 */ /* 0x010f220000100a00 */
        /* <DEDUP_REMOVED lines=10> */
[----:B-1----:R-:W-:Y:S02]  /*cfd0*/  PRMT R3, R6, 0x7610, R3 ;  /* 0x0000761006037816 */ /* 0x002fe40000000003 */
[----:B------:R3:W5:Y:S04]  /*cfe0*/  LDL.LU R6, [R1+0x4a0] ;  /* 0x0004a00001067983 */ /* 0x0007680000300800 */
[----:B----4-:R1:W-:Y:S04]  /*cff0*/  @P5 STG.E.U16 desc[UR60][R4.64+0x40], R3 ;  /* 0x0000400304005986 */ /* 0x0103e8000c10153c */
[----:B-1----:R3:W5:Y:S04]  /*d000*/  LDL.LU.64 R4, [R1+0x498] ;  /* 0x0004980001047983 */ /* 0x0027680000300a00 */
[----:B------:R3:W5:Y:S01]  /*d010*/  LDL.LU R3, [R1+0x494] ;  /* 0x0004940001037983 */ /* 0x0007620000300800 */
[----:B------:R-:W-:Y:S04]  /*d020*/  BSSY B1, `(.L_x_165) ;  /* 0x0000003000017945 */ /* 0x000fe80003800000 */
[----:B------:R-:W-:Y:S05]  /*d030*/  @!P4 BRA `(.L_x_166) ;  /* 0x000000000004c947 */ /* 0x000fea0003800000 */
[----:B------:R1:W5:Y:S02]  /*d040*/  LDG.E.LTC128B.U16 R17, desc[UR60][R232.64+0x42] ;  /* 0x0000423ce8117981 */ /* 0x000364000c1e1520 */
.L_x_166:
[----:B------:R-:W-:Y:S05]  /*d050*/  BSYNC B1 ;  /* 0x0000000000017941 */ /* 0x000fea0003800000 */
.L_x_165:
[----:B-----5:R-:W-:Y:S04]  /*d060*/  STL [R1+0x4ac], R9 ;  /* 0x0004ac0901007387 */ /* 0x020fe80000100800 */
[----:B------:R4:W-:Y:S04]  /*d070*/  STL [R1+0x4a8], R8 ;  /* 0x0004a80801007387 */ /* 0x0009e80000100800 */
[----:B----4-:R-:W4:Y:S04]  /*d080*/  LDL.LU R8, [R1+0x30c] ;  /* 0x00030c0001087983 */ /* 0x010f280000300800 */
[----:B------:R-:W-:Y:S04]  /*d090*/  STL [R1+0x4a4], R7 ;  /* 0x0004a40701007387 */ /* 0x000fe80000100800 */
[----:B------:R-:W-:Y:S04]  /*d0a0*/  STL [R1+0x4a0], R6 ;  /* 0x0004a00601007387 */ /* 0x000fe80000100800 */
[----:B------:R0:W-:Y:S04]  /*d0b0*/  STL.64 [R1+0x498], R4 ;  /* 0x0004980401007387 */ /* 0x0001e80000100a00 */
[----:B0-----:R-:W2:Y:S01]  /*d0c0*/  LDL.64 R4, [R1+0x400] ;  /* 0x0004000001047983 */ /* 0x001ea20000100a00 */
        /* <DEDUP_REMOVED lines=17> */
[----:B------:R0:W5:Y:S02]  /*d1e0*/  LDG.E.LTC128B.U16 R17, desc[UR60][R234.64+0x50] ;  /* 0x0000503cea117981 */ /* 0x000164000c1e1520 */
.L_x_168:
[----:B------:R-:W-:Y:S05]  /*d1f0*/  BSYNC B1 ;  /* 0x0000000000017941 */ /* 0x000fea0003800000 */
.L_x_167:
        /* <DEDUP_REMOVED lines=10> */
[----:B-1----:R-:W-:Y:S02]  /*d2a0*/  F2FP.F16.F32.PACK_AB R5, RZ, R6 ;  /* 0x00000006ff05723e */ /* 0x002fe400000000ff */
[----:B------:R2:W5:Y:S02]  /*d2b0*/  LDL.LU R6, [R1+0x4a0] ;  /* 0x0004a00001067983 */ /* 0x0005640000300800 */
[----:B---3--:R-:W-:Y:S02]  /*d2c0*/  PRMT R4, R5, 0x7610, R4 ;  /* 0x0000761005047816 */ /* 0x008fe40000000004 */
        /* <DEDUP_REMOVED lines=9> */
.L_x_170:
[----:B------:R-:W-:Y:S05]  /*d360*/  BSYNC B1 ;  /* 0x0000000000017941 */ /* 0x000fea0003800000 */
.L_x_169:
        /* <DEDUP_REMOVED lines=12> */
[----:B0-----:R-:W-:Y:S02]  /*d430*/  PRMT R4, R5, 0x7610, R4 ;  /* 0x0000761005047816 */ /* 0x001fe40000000004 */
[----:B------:R3:W5:Y:S01]  /*d440*/  LDL.LU R5, [R1+0x49c] ;  /* 0x00049c0001057983 */ /* 0x0007620000300800 */
[----:B------:R-:W-:Y:S02]  /*d450*/  ISETP.GT.AND P5, PT, R0, 0x88, P1 ;  /* 0x000000880000780c */ /* 0x000fe40000fa4270 */
[----:B--2---:R-:W-:-:S02]  /*d460*/  PRMT R3, R4, 0x7610, R3 ;  /* 0x0000761004037816 */ /* 0x004fc40000000003 */
[----:B------:R3:W5:Y:S04]  /*d470*/  LDL.LU R4, [R1+0x498] ;  /* 0x0004980001047983 */ /* 0x0007680000300800 */
[----:B------:R0:W-:Y:S04]  /*d480*/  @P4 STG.E.U16 desc[UR60][R12.64+0x52], R3 ;  /* 0x000052030c004986 */ /* 0x0001e8000c10153c */
[----:B0-----:R3:W5:Y:S01]  /*d490*/  LDL.LU R3, [R1+0x494] ;  /* 0x0004940001037983 */ /* 0x0017620000300800 */
[----:B------:R-:W-:Y:S04]  /*d4a0*/  BSSY B1, `(.L_x_171) ;  /* 0x0000003000017945 */ /* 0x000fe80003800000 */
[----:B------:R-:W-:Y:S05]  /*d4b0*/  @!P5 BRA `(.L_x_172) ;  /* 0x000000000004d947 */ /* 0x000fea0003800000 */
[----:B------:R0:W5:Y:S02]  /*d4c0*/  LDG.E.LTC128B.U16 R17, desc[UR60][R232.64+0x50] ;  /* 0x0000503ce8117981 */ /* 0x000164000c1e1520 */
.L_x_172:
[----:B------:R-:W-:Y:S05]  /*d4d0*/  BSYNC B1 ;  /* 0x0000000000017941 */ /* 0x000fea0003800000 */
.L_x_171:
[----:B------:R-:W-:Y:S04]  /*d4e0*/  STL [R1+0x4ac], R9 ;  /* 0x0004ac0901007387 */ /* 0x000fe80000100800 */
[----:B------:R2:W-:Y:S04]  /*d4f0*/  STL [R1+0x4a8], R8 ;  /* 0x0004a80801007387 */ /* 0x0005e80000100800 */
[----:B--2---:R-:W2:Y:S04]  /*d500*/  LDL.LU R8, [R1+0x318] ;  /* 0x0003180001087983 */ /* 0x004ea80000300800 */
[----:B-----5:R-:W-:Y:S04]  /*d510*/  STL [R1+0x4a4], R7 ;  /* 0x0004a40701007387 */ /* 0x020fe80000100800 */
[----:B------:R-:W-:Y:S04]  /*d520*/  STL [R1+0x4a0], R6 ;  /* 0x0004a00601007387 */ /* 0x000fe80000100800 */
[----:B------:R4:W-:Y:S04]  /*d530*/  STL.64 [R1+0x498], R4 ;  /* 0x0004980401007387 */ /* 0x0009e80000100a00 */
[----:B----4-:R-:W4:Y:S01]  /*d540*/  LDL.64 R4, [R1+0x400] ;  /* 0x0004000001047983 */ /* 0x010f220000100a00 */
        /* <DEDUP_REMOVED lines=18> */
.L_x_174:
[----:B------:R-:W-:Y:S05]  /*d670*/  BSYNC B1 ;  /* 0x0000000000017941 */ /* 0x000fea0003800000 */
.L_x_173:
        /* <DEDUP_REMOVED lines=25> */
.L_x_176:
[----:B------:R-:W-:Y:S05]  /*d810*/  BSYNC B1 ;  /* 0x0000000000017941 */ /* 0x000fea0003800000 */
.L_x_175:
        /* <DEDUP_REMOVED lines=22> */
.L_x_178:
[----:B------:R-:W-:Y:S05]  /*d980*/  BSYNC B1 ;  /* 0x0000000000017941 */ /* 0x000fea0003800000 */
.L_x_177:
        /* <DEDUP_REMOVED lines=22> */
.L_x_180:
[----:B------:R-:W-:Y:S05]  /*daf0*/  BSYNC B1 ;  /* 0x0000000000017941 */ /* 0x000fea0003800000 */
.L_x_179:
        /* <DEDUP_REMOVED lines=12> */
[----:B-1----:R-:W-:Y:S02]  /*dbc0*/  PRMT R4, R5, 0x7610, R4 ;  /* 0x0000761005047816 */ /* 0x002fe40000000004 */
[----:B------:R2:W5:Y:S01]  /*dbd0*/  LDL.LU R5, [R1+0x49c] ;  /* 0x00049c0001057983 */ /* 0x0005620000300800 */
[----:B------:R-:W-:Y:S02]  /*dbe0*/  ISETP.GT.AND P4, PT, R0, 0x108, P2 ;  /* 0x000001080000780c */ /* 0x000fe40001784270 */
[----:B---3--:R-:W-:-:S02]  /*dbf0*/  PRMT R3, R4, 0x7610, R3 ;  /* 0x0000761004037816 */ /* 0x008fc40000000003 */
[----:B------:R2:W5:Y:S04]  /*dc00*/  LDL.LU R4, [R1+0x498] ;  /* 0x0004980001047983 */ /* 0x0005680000300800 */
[----:B------:R1:W-:Y:S04]  /*dc10*/  @P5 STG.E.U16 desc[UR60][R236.64+0x40], R3 ;  /* 0x00004003ec005986 */ /* 0x0003e8000c10153c */
[----:B-1----:R2:W5:Y:S01]  /*dc20*/  LDL.LU R3, [R1+0x494] ;  /* 0x0004940001037983 */ /* 0x0025620000300800 */
[----:B------:R-:W-:Y:S04]  /*dc30*/  BSSY B1, `(.L_x_181) ;  /* 0x0000003000017945 */ /* 0x000fe80003800000 */
[----:B------:R-:W-:Y:S05]  /*dc40*/  @!P4 BRA `(.L_x_182) ;  /* 0x000000000004c947 */ /* 0x000fea0003800000 */
[----:B------:R1:W5:Y:S02]  /*dc50*/  LDG.E.LTC128B.U16 R17, desc[UR60][R18.64+0x42] ;  /* 0x0000423c12117981 */ /* 0x000364000c1e1520 */
.L_x_182:
[----:B------:R-:W-:Y:S05]  /*dc60*/  BSYNC B1 ;  /* 0x0000000000017941 */ /* 0x000fea0003800000 */
.L_x_181:
        /* <DEDUP_REMOVED lines=22> */
.L_x_184:
[----:B------:R-:W-:Y:S05]  /*ddd0*/  BSYNC B1 ;  /* 0x0000000000017941 */ /* 0x000fea0003800000 */
.L_x_183:
[----:B------:R-:W-:Y:S04]  /*dde0*/  STL [R1+0x4a4], R9 ;  /* 0x0004a40901007387 */ /* 0x000fe80000100800 */
[----:B------:R2:W-:Y:S04]  /*ddf0*/  STL [R1+0x4a0], R8 ;  /* 0x0004a00801007387 */ /* 0x0005e80000100800 */
[----:B--2---:R-:W2:Y:S01]  /*de00*/  LDL.LU R8, [R1+0x2f0] ;  /* 0x0002f00001087983 */ /* 0x004ea20000300800 */
[----:B-----5:R-:W-:-:S03]  /*de10*/  HADD2.F32 R9, -RZ, R17.H0_H0 ;  /* 0x20000011ff097230 */ /* 0x020fc60000004100 */
        /* <DEDUP_REMOVED lines=18> */
.L_x_186:
[----:B------:R-:W-:Y:S05]  /*df40*/  BSYNC B1 ;  /* 0x0000000000017941 */ /* 0x000fea0003800000 */
.L_x_185:
        /* <DEDUP_REMOVED lines=22> */
.L_x_188:
[----:B------:R-:W-:Y:S05]  /*e0b0*/  BSYNC B1 ;  /* 0x0000000000017941 */ /* 0x000fea0003800000 */
.L_x_187:
        /* <DEDUP_REMOVED lines=22> */
.L_x_190:
[----:B------:R-:W-:Y:S05]  /*e220*/  BSYNC B1 ;  /* 0x0000000000017941 */ /* 0x000fea0003800000 */
.L_x_189:
        /* <DEDUP_REMOVED lines=22> */
.L_x_192:
[----:B------:R-:W-:Y:S05]  /*e390*/  BSYNC B1 ;  /* 0x0000000000017941 */ /* 0x000fea0003800000 */
.L_x_191:
        /* <DEDUP_REMOVED lines=22> */
.L_x_194:
[----:B------:R-:W-:Y:S05]  /*e500*/  BSYNC B1 ;  /* 0x0000000000017941 */ /* 0x000fea0003800000 */
.L_x_193:
        /* <DEDUP_REMOVED lines=22> */
.L_x_196:
[----:B------:R-:W-:Y:S05]  /*e670*/  BSYNC B1 ;  /* 0x0000000000017941 */ /* 0x000fea0003800000 */
.L_x_195:
        /* <DEDUP_REMOVED lines=22> */
.L_x_198:
[----:B------:R-:W-:Y:S05]  /*e7e0*/  BSYNC B1 ;  /* 0x0000000000017941 */ /* 0x000fea0003800000 */
.L_x_197:
        /* <DEDUP_REMOVED lines=22> */
.L_x_200:
[----:B------:R-:W-:Y:S05]  /*e950*/  BSYNC B1 ;  /* 0x0000000000017941 */ /* 0x000fea0003800000 */
.L_x_199:
        /* <DEDUP_REMOVED lines=22> */
.L_x_202:
[----:B------:R-:W-:Y:S05]  /*eac0*/  BSYNC B1 ;  /* 0x0000000000017941 */ /* 0x000fea0003800000 */
.L_x_201:
        /* <DEDUP_REMOVED lines=22> */
.L_x_204:
[----:B------:R-:W-:Y:S05]  /*ec30*/  BSYNC B1 ;  /* 0x0000000000017941 */ /* 0x000fea0003800000 */
.L_x_203:
        /* <DEDUP_REMOVED lines=22> */
.L_x_206:
[----:B------:R-:W-:Y:S05]  /*eda0*/  BSYNC B1 ;  /* 0x0000000000017941 */ /* 0x000fea0003800000 */
.L_x_205:
[----:B------:R-:W-:Y:S04]  /*edb0*/  STL [R1+0x4a4], R8 ;  /* 0x0004a40801007387 */ /* 0x000fe80000100800 */
[----:B-----5:R3:W-:Y:S04]  /*edc0*/  STL [R1+0x4a0], R7 ;  /* 0x0004a00701007387 */ /* 0x0207e80000100800 */
[----:B---3--:R-:W3:Y:S01]  /*edd0*/  LDL.LU R7, [R1+0x2dc] ;  /* 0x0002dc0001077983 */ /* 0x008ee20000300800 */
[----:B------:R-:W-:-:S03]  /*ede0*/  HADD2.F32 R8, -RZ, R17.H0_H0 ;  /* 0x20000011ff087230 */ /* 0x000fc60000004100 */
[----:B------:R4:W-:Y:S02]  /*edf0*/  STL [R1+0x49c], R6 ;  /* 0x00049c0601007387 */ /* 0x0009e40000100800 */
[----:B------:R-:W-:Y:S02]  /*ee00*/  FMUL R8, R8, R16 ;  /* 0x0000001008087220 */ /* 0x000fe40000400000 */
[----:B------:R0:W-:Y:S04]  /*ee10*/  STL [R1+0x498], R5 ;  /* 0x0004980501007387 */ /* 0x0001e80000100800 */
[----:B------:R2:W-:Y:S01]  /*ee20*/  STL [R1+0x494], R4 ;  /* 0x0004940401007387 */ /* 0x0005e20000100800 */
[----:B---3--:R-:W-:-:S03]  /*ee30*/  FFMA R7, R7, R2, R8 ;  /* 0x0000000207077223 */ /* 0x008fc60000000008 */
[----:B------:R3:W5:Y:S01]  /*ee40*/  LDL.LU R8, [R1+0x4a4] ;  /* 0x0004a40001087983 */ /* 0x0007620000300800 */
[----:B------:R-:W-:Y:S02]  /*ee50*/  ISETP.GT.AND P3, PT, R3, 0x30, PT ;  /* 0x000000300300780c */ /* 0x000fe40003f64270 */
[----:B----4-:R-:W-:Y:S02]  /*ee60*/  F2FP.F16.F32.PACK_AB R6, RZ, R7 ;  /* 0x00000007ff06723e */ /* 0x010fe400000000ff */
[----:B------:R3:W5:Y:S02]  /*ee70*/  LDL.LU R7, [R1+0x4a0] ;  /* 0x0004a00001077983 */ /* 0x0007640000300800 */
[----:B0-----:R-:W-:Y:S02]  /*ee80*/  PRMT R5, R6, 0x7610, R5 ;  /* 0x0000761006057816 */ /* 0x001fe40000000005 */
[----:B------:R3:W5:Y:S01]  /*ee90*/  LDL.LU R6, [R1+0x49c] ;  /* 0x00049c0001067983 */ /* 0x0007620000300800 */
[----:B------:R-:W-:-:S02]  /*eea0*/  ISETP.GT.AND P1, PT, R0, RZ, P3 ;  /* 0x000000ff0000720c */ /* 0x000fc40001f24270 */
[----:B--2---:R-:W-:Y:S02]  /*eeb0*/  PRMT R4, R5, 0x7610, R4 ;  /* 0x0000761005047816 */ /* 0x004fe40000000004 */
[----:B------:R3:W5:Y:S04]  /*eec0*/  LDL.LU R5, [R1+0x498] ;  /* 0x0004980001057983 */ /* 0x0007680000300800 */
[----:B------:R0:W-:Y:S04]  /*eed0*/  @P0 STG.E.U16 desc[UR60][R22.64+0x52], R4 ;  /* 0x0000520416000986 */ /* 0x0001e8000c10153c */
[----:B0-----:R3:W5:Y:S01]  /*eee0*/  LDL.LU R4, [R1+0x494] ;  /* 0x0004940001047983 */ /* 0x0017620000300800 */
[----:B------:R-:W-:Y:S04]  /*eef0*/  BSSY B1, `(.L_x_207) ;  /* 0x0000006000017945 */ /* 0x000fe80003800000 */
[----:B------:R-:W-:Y:S05]  /*ef00*/  @!P1 BRA `(.L_x_208) ;  /* 0x0000000000109947 */ /* 0x000fea0003800000 */
[----:B------:R0:W-:Y:S04]  /*ef10*/  STL.64 [R1+0x498], R2 ;  /* 0x0004980201007387 */ /* 0x0001e80000100a00 */
[----:B0-----:R-:W2:Y:S04]  /*ef20*/  LDL.64 R2, [R1+0x440] ;  /* 0x0004400001027983 */ /* 0x001ea80000100a00 */
[----:B--2---:R0:W5:Y:S04]  /*ef30*/  LDG.E.LTC128B.U16 R17, desc[UR60][R2.64+0x60] ;  /* 0x0000603c02117981 */ /* 0x004168000c1e1520 */
[----:B------:R0:W5:Y:S02]  /*ef40*/  LDL.LU.64 R2, [R1+0x498] ;  /* 0x0004980001027983 */ /* 0x0001640000300a00 */
.L_x_208:
[----:B------:R-:W-:Y:S05]  /*ef50*/  BSYNC B1 ;  /* 0x0000000000017941 */ /* 0x000fea0003800000 */
.L_x_207:
[----:B------:R-:W-:Y:S04]  /*ef60*/  STL [R1+0x4a4], R10 ;  /* 0x0004a40a01007387 */ /* 0x000fe80000100800 */
[----:B-----5:R2:W-:Y:S04]  /*ef70*/  STL [R1+0x4a0], R7 ;  /* 0x0004a00701007387 */ /* 0x0205e80000100800 */
[----:B--2---:R-:W2:Y:S01]  /*ef80*/  LDL.LU R7, [R1+0x2a0] ;  /* 0x0002a00001077983 */ /* 0x004ea20000300800 */
[----:B-1----:R-:W-:-:S03]  /*ef90*/  HADD2.F32 R10, -RZ, R17.H0_H0 ;  /* 0x20000011ff0a7230 */ /* 0x002fc60000004100 */
[----:B------:R1:W-:Y:S02]  /*efa0*/  STL [R1+0x49c], R6 ;  /* 0x00049c0601007387 */ /* 0x0003e40000100800 */
[----:B------:R-:W-:Y:S02]  /*efb0*/  FMUL R10, R10, R16 ;  /* 0x000000100a0a7220 */ /* 0x000fe40000400000 */
[----:B------:R4:W-:Y:S04]  /*efc0*/  STL [R1+0x498], R5 ;  /* 0x0004980501007387 */ /* 0x0009e80000100800 */
[----:B------:R3:W-:Y:S01]  /*efd0*/  STL [R1+0x494], R4 ;  /* 0x0004940401007387 */ /* 0x0007e20000100800 */
[----:B--2---:R-:W-:-:S03]  /*efe0*/  FFMA R7, R7, R2, R10 ;  /* 0x0000000207077223 */ /* 0x004fc6000000000a */
[----:B------:R2:W5:Y:S01]  /*eff0*/  LDL.LU R10, [R1+0x4a4] ;  /* 0x0004a400010a7983 */ /* 0x0005620000300800 */
[----:B------:R-:W-:Y:S02]  /*f000*/  ISETP.GT.AND P2, PT, R3, 0x31, PT ;  /* 0x000000310300780c */ /* 0x000fe40003f44270 */
[----:B-1----:R-:W-:Y:S02]  /*f010*/  F2FP.F16.F32.PACK_AB R6, RZ, R7 ;  /* 0x00000007ff06723e */ /* 0x002fe400000000ff */
[----:B------:R2:W5:Y:S02]  /*f020*/  LDL.LU R7, [R1+0x4a0] ;  /* 0x0004a00001077983 */ /* 0x0005640000300800 */
[----:B----4-:R-:W-:Y:S02]  /*f030*/  PRMT R5, R6, 0x7610, R5 ;  /* 0x0000761006057816 */ /* 0x010fe40000000005 */
[----:B------:R2:W5:Y:S01]  /*f040*/  LDL.LU R6, [R1+0x49c] ;  /* 0x00049c0001067983 */ /* 0x0005620000300800 */
[----:B------:R-:W-:-:S02]  /*f050*/  ISETP.GT.AND P0, PT, R0, RZ, P2 ;  /* 0x000000ff0000720c */ /* 0x000fc40001704270 */
[----:B---3--:R-:W-:Y:S02]  /*f060*/  PRMT R4, R5, 0x7610, R4 ;  /* 0x0000761005047816 */ /* 0x008fe40000000004 */
[----:B------:R2:W5:Y:S04]  /*f070*/  LDL.LU R5, [R1+0x498] ;  /* 0x0004980001057983 */ /* 0x0005680000300800 */
[----:B------:R1:W-:Y:S04]  /*f080*/  @P1 STG.E.U16 desc[UR60][R8.64+0x60], R4 ;  /* 0x0000600408001986 */ /* 0x0003e8000c10153c */
[----:B-1----:R2:W5:Y:S01]  /*f090*/  LDL.LU R4, [R1+0x494] ;  /* 0x0004940001047983 */ /* 0x0025620000300800 */
[----:B------:R-:W-:Y:S04]  /*f0a0*/  BSSY B1, `(.L_x_209) ;  /* 0x0000006000017945 */ /* 0x000fe80003800000 */
[----:B------:R-:W-:Y:S05]  /*f0b0*/  @!P0 BRA `(.L_x_210) ;  /* 0x0000000000108947 */ /* 0x000fea0003800000 */
[----:B------:R0:W-:Y:S04]  /*f0c0*/  STL.64 [R1+0x498], R2 ;  /* 0x0004980201007387 */ /* 0x0001e80000100a00 */
[----:B0-----:R-:W3:Y:S04]  /*f0d0*/  LDL.64 R2, [R1+0x440] ;  /* 0x0004400001027983 */ /* 0x001ee80000100a00 */
[----:B---3--:R1:W5:Y:S04]  /*f0e0*/  LDG.E.LTC128B.U16 R17, desc[UR60][R2.64+0x62] ;  /* 0x0000623c02117981 */ /* 0x008368000c1e1520 */
[----:B------:R1:W5:Y:S02]  /*f0f0*/  LDL.LU.64 R2, [R1+0x498] ;  /* 0x0004980001027983 */ /* 0x0003640000300a00 */
.L_x_210:
[----:B------:R-:W-:Y:S05]  /*f100*/  BSYNC B1 ;  /* 0x0000000000017941 */ /* 0x000fea0003800000 */
.L_x_209:
        /* <DEDUP_REMOVED lines=25> */
.L_x_212:
[----:B------:R-:W-:Y:S05]  /*f2a0*/  BSYNC B1 ;  /* 0x0000000000017941 */ /* 0x000fea0003800000 */
.L_x_211:
        /* <DEDUP_REMOVED lines=28> */
.L_x_214:
[----:B------:R-:W-:Y:S05]  /*f470*/  BSYNC B1 ;  /* 0x0000000000017941 */ /* 0x000fea0003800000 */
.L_x_213:
        /* <DEDUP_REMOVED lines=29> */
.L_x_216:
[----:B------:R-:W-:Y:S05]  /*f650*/  BSYNC B1 ;  /* 0x0000000000017941 */ /* 0x000fea0003800000 */
.L_x_215:
        /* <DEDUP_REMOVED lines=26> */
.L_x_218:
[----:B------:R-:W-:Y:S05]  /*f800*/  BSYNC B1 ;  /* 0x0000000000017941 */ /* 0x000fea0003800000 */
.L_x_217:
        /* <DEDUP_REMOVED lines=25> */
.L_x_220:
[----:B------:R-:W-:Y:S05]  /*f9a0*/  BSYNC B1 ;  /* 0x0000000000017941 */ /* 0x000fea0003800000 */
.L_x_219:
        /* <DEDUP_REMOVED lines=28> */
.L_x_222:
[----:B------:R-:W-:Y:S05]  /*fb70*/  BSYNC B1 ;  /* 0x0000000000017941 */ /* 0x000fea0003800000 */
.L_x_221:
        /* <DEDUP_REMOVED lines=25> */
.L_x_224:
[----:B------:R-:W-:Y:S05]  /*fd10*/  BSYNC B1 ;  /* 0x0000000000017941 */ /* 0x000fea0003800000 */
.L_x_223:
        /* <DEDUP_REMOVED lines=22> */
.L_x_226:
[----:B------:R-:W-:Y:S05]  /*fe80*/  BSYNC B1 ;  /* 0x0000000000017941 */ /* 0x000fea0003800000 */
.L_x_225:
        /* <DEDUP_REMOVED lines=22> */
.L_x_228:
[----:B------:R-:W-:Y:S05]  /*fff0*/  BSYNC B1 ;  /* 0x0000000000017941 */ /* 0x000fea0003800000 */
.L_x_227:
        /* <DEDUP_REMOVED lines=25> */
.L_x_230:
[----:B------:R-:W-:Y:S05]  /*10190*/  BSYNC B1 ;  /* 0x0000000000017941 */ /* 0x000fea0003800000 */
.L_x_229:
        /* <DEDUP_REMOVED lines=25> */
.L_x_232:
[----:B------:R-:W-:Y:S05]  /*10330*/  BSYNC B1 ;  /* 0x0000000000017941 */ /* 0x000fea0003800000 */
.L_x_231:
        /* <DEDUP_REMOVED lines=22> */
.L_x_234:
[----:B------:R-:W-:Y:S05]  /*104a0*/  BSYNC B1 ;  /* 0x0000000000017941 */ /* 0x000fea0003800000 */
.L_x_233:
        /* <DEDUP_REMOVED lines=22> */
.L_x_236:
[----:B------:R-:W-:Y:S05]  /*10610*/  BSYNC B1 ;  /* 0x0000000000017941 */ /* 0x000fea0003800000 */
.L_x_235:
        /* <DEDUP_REMOVED lines=25> */
.L_x_238:
[----:B------:R-:W-:Y:S05]  /*107b0*/  BSYNC B1 ;  /* 0x0000000000017941 */ /* 0x000fea0003800000 */
.L_x_237:
        /* <DEDUP_REMOVED lines=25> */
.L_x_240:
[----:B------:R-:W-:Y:S05]  /*10950*/  BSYNC B1 ;  /* 0x0000000000017941 */ /* 0x000fea0003800000 */
.L_x_239:
        /* <DEDUP_REMOVED lines=22> */
.L_x_242:
[----:B------:R-:W-:Y:S05]  /*10ac0*/  BSYNC B1 ;  /* 0x0000000000017941 */ /* 0x000fea0003800000 */
.L_x_241:
        /* <DEDUP_REMOVED lines=22> */
.L_x_244:
[----:B------:R-:W-:Y:S05]  /*10c30*/  BSYNC B1 ;  /* 0x0000000000017941 */ /* 0x000fea0003800000 */
.L_x_243:
        /* <DEDUP_REMOVED lines=22> */
.L_x_246:
[----:B------:R-:W-:Y:S05]  /*10da0*/  BSYNC B1 ;  /* 0x0000000000017941 */ /* 0x000fea0003800000 */
.L_x_245:
        /* <DEDUP_REMOVED lines=22> */
.L_x_248:
[----:B------:R-:W-:Y:S05]  /*10f10*/  BSYNC B1 ;  /* 0x0000000000017941 */ /* 0x000fea0003800000 */
.L_x_247:
        /* <DEDUP_REMOVED lines=22> */
.L_x_250:
[----:B------:R-:W-:Y:S05]  /*11080*/  BSYNC B1 ;  /* 0x0000000000017941 */ /* 0x000fea0003800000 */
.L_x_249:
        /* <DEDUP_REMOVED lines=22> */
.L_x_252:
[----:B------:R-:W-:Y:S05]  /*111f0*/  BSYNC B1 ;  /* 0x0000000000017941 */ /* 0x000fea0003800000 */
.L_x_251:
        /* <DEDUP_REMOVED lines=22> */
.L_x_254:
[----:B------:R-:W-:Y:S05]  /*11360*/  BSYNC B1 ;  /* 0x0000000000017941 */ /* 0x000fea0003800000 */
.L_x_253:
        /* <DEDUP_REMOVED lines=22> */
.L_x_256:
[----:B------:R-:W-:Y:S05]  /*114d0*/  BSYNC B1 ;  /* 0x0000000000017941 */ /* 0x000fea0003800000 */
.L_x_255:
        /* <DEDUP_REMOVED lines=22> */
.L_x_258:
[----:B------:R-:W-:Y:S05]  /*11640*/  BSYNC B1 ;  /* 0x0000000000017941 */ /* 0x000fea0003800000 */
.L_x_257:
        /* <DEDUP_REMOVED lines=22> */
.L_x_260:
[----:B------:R-:W-:Y:S05]  /*117b0*/  BSYNC B1 ;  /* 0x0000000000017941 */ /* 0x000fea0003800000 */
.L_x_259:
        /* <DEDUP_REMOVED lines=22> */
.L_x_262:
[----:B------:R-:W-:Y:S05]  /*11920*/  BSYNC B1 ;  /* 0x0000000000017941 */ /* 0x000fea0003800000 */
.L_x_261:
        /* <DEDUP_REMOVED lines=22> */
.L_x_264:
[----:B------:R-:W-:Y:S05]  /*11a90*/  BSYNC B1 ;  /* 0x0000000000017941 */ /* 0x000fea0003800000 */
.L_x_263:
        /* <DEDUP_REMOVED lines=22> */
.L_x_266:
[----:B------:R-:W-:Y:S05]  /*11c00*/  BSYNC B1 ;  /* 0x0000000000017941 */ /* 0x000fea0003800000 */
.L_x_265:
        /* <DEDUP_REMOVED lines=22> */
.L_x_268:
[----:B------:R-:W-:Y:S05]  /*11d70*/  BSYNC B1 ;  /* 0x0000000000017941 */ /* 0x000fea0003800000 */
.L_x_267:
        /* <DEDUP_REMOVED lines=22> */
.L_x_270:
[----:B------:R-:W-:Y:S05]  /*11ee0*/  BSYNC B1 ;  /* 0x0000000000017941 */ /* 0x000fea0003800000 */
.L_x_269:
        /* <DEDUP_REMOVED lines=26> */
.L_x_272:
[----:B------:R-:W-:Y:S05]  /*12090*/  BSYNC B1 ;  /* 0x0000000000017941 */ /* 0x000fea0003800000 */
.L_x_271:
        /* <DEDUP_REMOVED lines=26> */
.L_x_274:
[----:B------:R-:W-:Y:S05]  /*12240*/  BSYNC B1 ;  /* 0x0000000000017941 */ /* 0x000fea0003800000 */
.L_x_273:
        /* <DEDUP_REMOVED lines=25> */
.L_x_276:
[----:B------:R-:W-:Y:S05]  /*123e0*/  BSYNC B1 ;  /* 0x0000000000017941 */ /* 0x000fea0003800000 */
.L_x_275:
        /* <DEDUP_REMOVED lines=28> */
.L_x_278:
[----:B------:R-:W-:Y:S05]  /*125b0*/  BSYNC B1 ;  /* 0x0000000000017941 */ /* 0x000fea0003800000 */
.L_x_277:
        /* <DEDUP_REMOVED lines=29> */
.L_x_280:
[----:B------:R-:W-:Y:S05]  /*12790*/  BSYNC B1 ;  /* 0x0000000000017941 */ /* 0x000fea0003800000 */
.L_x_279:
        /* <DEDUP_REMOVED lines=26> */
.L_x_282:
[----:B------:R-:W-:Y:S05]  /*12940*/  BSYNC B1 ;  /* 0x0000000000017941 */ /* 0x000fea0003800000 */
.L_x_281:
        /* <DEDUP_REMOVED lines=25> */
.L_x_284:
[----:B------:R-:W-:Y:S05]  /*12ae0*/  BSYNC B1 ;  /* 0x0000000000017941 */ /* 0x000fea0003800000 */
.L_x_283:
        /* <DEDUP_REMOVED lines=28> */
.L_x_286:
[----:B------:R-:W-:Y:S05]  /*12cb0*/  BSYNC B1 ;  /* 0x0000000000017941 */ /* 0x000fea0003800000 */
.L_x_285:
        /* <DEDUP_REMOVED lines=25> */
.L_x_288:
[----:B------:R-:W-:Y:S05]  /*12e50*/  BSYNC B1 ;  /* 0x0000000000017941 */ /* 0x000fea0003800000 */
.L_x_287:
        /* <DEDUP_REMOVED lines=22> */
.L_x_290:
[----:B------:R-:W-:Y:S05]  /*12fc0*/  BSYNC B1 ;  /* 0x0000000000017941 */ /* 0x000fea0003800000 */
.L_x_289:
        /* <DEDUP_REMOVED lines=22> */
.L_x_292:
[----:B------:R-:W-:Y:S05]  /*13130*/  BSYNC B1 ;  /* 0x0000000000017941 */ /* 0x000fea0003800000 */
.L_x_291:
        /* <DEDUP_REMOVED lines=25> */
.L_x_294:
[----:B------:R-:W-:Y:S05]  /*132d0*/  BSYNC B1 ;  /* 0x0000000000017941 */ /* 0x000fea0003800000 */
.L_x_293:
        /* <DEDUP_REMOVED lines=25> */
.L_x_296:
[----:B------:R-:W-:Y:S05]  /*13470*/  BSYNC B1 ;  /* 0x0000000000017941 */ /* 0x000fea0003800000 */
.L_x_295:
        /* <DEDUP_REMOVED lines=22> */
.L_x_298:
[----:B------:R-:W-:Y:S05]  /*135e0*/  BSYNC B1 ;  /* 0x0000000000017941 */ /* 0x000fea0003800000 */
.L_x_297:
        /* <DEDUP_REMOVED lines=22> */
.L_x_300:
[----:B------:R-:W-:Y:S05]  /*13750*/  BSYNC B1 ;  /* 0x0000000000017941 */ /* 0x000fea0003800000 */
.L_x_299:
        /* <DEDUP_REMOVED lines=25> */
.L_x_302:
[----:B------:R-:W-:Y:S05]  /*138f0*/  BSYNC B1 ;  /* 0x0000000000017941 */ /* 0x000fea0003800000 */
.L_x_301:
        /* <DEDUP_REMOVED lines=25> */
.L_x_304:
[----:B------:R-:W-:Y:S05]  /*13a90*/  BSYNC B1 ;  /* 0x0000000000017941 */ /* 0x000fea0003800000 */
.L_x_303:
        /* <DEDUP_REMOVED lines=22> */
.L_x_306:
[----:B------:R-:W-:Y:S05]  /*13c00*/  BSYNC B1 ;  /* 0x0000000000017941 */ /* 0x000fea0003800000 */
.L_x_305:
        /* <DEDUP_REMOVED lines=22> */
.L_x_308:
[----:B------:R-:W-:Y:S05]  /*13d70*/  BSYNC B1 ;  /* 0x0000000000017941 */ /* 0x000fea0003800000 */
.L_x_307:
        /* <DEDUP_REMOVED lines=22> */
.L_x_310:
[----:B------:R-:W-:Y:S05]  /*13ee0*/  BSYNC B1 ;  /* 0x0000000000017941 */ /* 0x000fea0003800000 */
.L_x_309:
        /* <DEDUP_REMOVED lines=22> */
.L_x_312:
[----:B------:R-:W-:Y:S05]  /*14050*/  BSYNC B1 ;  /* 0x0000000000017941 */ /* 0x000fea0003800000 */
.L_x_311:
        /* <DEDUP_REMOVED lines=22> */
.L_x_314:
[----:B------:R-:W-:Y:S05]  /*141c0*/  BSYNC B1 ;  /* 0x0000000000017941 */ /* 0x000fea0003800000 */
.L_x_313:
        /* <DEDUP_REMOVED lines=22> */
.L_x_316:
[----:B------:R-:W-:Y:S05]  /*14330*/  BSYNC B1 ;  /* 0x0000000000017941 */ /* 0x000fea0003800000 */
.L_x_315:
        /* <DEDUP_REMOVED lines=22> */
.L_x_318:
[----:B------:R-:W-:Y:S05]  /*144a0*/  BSYNC B1 ;  /* 0x0000000000017941 */ /* 0x000fea0003800000 */
.L_x_317:
        /* <DEDUP_REMOVED lines=22> */
.L_x_320:
[----:B------:R-:W-:Y:S05]  /*14610*/  BSYNC B1 ;  /* 0x0000000000017941 */ /* 0x000fea0003800000 */
.L_x_319:
        /* <DEDUP_REMOVED lines=22> */
.L_x_322:
[----:B------:R-:W-:Y:S05]  /*14780*/  BSYNC B1 ;  /* 0x0000000000017941 */ /* 0x000fea0003800000 */
.L_x_321:
        /* <DEDUP_REMOVED lines=22> */
.L_x_324:
[----:B------:R-:W-:Y:S05]  /*148f0*/  BSYNC B1 ;  /* 0x0000000000017941 */ /* 0x000fea0003800000 */
.L_x_323:
        /* <DEDUP_REMOVED lines=22> */
.L_x_326:
[----:B------:R-:W-:Y:S05]  /*14a60*/  BSYNC B1 ;  /* 0x0000000000017941 */ /* 0x000fea0003800000 */
.L_x_325:
        /* <DEDUP_REMOVED lines=22> */
.L_x_328:
[----:B------:R-:W-:Y:S05]  /*14bd0*/  BSYNC B1 ;  /* 0x0000000000017941 */ /* 0x000fea0003800000 */
.L_x_327:
        /* <DEDUP_REMOVED lines=22> */
.L_x_330:
[----:B------:R-:W-:Y:S05]  /*14d40*/  BSYNC B1 ;  /* 0x0000000000017941 */ /* 0x000fea0003800000 */
.L_x_329:
        /* <DEDUP_REMOVED lines=22> */
.L_x_332:
[----:B------:R-:W-:Y:S05]  /*14eb0*/  BSYNC B1 ;  /* 0x0000000000017941 */ /* 0x000fea0003800000 */
.L_x_331:
        /* <DEDUP_REMOVED lines=22> */
.L_x_334:
[----:B------:R-:W-:Y:S05]  /*15020*/  BSYNC B1 ;  /* 0x0000000000017941 */ /* 0x000fea0003800000 */
.L_x_333:
        /* <DEDUP_REMOVED lines=26> */
.L_x_336:
[----:B------:R-:W-:Y:S05]  /*151d0*/  BSYNC B1 ;  /* 0x0000000000017941 */ /* 0x000fea0003800000 */
.L_x_335:
        /* <DEDUP_REMOVED lines=26> */
.L_x_338:
[----:B------:R-:W-:Y:S05]  /*15380*/  BSYNC B1 ;  /* 0x0000000000017941 */ /* 0x000fea0003800000 */
.L_x_337:
        /* <DEDUP_REMOVED lines=25> */
.L_x_340:
[----:B------:R-:W-:Y:S05]  /*15520*/  BSYNC B1 ;  /* 0x0000000000017941 */ /* 0x000fea0003800000 */
.L_x_339:
        /* <DEDUP_REMOVED lines=28> */
.L_x_342:
[----:B------:R-:W-:Y:S05]  /*156f0*/  BSYNC B1 ;  /* 0x0000000000017941 */ /* 0x000fea0003800000 */
.L_x_341:
        /* <DEDUP_REMOVED lines=29> */
.L_x_344:
[----:B------:R-:W-:Y:S05]  /*158d0*/  BSYNC B1 ;  /* 0x0000000000017941 */ /* 0x000fea0003800000 */
.L_x_343:
        /* <DEDUP_REMOVED lines=26> */
.L_x_346:
[----:B------:R-:W-:Y:S05]  /*15a80*/  BSYNC B1 ;  /* 0x0000000000017941 */ /* 0x000fea0003800000 */
.L_x_345:
        /* <DEDUP_REMOVED lines=25> */
.L_x_348:
[----:B------:R-:W-:Y:S05]  /*15c20*/  BSYNC B1 ;  /* 0x0000000000017941 */ /* 0x000fea0003800000 */
.L_x_347:
        /* <DEDUP_REMOVED lines=28> */
.L_x_350:
[----:B------:R-:W-:Y:S05]  /*15df0*/  BSYNC B1 ;  /* 0x0000000000017941 */ /* 0x000fea0003800000 */
.L_x_349:
        /* <DEDUP_REMOVED lines=25> */
.L_x_352:
[----:B------:R-:W-:Y:S05]  /*15f90*/  BSYNC B1 ;  /* 0x0000000000017941 */ /* 0x000fea0003800000 */
.L_x_351:
        /* <DEDUP_REMOVED lines=22> */
.L_x_354:
[----:B------:R-:W-:Y:S05]  /*16100*/  BSYNC B1 ;  /* 0x0000000000017941 */ /* 0x000fea0003800000 */
.L_x_353:
        /* <DEDUP_REMOVED lines=22> */
.L_x_356:
[----:B------:R-:W-:Y:S05]  /*16270*/  BSYNC B1 ;  /* 0x0000000000017941 */ /* 0x000fea0003800000 */
.L_x_355:
        /* <DEDUP_REMOVED lines=25> */
.L_x_358:
[----:B------:R-:W-:Y:S05]  /*16410*/  BSYNC B1 ;  /* 0x0000000000017941 */ /* 0x000fea0003800000 */
.L_x_357:
        /* <DEDUP_REMOVED lines=25> */
.L_x_360:
[----:B------:R-:W-:Y:S05]  /*165b0*/  BSYNC B1 ;  /* 0x0000000000017941 */ /* 0x000fea0003800000 */
.L_x_359:
        /* <DEDUP_REMOVED lines=22> */
.L_x_362:
[----:B------:R-:W-:Y:S05]  /*16720*/  BSYNC B1 ;  /* 0x0000000000017941 */ /* 0x000fea0003800000 */
.L_x_361:
        /* <DEDUP_REMOVED lines=22> */
.L_x_364:
[----:B------:R-:W-:Y:S05]  /*16890*/  BSYNC B1 ;  /* 0x0000000000017941 */ /* 0x000fea0003800000 */
.L_x_363:
        /* <DEDUP_REMOVED lines=25> */
.L_x_366:
[----:B------:R-:W-:Y:S05]  /*16a30*/  BSYNC B1 ;  /* 0x0000000000017941 */ /* 0x000fea0003800000 */
.L_x_365:
        /* <DEDUP_REMOVED lines=25> */
.L_x_368:
[----:B------:R-:W-:Y:S05]  /*16bd0*/  BSYNC B1 ;  /* 0x0000000000017941 */ /* 0x000fea0003800000 */
.L_x_367:
        /* <DEDUP_REMOVED lines=22> */
.L_x_370:
[----:B------:R-:W-:Y:S05]  /*16d40*/  BSYNC B1 ;  /* 0x0000000000017941 */ /* 0x000fea0003800000 */
.L_x_369:
        /* <DEDUP_REMOVED lines=22> */
.L_x_372:
[----:B------:R-:W-:Y:S05]  /*16eb0*/  BSYNC B1 ;  /* 0x0000000000017941 */ /* 0x000fea0003800000 */
.L_x_371:
        /* <DEDUP_REMOVED lines=22> */
.L_x_374:
[----:B------:R-:W-:Y:S05]  /*17020*/  BSYNC B1 ;  /* 0x0000000000017941 */ /* 0x000fea0003800000 */
.L_x_373:
        /* <DEDUP_REMOVED lines=22> */
.L_x_376:
[----:B------:R-:W-:Y:S05]  /*17190*/  BSYNC B1 ;  /* 0x0000000000017941 */ /* 0x000fea0003800000 */
.L_x_375:
        /* <DEDUP_REMOVED lines=22> */
.L_x_378:
[----:B------:R-:W-:Y:S05]  /*17300*/  BSYNC B1 ;  /* 0x0000000000017941 */ /* 0x000fea0003800000 */
.L_x_377:
        /* <DEDUP_REMOVED lines=22> */
.L_x_380:
[----:B------:R-:W-:Y:S05]  /*17470*/  BSYNC B1 ;  /* 0x0000000000017941 */ /* 0x000fea0003800000 */
.L_x_379:
        /* <DEDUP_REMOVED lines=22> */
.L_x_382:
[----:B------:R-:W-:Y:S05]  /*175e0*/  BSYNC B1 ;  /* 0x0000000000017941 */ /* 0x000fea0003800000 */
.L_x_381:
        /* <DEDUP_REMOVED lines=22> */
.L_x_384:
[----:B------:R-:W-:Y:S05]  /*17750*/  BSYNC B1 ;  /* 0x0000000000017941 */ /* 0x000fea0003800000 */
.L_x_383:
        /* <DEDUP_REMOVED lines=22> */
.L_x_386:
[----:B------:R-:W-:Y:S05]  /*178c0*/  BSYNC B1 ;  /* 0x0000000000017941 */ /* 0x000fea0003800000 */
.L_x_385:
        /* <DEDUP_REMOVED lines=22> */
.L_x_388:
[----:B------:R-:W-:Y:S05]  /*17a30*/  BSYNC B1 ;  /* 0x0000000000017941 */ /* 0x000fea0003800000 */
.L_x_387:
        /* <DEDUP_REMOVED lines=22> */
.L_x_390:
[----:B------:R-:W-:Y:S05]  /*17ba0*/  BSYNC B1 ;  /* 0x0000000000017941 */ /* 0x000fea0003800000 */
.L_x_389:
        /* <DEDUP_REMOVED lines=22> */
.L_x_392:
[----:B------:R-:W-:Y:S05]  /*17d10*/  BSYNC B1 ;  /* 0x0000000000017941 */ /* 0x000fea0003800000 */
.L_x_391:
        /* <DEDUP_REMOVED lines=22> */
.L_x_394:
[----:B------:R-:W-:Y:S05]  /*17e80*/  BSYNC B1 ;  /* 0x0000000000017941 */ /* 0x000fea0003800000 */
.L_x_393:
        /* <DEDUP_REMOVED lines=22> */
.L_x_396:
[----:B------:R-:W-:Y:S05]  /*17ff0*/  BSYNC B1 ;  /* 0x0000000000017941 */ /* 0x000fea0003800000 */
.L_x_395:
        /* <DEDUP_REMOVED lines=22> */
.L_x_398:
[----:B------:R-:W-:Y:S05]  /*18160*/  BSYNC B1 ;  /* 0x0000000000017941 */ /* 0x000fea0003800000 */
.L_x_397:
        /* <DEDUP_REMOVED lines=26> */
.L_x_400:
[----:B------:R-:W-:Y:S05]  /*18310*/  BSYNC B1 ;  /* 0x0000000000017941 */ /* 0x000fea0003800000 */
.L_x_399:
        /* <DEDUP_REMOVED lines=26> */
.L_x_402:
[----:B------:R-:W-:Y:S05]  /*184c0*/  BSYNC B1 ;  /* 0x0000000000017941 */ /* 0x000fea0003800000 */
.L_x_401:
        /* <DEDUP_REMOVED lines=25> */
.L_x_404:
[----:B------:R-:W-:Y:S05]  /*18660*/  BSYNC B1 ;  /* 0x0000000000017941 */ /* 0x000fea0003800000 */
.L_x_403:
        /* <DEDUP_REMOVED lines=28> */
.L_x_406:
[----:B------:R-:W-:Y:S05]  /*18830*/  BSYNC B1 ;  /* 0x0000000000017941 */ /* 0x000fea0003800000 */
.L_x_405:
        /* <DEDUP_REMOVED lines=29> */
.L_x_408:
[----:B------:R-:W-:Y:S05]  /*18a10*/  BSYNC B1 ;  /* 0x0000000000017941 */ /* 0x000fea0003800000 */
.L_x_407:
        /* <DEDUP_REMOVED lines=26> */
.L_x_410:
[----:B------:R-:W-:Y:S05]  /*18bc0*/  BSYNC B1 ;  /* 0x0000000000017941 */ /* 0x000fea0003800000 */
.L_x_409:
        /* <DEDUP_REMOVED lines=25> */
.L_x_412:
[----:B------:R-:W-:Y:S05]  /*18d60*/  BSYNC B1 ;  /* 0x0000000000017941 */ /* 0x000fea0003800000 */
.L_x_411:
        /* <DEDUP_REMOVED lines=28> */
.L_x_414:
[----:B------:R-:W-:Y:S05]  /*18f30*/  BSYNC B1 ;  /* 0x0000000000017941 */ /* 0x000fea0003800000 */
.L_x_413:
        /* <DEDUP_REMOVED lines=25> */
.L_x_416:
[----:B------:R-:W-:Y:S05]  /*190d0*/  BSYNC B1 ;  /* 0x0000000000017941 */ /* 0x000fea0003800000 */
.L_x_415:
        /* <DEDUP_REMOVED lines=22> */
.L_x_418:
[----:B------:R-:W-:Y:S05]  /*19240*/  BSYNC B1 ;  /* 0x0000000000017941 */ /* 0x000fea0003800000 */
.L_x_417:
        /* <DEDUP_REMOVED lines=22> */
.L_x_420:
[----:B------:R-:W-:Y:S05]  /*193b0*/  BSYNC B1 ;  /* 0x0000000000017941 */ /* 0x000fea0003800000 */
.L_x_419:
        /* <DEDUP_REMOVED lines=25> */
.L_x_422:
[----:B------:R-:W-:Y:S05]  /*19550*/  BSYNC B1 ;  /* 0x0000000000017941 */ /* 0x000fea0003800000 */
.L_x_421:
        /* <DEDUP_REMOVED lines=25> */
.L_x_424:
[----:B------:R-:W-:Y:S05]  /*196f0*/  BSYNC B1 ;  /* 0x0000000000017941 */ /* 0x000fea0003800000 */
.L_x_423:
        /* <DEDUP_REMOVED lines=22> */
.L_x_426:
[----:B------:R-:W-:Y:S05]  /*19860*/  BSYNC B1 ;  /* 0x0000000000017941 */ /* 0x000fea0003800000 */
.L_x_425:
        /* <DEDUP_REMOVED lines=22> */
.L_x_428:
[----:B------:R-:W-:Y:S05]  /*199d0*/  BSYNC B1 ;  /* 0x0000000000017941 */ /* 0x000fea0003800000 */
.L_x_427:
        /* <DEDUP_REMOVED lines=25> */
.L_x_430:
[----:B------:R-:W-:Y:S05]  /*19b70*/  BSYNC B1 ;  /* 0x0000000000017941 */ /* 0x000fea0003800000 */
.L_x_429:
        /* <DEDUP_REMOVED lines=25> */
.L_x_432:
[----:B------:R-:W-:Y:S05]  /*19d10*/  BSYNC B1 ;  /* 0x0000000000017941 */ /* 0x000fea0003800000 */
.L_x_431:
        /* <DEDUP_REMOVED lines=22> */
.L_x_434:
[----:B------:R-:W-:Y:S05]  /*19e80*/  BSYNC B1 ;  /* 0x0000000000017941 */ /* 0x000fea0003800000 */
.L_x_433:
        /* <DEDUP_REMOVED lines=22> */
.L_x_436:
[----:B------:R-:W-:Y:S05]  /*19ff0*/  BSYNC B1 ;  /* 0x0000000000017941 */ /* 0x000fea0003800000 */
.L_x_435:
        /* <DEDUP_REMOVED lines=22> */
.L_x_438:
[----:B------:R-:W-:Y:S05]  /*1a160*/  BSYNC B1 ;  /* 0x0000000000017941 */ /* 0x000fea0003800000 */
.L_x_437:
        /* <DEDUP_REMOVED lines=22> */
.L_x_440:
[----:B------:R-:W-:Y:S05]  /*1a2d0*/  BSYNC B1 ;  /* 0x0000000000017941 */ /* 0x000fea0003800000 */
.L_x_439:
        /* <DEDUP_REMOVED lines=22> */
.L_x_442:
[----:B------:R-:W-:Y:S05]  /*1a440*/  BSYNC B1 ;  /* 0x0000000000017941 */ /* 0x000fea0003800000 */
.L_x_441:
        /* <DEDUP_REMOVED lines=22> */
.L_x_444:
[----:B------:R-:W-:Y:S05]  /*1a5b0*/  BSYNC B1 ;  /* 0x0000000000017941 */ /* 0x000fea0003800000 */
.L_x_443:
        /* <DEDUP_REMOVED lines=22> */
.L_x_446:
[----:B------:R-:W-:Y:S05]  /*1a720*/  BSYNC B1 ;  /* 0x0000000000017941 */ /* 0x000fea0003800000 */
.L_x_445:
        /* <DEDUP_REMOVED lines=22> */
.L_x_448:
[----:B------:R-:W-:Y:S05]  /*1a890*/  BSYNC B1 ;  /* 0x0000000000017941 */ /* 0x000fea0003800000 */
.L_x_447:
        /* <DEDUP_REMOVED lines=22> */
.L_x_450:
[----:B------:R-:W-:Y:S05]  /*1aa00*/  BSYNC B1 ;  /* 0x0000000000017941 */ /* 0x000fea0003800000 */
.L_x_449:
        /* <DEDUP_REMOVED lines=22> */
.L_x_452:
[----:B------:R-:W-:Y:S05]  /*1ab70*/  BSYNC B1 ;  /* 0x0000000000017941 */ /* 0x000fea0003800000 */
.L_x_451:
        /* <DEDUP_REMOVED lines=22> */
.L_x_454:
[----:B------:R-:W-:Y:S05]  /*1ace0*/  BSYNC B1 ;  /* 0x0000000000017941 */ /* 0x000fea0003800000 */
.L_x_453:
        /* <DEDUP_REMOVED lines=22> */
.L_x_456:
[----:B------:R-:W-:Y:S05]  /*1ae50*/  BSYNC B1 ;  /* 0x0000000000017941 */ /* 0x000fea0003800000 */
.L_x_455:
        /* <DEDUP_REMOVED lines=22> */
.L_x_458:
[----:B------:R-:W-:Y:S05]  /*1afc0*/  BSYNC B1 ;  /* 0x0000000000017941 */ /* 0x000fea0003800000 */
.L_x_457:
        /* <DEDUP_REMOVED lines=22> */
.L_x_460:
[----:B------:R-:W-:Y:S05]  /*1b130*/  BSYNC B1 ;  /* 0x0000000000017941 */ /* 0x000fea0003800000 */
.L_x_459:
        /* <DEDUP_REMOVED lines=22> */
.L_x_462:
[----:B------:R-:W-:Y:S05]  /*1b2a0*/  BSYNC B1 ;  /* 0x0000000000017941 */ /* 0x000fea0003800000 */
.L_x_461:
        /* <DEDUP_REMOVED lines=26> */
.L_x_464:
[----:B------:R-:W-:Y:S05]  /*1b450*/  BSYNC B1 ;  /* 0x0000000000017941 */ /* 0x000fea0003800000 */
.L_x_463:
        /* <DEDUP_REMOVED lines=26> */
.L_x_466:
[----:B------:R-:W-:Y:S05]  /*1b600*/  BSYNC B1 ;  /* 0x0000000000017941 */ /* 0x000fea0003800000 */
.L_x_465:
        /* <DEDUP_REMOVED lines=25> */
.L_x_468:
[----:B------:R-:W-:Y:S05]  /*1b7a0*/  BSYNC B1 ;  /* 0x0000000000017941 */ /* 0x000fea0003800000 */
.L_x_467:
        /* <DEDUP_REMOVED lines=28> */
.L_x_470:
[----:B------:R-:W-:Y:S05]  /*1b970*/  BSYNC B1 ;  /* 0x0000000000017941 */ /* 0x000fea0003800000 */
.L_x_469:
        /* <DEDUP_REMOVED lines=29> */
.L_x_472:
[----:B------:R-:W-:Y:S05]  /*1bb50*/  BSYNC B1 ;  /* 0x0000000000017941 */ /* 0x000fea0003800000 */
.L_x_471:
        /* <DEDUP_REMOVED lines=26> */
.L_x_474:
[----:B------:R-:W-:Y:S05]  /*1bd00*/  BSYNC B1 ;  /* 0x0000000000017941 */ /* 0x000fea0003800000 */
.L_x_473:
        /* <DEDUP_REMOVED lines=25> */
.L_x_476:
[----:B------:R-:W-:Y:S05]  /*1bea0*/  BSYNC B1 ;  /* 0x0000000000017941 */ /* 0x000fea0003800000 */
.L_x_475:
        /* <DEDUP_REMOVED lines=28> */
.L_x_478:
[----:B------:R-:W-:Y:S05]  /*1c070*/  BSYNC B1 ;  /* 0x0000000000017941 */ /* 0x000fea0003800000 */
.L_x_477:
        /* <DEDUP_REMOVED lines=25> */
.L_x_480:
[----:B------:R-:W-:Y:S05]  /*1c210*/  BSYNC B1 ;  /* 0x0000000000017941 */ /* 0x000fea0003800000 */
.L_x_479:
        /* <DEDUP_REMOVED lines=22> */
.L_x_482:
[----:B------:R-:W-:Y:S05]  /*1c380*/  BSYNC B1 ;  /* 0x0000000000017941 */ /* 0x000fea0003800000 */
.L_x_481:
        /* <DEDUP_REMOVED lines=22> */
.L_x_484:
[----:B------:R-:W-:Y:S05]  /*1c4f0*/  BSYNC B1 ;  /* 0x0000000000017941 */ /* 0x000fea0003800000 */
.L_x_483:
        /* <DEDUP_REMOVED lines=25> */
.L_x_486:
[----:B------:R-:W-:Y:S05]  /*1c690*/  BSYNC B1 ;  /* 0x0000000000017941 */ /* 0x000fea0003800000 */
.L_x_485:
        /* <DEDUP_REMOVED lines=25> */
.L_x_488:
[----:B------:R-:W-:Y:S05]  /*1c830*/  BSYNC B1 ;  /* 0x0000000000017941 */ /* 0x000fea0003800000 */
.L_x_487:
        /* <DEDUP_REMOVED lines=22> */
.L_x_490:
[----:B------:R-:W-:Y:S05]  /*1c9a0*/  BSYNC B1 ;  /* 0x0000000000017941 */ /* 0x000fea0003800000 */
.L_x_489:
        /* <DEDUP_REMOVED lines=22> */
.L_x_492:
[----:B------:R-:W-:Y:S05]  /*1cb10*/  BSYNC B1 ;  /* 0x0000000000017941 */ /* 0x000fea0003800000 */
.L_x_491:
        /* <DEDUP_REMOVED lines=25> */
.L_x_494:
[----:B------:R-:W-:Y:S05]  /*1ccb0*/  BSYNC B1 ;  /* 0x0000000000017941 */ /* 0x000fea0003800000 */
.L_x_493:
        /* <DEDUP_REMOVED lines=25> */
.L_x_496:
[----:B------:R-:W-:Y:S05]  /*1ce50*/  BSYNC B1 ;  /* 0x0000000000017941 */ /* 0x000fea0003800000 */
.L_x_495:
        /* <DEDUP_REMOVED lines=22> */
.L_x_498:
[----:B------:R-:W-:Y:S05]  /*1cfc0*/  BSYNC B1 ;  /* 0x0000000000017941 */ /* 0x000fea0003800000 */
.L_x_497:
        /* <DEDUP_REMOVED lines=22> */
.L_x_500:
[----:B------:R-:W-:Y:S05]  /*1d130*/  BSYNC B1 ;  /* 0x0000000000017941 */ /* 0x000fea0003800000 */
.L_x_499:
        /* <DEDUP_REMOVED lines=22> */
.L_x_502:
[----:B------:R-:W-:Y:S05]  /*1d2a0*/  BSYNC B1 ;  /* 0x0000000000017941 */ /* 0x000fea0003800000 */
.L_x_501:
        /* <DEDUP_REMOVED lines=22> */
.L_x_504:
[----:B------:R-:W-:Y:S05]  /*1d410*/  BSYNC B1 ;  /* 0x0000000000017941 */ /* 0x000fea0003800000 */
.L_x_503:
        /* <DEDUP_REMOVED lines=22> */
.L_x_506:
[----:B------:R-:W-:Y:S05]  /*1d580*/  BSYNC B1 ;  /* 0x0000000000017941 */ /* 0x000fea0003800000 */
.L_x_505:
        /* <DEDUP_REMOVED lines=22> */
.L_x_508:
[----:B------:R-:W-:Y:S05]  /*1d6f0*/  BSYNC B1 ;  /* 0x0000000000017941 */ /* 0x000fea0003800000 */
.L_x_507:
        /* <DEDUP_REMOVED lines=22> */
.L_x_510:
[----:B------:R-:W-:Y:S05]  /*1d860*/  BSYNC B1 ;  /* 0x0000000000017941 */ /* 0x000fea0003800000 */
.L_x_509:
        /* <DEDUP_REMOVED lines=22> */
.L_x_512:
[----:B------:R-:W-:Y:S05]  /*1d9d0*/  BSYNC B1 ;  /* 0x0000000000017941 */ /* 0x000fea0003800000 */
.L_x_511:
        /* <DEDUP_REMOVED lines=22> */
.L_x_514:
[----:B------:R-:W-:Y:S05]  /*1db40*/  BSYNC B1 ;  /* 0x0000000000017941 */ /* 0x000fea0003800000 */
.L_x_513:
        /* <DEDUP_REMOVED lines=22> */
.L_x_516:
[----:B------:R-:W-:Y:S05]  /*1dcb0*/  BSYNC B1 ;  /* 0x0000000000017941 */ /* 0x000fea0003800000 */
.L_x_515:
        /* <DEDUP_REMOVED lines=22> */
.L_x_518:
[----:B------:R-:W-:Y:S05]  /*1de20*/  BSYNC B1 ;  /* 0x0000000000017941 */ /* 0x000fea0003800000 */
.L_x_517:
        /* <DEDUP_REMOVED lines=22> */
.L_x_520:
[----:B------:R-:W-:Y:S05]  /*1df90*/  BSYNC B1 ;  /* 0x0000000000017941 */ /* 0x000fea0003800000 */
.L_x_519:
        /* <DEDUP_REMOVED lines=22> */
.L_x_522:
[----:B------:R-:W-:Y:S05]  /*1e100*/  BSYNC B1 ;  /* 0x0000000000017941 */ /* 0x000fea0003800000 */
.L_x_521:
        /* <DEDUP_REMOVED lines=22> */
.L_x_524:
[----:B------:R-:W-:Y:S05]  /*1e270*/  BSYNC B1 ;  /* 0x0000000000017941 */ /* 0x000fea0003800000 */
.L_x_523:
        /* <DEDUP_REMOVED lines=22> */
.L_x_526:
[----:B------:R-:W-:Y:S05]  /*1e3e0*/  BSYNC B1 ;  /* 0x0000000000017941 */ /* 0x000fea0003800000 */
.L_x_525:
        /* <DEDUP_REMOVED lines=26> */
.L_x_528:
[----:B------:R-:W-:Y:S05]  /*1e590*/  BSYNC B1 ;  /* 0x0000000000017941 */ /* 0x000fea0003800000 */
.L_x_527:
        /* <DEDUP_REMOVED lines=26> */
.L_x_530:
[----:B------:R-:W-:Y:S05]  /*1e740*/  BSYNC B1 ;  /* 0x0000000000017941 */ /* 0x000fea0003800000 */
.L_x_529:
        /* <DEDUP_REMOVED lines=25> */
.L_x_532:
[----:B------:R-:W-:Y:S05]  /*1e8e0*/  BSYNC B1 ;  /* 0x0000000000017941 */ /* 0x000fea0003800000 */
.L_x_531:
        /* <DEDUP_REMOVED lines=28> */
.L_x_534:
[----:B------:R-:W-:Y:S05]  /*1eab0*/  BSYNC B1 ;  /* 0x0000000000017941 */ /* 0x000fea0003800000 */
.L_x_533:
        /* <DEDUP_REMOVED lines=29> */
.L_x_536:
[----:B------:R-:W-:Y:S05]  /*1ec90*/  BSYNC B1 ;  /* 0x0000000000017941 */ /* 0x000fea0003800000 */
.L_x_535:
        /* <DEDUP_REMOVED lines=26> */
.L_x_538:
[----:B------:R-:W-:Y:S05]  /*1ee40*/  BSYNC B1 ;  /* 0x0000000000017941 */ /* 0x000fea0003800000 */
.L_x_537:
        /* <DEDUP_REMOVED lines=25> */
.L_x_540:
[----:B------:R-:W-:Y:S05]  /*1efe0*/  BSYNC B1 ;  /* 0x0000000000017941 */ /* 0x000fea0003800000 */
.L_x_539:
        /* <DEDUP_REMOVED lines=28> */
.L_x_542:
[----:B------:R-:W-:Y:S05]  /*1f1b0*/  BSYNC B1 ;  /* 0x0000000000017941 */ /* 0x000fea0003800000 */
.L_x_541:
        /* <DEDUP_REMOVED lines=25> */
.L_x_544:
[----:B------:R-:W-:Y:S05]  /*1f350*/  BSYNC B1 ;  /* 0x0000000000017941 */ /* 0x000fea0003800000 */
.L_x_543:
[----:B-----5:R-:W-:Y:S04]  /*1f360*/  STL [R1+0x4a4], R7 ;  /* 0x0004a40701007387 */ /* 0x020fe80000100800 */
[----:B------:R3:W-:Y:S04]  /*1f370*/  STL [R1+0x4a0], R6 ;  /* 0x0004a00601007387 */ /* 0x0007e80000100800 */
[----:B---3--:R-:W3:Y:S01]  /*1f380*/  LDL.LU R6, [R1] ;  /* 0x0000000001067983 */ /* 0x008ee20000300800 */
        /* <DEDUP_REMOVED lines=19> */
.L_x_546:
[----:B------:R-:W-:Y:S05]  /*1f4c0*/  BSYNC B1 ;  /* 0x0000000000017941 */ /* 0x000fea0003800000 */
.L_x_545:
        /* <DEDUP_REMOVED lines=22> */
.L_x_548:
[----:B------:R-:W-:Y:S05]  /*1f630*/  BSYNC B1 ;  /* 0x0000000000017941 */ /* 0x000fea0003800000 */
.L_x_547:
        /* <DEDUP_REMOVED lines=25> */
.L_x_550:
[----:B------:R-:W-:Y:S05]  /*1f7d0*/  BSYNC B1 ;  /* 0x0000000000017941 */ /* 0x000fea0003800000 */
.L_x_549:
        /* <DEDUP_REMOVED lines=25> */
.L_x_552:
[----:B------:R-:W-:Y:S05]  /*1f970*/  BSYNC B1 ;  /* 0x0000000000017941 */ /* 0x000fea0003800000 */
.L_x_551:
        /* <DEDUP_REMOVED lines=22> */
.L_x_554:
[----:B------:R-:W-:Y:S05]  /*1fae0*/  BSYNC B1 ;  /* 0x0000000000017941 */ /* 0x000fea0003800000 */
.L_x_553:
        /* <DEDUP_REMOVED lines=22> */
.L_x_556:
[----:B------:R-:W-:Y:S05]  /*1fc50*/  BSYNC B1 ;  /* 0x0000000000017941 */ /* 0x000fea0003800000 */
.L_x_555:
        /* <DEDUP_REMOVED lines=25> */
.L_x_558:
[----:B------:R-:W-:Y:S05]  /*1fdf0*/  BSYNC B1 ;  /* 0x0000000000017941 */ /* 0x000fea0003800000 */
.L_x_557:
        /* <DEDUP_REMOVED lines=25> */
.L_x_560:
[----:B------:R-:W-:Y:S05]  /*1ff90*/  BSYNC B1 ;  /* 0x0000000000017941 */ /* 0x000fea0003800000 */
.L_x_559:
[----:B-----5:R2:W-:Y:S02]  /*1ffa0*/  STL [R1+0x494], R3 ;  /* 0x0004940301007387 */ /* 0x0205e40000100800 */
[----:B--2---:R-:W-:-:S05]  /*1ffb0*/  HADD2.F32 R3, -RZ, R17.H0_H0 ;  /* 0x20000011ff037230 */ /* 0x004fca0000004100 */
[----:B------:R-:W-:-:S04]  /*1ffc0*/  FMUL R3, R3, R16 ;  /* 0x0000001003037220 */ /* 0x000fc80000400000 */
[----:B------:R-:W-:Y:S02]  /*1ffd0*/  FFMA R224, R224, R2, R3 ;  /* 0x00000002e0e07223 */ /* 0x000fe40000000003 */
[----:B------:R2:W5:Y:S01]  /*1ffe0*/  LDL.LU R3, [R1+0x494] ;  /* 0x0004940001037983 */ /* 0x0005620000300800 */
[----:B------:R-:W-:Y:S01]  /*1fff0*/  ISETP.GT.AND P4, PT, R0, 0x100, P2 ;  /* 0x000001000000780c */ /* 0x000fe20001784270 */
[----:B------:R-:W-:Y:S01]  /*20000*/  BSSY B1, `(.L_x_561) ;  /* 0x0000005000017945 */ /* 0x000fe20003800000 */
[----:B------:R-:W-:-:S05]  /*20010*/  F2FP.F16.F32.PACK_AB R224, RZ, R224 ;  /* 0x000000e0ffe0723e */ /* 0x000fca00000000ff */
[----:B------:R2:W-:Y:S06]  /*20020*/  @P5 STG.E.U16 desc[UR60][R4.64+0x100], R224 ;  /* 0x000100e004005986 */ /* 0x0005ec000c10153c */
[----:B------:R-:W-:Y:S05]  /*20030*/  @!P4 BRA `(.L_x_562) ;  /* 0x000000000004c947 */ /* 0x000fea0003800000 */
[----:B------:R0:W5:Y:S02]  /*20040*/  LDG.E.LTC128B.U16 R17, desc[UR60][R20.64+0x102] ;  /* 0x0001023c14117981 */ /* 0x000164000c1e1520 */
.L_x_562:
[----:B------:R-:W-:Y:S05]  /*20050*/  BSYNC B1 ;  /* 0x0000000000017941 */ /* 0x000fea0003800000 */
.L_x_561:
[----:B--2--5:R-:W-:Y:S01]  /*20060*/  HADD2.F32 R224, -RZ, R17.H0_H0 ;  /* 0x20000011ffe07230 */ /* 0x024fe20000004100 */
[----:B------:R-:W-:Y:S01]  /*20070*/  ISETP.GT.AND P5, PT, R0, 0x108, P3 ;  /* 0x000001080000780c */ /* 0x000fe20001fa4270 */
[----:B------:R-:W-:Y:S03]  /*20080*/  BSSY B1, `(.L_x_563) ;  /* 0x0000007000017945 */ /* 0x000fe60003800000 */
[----:B------:R-:W-:-:S04]  /*20090*/  FMUL R224, R224, R16 ;  /* 0x00000010e0e07220 */ /* 0x000fc80000400000 */
[----:B------:R-:W-:-:S05]  /*200a0*/  FFMA R224, R225, R2, R224 ;  /* 0x00000002e1e07223 */ /* 0x000fca00000000e0 */
[----:B------:R-:W-:-:S05]  /*200b0*/  F2FP.F16.F32.PACK_AB R224, RZ, R224 ;  /* 0x000000e0ffe0723e */ /* 0x000fca00000000ff */
[----:B------:R2:W-:Y:S01]  /*200c0*/  @P4 STG.E.U16 desc[UR60][R4.64+0x102], R224 ;  /* 0x000102e004004986 */ /* 0x0005e2000c10153c */
[----:B------:R-:W-:Y:S05]  /*200d0*/  @!P5 BRA `(.L_x_564) ;  /* 0x000000000004d947 */ /* 0x000fea0003800000 */
[----:B------:R0:W5:Y:S02]  /*200e0*/  LDG.E.LTC128B.U16 R17, desc[UR60][R18.64+0x100] ;  /* 0x0001003c12117981 */ /* 0x000164000c1e1520 */
.L_x_564:
[----:B------:R-:W-:Y:S05]  /*200f0*/  BSYNC B1 ;  /* 0x0000000000017941 */ /* 0x000fea0003800000 */
.L_x_563:
        /* <DEDUP_REMOVED lines=9> */
.L_x_566:
[----:B------:R-:W-:Y:S05]  /*20190*/  BSYNC B1 ;  /* 0x0000000000017941 */ /* 0x000fea0003800000 */
.L_x_565:
        /* <DEDUP_REMOVED lines=9> */
.L_x_568:
[----:B------:R-:W-:Y:S05]  /*20230*/  BSYNC B1 ;  /* 0x0000000000017941 */ /* 0x000fea0003800000 */
.L_x_567:
        /* <DEDUP_REMOVED lines=9> */
.L_x_570:
[----:B------:R-:W-:Y:S05]  /*202d0*/  BSYNC B1 ;  /* 0x0000000000017941 */ /* 0x000fea0003800000 */
.L_x_569:
        /* <DEDUP_REMOVED lines=9> */
.L_x_572:
[----:B------:R-:W-:Y:S05]  /*20370*/  BSYNC B1 ;  /* 0x0000000000017941 */ /* 0x000fea0003800000 */
.L_x_571:
        /* <DEDUP_REMOVED lines=9> */
.L_x_574:
[----:B------:R-:W-:Y:S05]  /*20410*/  BSYNC B1 ;  /* 0x0000000000017941 */ /* 0x000fea0003800000 */
.L_x_573:
        /* <DEDUP_REMOVED lines=9> */
.L_x_576:
[----:B------:R-:W-:Y:S05]  /*204b0*/  BSYNC B1 ;  /* 0x0000000000017941 */ /* 0x000fea0003800000 */
.L_x_575:
        /* <DEDUP_REMOVED lines=9> */
.L_x_578:
[----:B------:R-:W-:Y:S05]  /*20550*/  BSYNC B1 ;  /* 0x0000000000017941 */ /* 0x000fea0003800000 */
.L_x_577:
        /* <DEDUP_REMOVED lines=9> */
.L_x_580:
[----:B------:R-:W-:Y:S05]  /*205f0*/  BSYNC B1 ;  /* 0x0000000000017941 */ /* 0x000fea0003800000 */
.L_x_579:
        /* <DEDUP_REMOVED lines=9> */
.L_x_582:
[----:B------:R-:W-:Y:S05]  /*20690*/  BSYNC B1 ;  /* 0x0000000000017941 */ /* 0x000fea0003800000 */
.L_x_581:
        /* <DEDUP_REMOVED lines=9> */
.L_x_584:
[----:B------:R-:W-:Y:S05]  /*20730*/  BSYNC B1 ;  /* 0x0000000000017941 */ /* 0x000fea0003800000 */
.L_x_583:
        /* <DEDUP_REMOVED lines=9> */
.L_x_586:
[----:B------:R-:W-:Y:S05]  /*207d0*/  BSYNC B1 ;  /* 0x0000000000017941 */ /* 0x000fea0003800000 */
.L_x_585:
        /* <DEDUP_REMOVED lines=9> */
.L_x_588:
[----:B------:R-:W-:Y:S05]  /*20870*/  BSYNC B1 ;  /* 0x0000000000017941 */ /* 0x000fea0003800000 */
.L_x_587:
        /* <DEDUP_REMOVED lines=9> */
.L_x_590:
[----:B------:R-:W-:Y:S05]  /*20910*/  BSYNC B1 ;  /* 0x0000000000017941 */ /* 0x000fea0003800000 */
.L_x_589:
[----:B------:R0:W5:Y:S02]  /*20920*/  LDL.64 R220, [R1+0x440] ;  /* 0x0004400001dc7983 */ /* 0x0001640000100a00 */
[----:B--2--5:R-:W-:Y:S01]  /*20930*/  HADD2.F32 R216, -RZ, R17.H0_H0 ;  /* 0x20000011ffd87230 */ /* 0x024fe20000004100 */
[----:B------:R-:W-:Y:S01]  /*20940*/  ISETP.GT.AND P3, PT, R3, 0x90, PT ;  /* 0x000000900300780c */ /* 0x000fe20003f64270 */
[----:B------:R-:W-:Y:S03]  /*20950*/  BSSY B1, `(.L_x_591) ;  /* 0x0000008000017945 */ /* 0x000fe60003800000 */
[----:B------:R-:W-:Y:S01]  /*20960*/  FMUL R216, R216, R16 ;  /* 0x00000010d8d87220 */ /* 0x000fe20000400000 */
[----:B------:R-:W-:-:S03]  /*20970*/  ISETP.GT.AND P1, PT, R0, RZ, P3 ;  /* 0x000000ff0000720c */ /* 0x000fc60001f24270 */
[----:B------:R-:W-:-:S05]  /*20980*/  FFMA R216, R223, R2, R216 ;  /* 0x00000002dfd87223 */ /* 0x000fca00000000d8 */
[----:B------:R-:W-:-:S05]  /*20990*/  F2FP.F16.F32.PACK_AB R216, RZ, R216 ;  /* 0x000000d8ffd8723e */ /* 0x000fca00000000ff */
[----:B------:R0:W-:Y:S01]  /*209a0*/  @P0 STG.E.U16 desc[UR60][R22.64+0x112], R216 ;  /* 0x000112d816000986 */ /* 0x0001e2000c10153c */
[----:B------:R-:W-:Y:S05]  /*209b0*/  @!P1 BRA `(.L_x_592) ;  /* 0x0000000000049947 */ /* 0x000fea0003800000 */
[----:B------:R2:W5:Y:S02]  /*209c0*/  LDG.E.LTC128B.U16 R17, desc[UR60][R220.64+0x120] ;  /* 0x0001203cdc117981 */ /* 0x000564000c1e1520 */
.L_x_592:
[----:B------:R-:W-:Y:S05]  /*209d0*/  BSYNC B1 ;  /* 0x0000000000017941 */ /* 0x000fea0003800000 */
.L_x_591:
[----:B0----5:R-:W-:Y:S01]  /*209e0*/  HADD2.F32 R216, -RZ, R17.H0_H0 ;  /* 0x20000011ffd87230 */ /* 0x021fe20000004100 */
        /* <DEDUP_REMOVED lines=9> */
.L_x_594:
[----:B------:R-:W-:Y:S05]  /*20a80*/  BSYNC B1 ;  /* 0x0000000000017941 */ /* 0x000fea0003800000 */
.L_x_593:
[----:B------:R1:W5:Y:S02]  /*20a90*/  LDL.64 R218, [R1+0x420] ;  /* 0x0004200001da7983 */ /* 0x0003640000100a00 */
[----:B0----5:R-:W-:Y:S01]  /*20aa0*/  HADD2.F32 R208, -RZ, R17.H0_H0 ;  /* 0x20000011ffd07230 */ /* 0x021fe20000004100 */
        /* <DEDUP_REMOVED lines=8> */
.L_x_596:
[----:B------:R-:W-:Y:S05]  /*20b30*/  BSYNC B1 ;  /* 0x0000000000017941 */ /* 0x000fea0003800000 */
.L_x_595:
[----:B------:R-:W2:Y:S01]  /*20b40*/  LDL.64 R216, [R1+0x428] ;  /* 0x0004280001d87983 */ /* 0x000ea20000100a00 */
[----:B-1---5:R-:W-:Y:S01]  /*20b50*/  HADD2.F32 R208, -RZ, R17.H0_H0 ;  /* 0x20000011ffd07230 */ /* 0x022fe20000004100 */
[----:B------:R-:W-:Y:S01]  /*20b60*/  ISETP.GT.AND P0, PT, R0, 0x8, P2 ;  /* 0x000000080000780c */ /* 0x000fe20001704270 */
[----:B------:R-:W-:Y:S03]  /*20b70*/  BSSY B1, `(.L_x_597) ;  /* 0x0000007000017945 */ /* 0x000fe60003800000 */
[----:B------:R-:W-:-:S04]  /*20b80*/  FMUL R208, R208, R16 ;  /* 0x00000010d0d07220 */ /* 0x000fc80000400000 */
[----:B------:R-:W-:-:S05]  /*20b90*/  FFMA R208, R210, R2, R208 ;  /* 0x00000002d2d07223 */ /* 0x000fca00000000d0 */
[----:B------:R-:W-:-:S05]  /*20ba0*/  F2FP.F16.F32.PACK_AB R208, RZ, R208 ;  /* 0x000000d0ffd0723e */ /* 0x000fca00000000ff */
[----:B--2---:R1:W-:Y:S01]  /*20bb0*/  @P1 STG.E.U16 desc[UR60][R216.64+0x120], R208 ;  /* 0x000120d0d8001986 */ /* 0x0043e2000c10153c */
[----:B------:R-:W-:Y:S05]  /*20bc0*/  @!P0 BRA `(.L_x_598) ;  /* 0x0000000000048947 */ /* 0x000fea0003800000 */
[----:B------:R2:W5:Y:S02]  /*20bd0*/  LDG.E.LTC128B.U16 R17, desc[UR60][R218.64+0x122] ;  /* 0x0001223cda117981 */ /* 0x000564000c1e1520 */
.L_x_598:
[----:B------:R-:W-:Y:S05]  /*20be0*/  BSYNC B1 ;  /* 0x0000000000017941 */ /* 0x000fea0003800000 */
.L_x_597:
[----:B-----5:R-:W-:Y:S01]  /*20bf0*/  HADD2.F32 R209, -RZ, R17.H0_H0 ;  /* 0x20000011ffd17230 */ /* 0x020fe20000004100 */
[----:B------:R-:W-:Y:S01]  /*20c00*/  ISETP.GT.AND P1, PT, R3, 0x98, PT ;  /* 0x000000980300780c */ /* 0x000fe20003f24270 */
[----:B------:R-:W-:Y:S03]  /*20c10*/  BSSY B1, `(.L_x_599) ;  /* 0x0000008000017945 */ /* 0x000fe60003800000 */
[----:B-1----:R-:W-:Y:S01]  /*20c20*/  FMUL R208, R209, R16 ;  /* 0x00000010d1d07220 */ /* 0x002fe20000400000 */
[----:B------:R-:W-:-:S03]  /*20c30*/  ISETP.GT.AND P5, PT, R0, RZ, P1 ;  /* 0x000000ff0000720c */ /* 0x000fc60000fa4270 */
[----:B------:R-:W-:-:S05]  /*20c40*/  FFMA R208, R211, R2, R208 ;  /* 0x00000002d3d07223 */ /* 0x000fca00000000d0 */
[----:B------:R-:W-:-:S05]  /*20c50*/  F2FP.F16.F32.PACK_AB R208, RZ, R208 ;  /* 0x000000d0ffd0723e */ /* 0x000fca00000000ff */
[----:B------:R1:W-:Y:S01]  /*20c60*/  @P0 STG.E.U16 desc[UR60][R216.64+0x122], R208 ;  /* 0x000122d0d8000986 */ /* 0x0003e2000c10153c */
[----:B------:R-:W-:Y:S05]  /*20c70*/  @!P5 BRA `(.L_x_600) ;  /* 0x000000000004d947 */ /* 0x000fea0003800000 */
[----:B------:R0:W5:Y:S02]  /*20c80*/  LDG.E.LTC128B.U16 R17, desc[UR60][R220.64+0x130] ;  /* 0x0001303cdc117981 */ /* 0x000164000c1e1520 */
.L_x_600:
[----:B------:R-:W-:Y:S05]  /*20c90*/  BSYNC B1 ;  /* 0x0000000000017941 */ /* 0x000fea0003800000 */
.L_x_599:
[----:B-----5:R-:W-:Y:S01]  /*20ca0*/  HADD2.F32 R209, -RZ, R17.H0_H0 ;  /* 0x20000011ffd17230 */ /* 0x020fe20000004100 */
        /* <DEDUP_REMOVED lines=9> */
.L_x_602:
[----:B------:R-:W-:Y:S05]  /*20d40*/  BSYNC B1 ;  /* 0x0000000000017941 */ /* 0x000fea0003800000 */
.L_x_601:
[----:B0----5:R-:W-:Y:S01]  /*20d50*/  HADD2.F32 R209, -RZ, R17.H0_H0 ;  /* 0x20000011ffd17230 */ /* 0x021fe20000004100 */
[----:B------:R-:W-:Y:S01]  /*20d60*/  ISETP.GT.AND P5, PT, R0, 0x8, P1 ;  /* 0x000000080000780c */ /* 0x000fe20000fa4270 */
[----:B------:R-:W-:Y:S03]  /*20d70*/  BSSY B1, `(.L_x_603) ;  /* 0x0000007000017945 */ /* 0x000fe60003800000 */
[----:B-1----:R-:W-:-:S04]  /*20d80*/  FMUL R208, R209, R16 ;  /* 0x00000010d1d07220 */ /* 0x002fc80000400000 */
[----:B------:R-:W-:-:S05]  /*20d90*/  FFMA R208, R213, R2, R208 ;  /* 0x00000002d5d07223 */ /* 0x000fca00000000d0 */
[----:B------:R-:W-:-:S05]  /*20da0*/  F2FP.F16.F32.PACK_AB R208, RZ, R208 ;  /* 0x000000d0ffd0723e */ /* 0x000fca00000000ff */
[----:B------:R0:W-:Y:S01]  /*20db0*/  @P4 STG.E.U16 desc[UR60][R8.64+0x132], R208 ;  /* 0x000132d008004986 */ /* 0x0001e2000c10153c */
[----:B------:R-:W-:Y:S05]  /*20dc0*/  @!P5 BRA `(.L_x_604) ;  /* 0x000000000004d947 */ /* 0x000fea0003800000 */
[----:B------:R1:W5:Y:S02]  /*20dd0*/  LDG.E.LTC128B.U16 R17, desc[UR60][R218.64+0x130] ;  /* 0x0001303cda117981 */ /* 0x000364000c1e1520 */
.L_x_604:
[----:B------:R-:W-:Y:S05]  /*20de0*/  BSYNC B1 ;  /* 0x0000000000017941 */ /* 0x000fea0003800000 */
.L_x_603:
[----:B-----5:R-:W-:Y:S01]  /*20df0*/  HADD2.F32 R209, -RZ, R17.H0_H0 ;  /* 0x20000011ffd17230 */ /* 0x020fe20000004100 */
        /* <DEDUP_REMOVED lines=8> */
.L_x_606:
[----:B------:R-:W-:Y:S05]  /*20e80*/  BSYNC B1 ;  /* 0x0000000000017941 */ /* 0x000fea0003800000 */
.L_x_605:
        /* <DEDUP_REMOVED lines=9> */
.L_x_608:
[----:B------:R-:W-:Y:S05]  /*20f20*/  BSYNC B1 ;  /* 0x0000000000017941 */ /* 0x000fea0003800000 */
.L_x_607:
        /* <DEDUP_REMOVED lines=9> */
.L_x_610:
[----:B------:R-:W-:Y:S05]  /*20fc0*/  BSYNC B1 ;  /* 0x0000000000017941 */ /* 0x000fea0003800000 */
.L_x_609:
        /* <DEDUP_REMOVED lines=9> */
.L_x_612:
[----:B------:R-:W-:Y:S05]  /*21060*/  BSYNC B1 ;  /* 0x0000000000017941 */ /* 0x000fea0003800000 */
.L_x_611:
[----:B------:R-:W2:Y:S01]  /*21070*/  LDL.64 R208, [R1+0x400] ;  /* 0x0004000001d07983 */ /* 0x000ea20000100a00 */
[----:B-----5:R-:W-:Y:S01]  /*21080*/  HADD2.F32 R201, -RZ, R17.H0_H0 ;  /* 0x20000011ffc97230 */ /* 0x020fe20000004100 */
        /* <DEDUP_REMOVED lines=8> */
.L_x_614:
[----:B------:R-:W-:Y:S05]  /*21110*/  BSYNC B1 ;  /* 0x0000000000017941 */ /* 0x000fea0003800000 */
.L_x_613:
[----:B--2--5:R-:W-:Y:S01]  /*21120*/  HADD2.F32 R201, -RZ, R17.H0_H0 ;  /* 0x20000011ffc97230 */ /* 0x024fe20000004100 */
[----:B------:R-:W-:Y:S01]  /*21130*/  ISETP.GT.AND P5, PT, R0, 0x80, P1 ;  /* 0x000000800000780c */ /* 0x000fe20000fa4270 */
[----:B------:R-:W-:Y:S03]  /*21140*/  BSSY B1, `(.L_x_615) ;  /* 0x0000007000017945 */ /* 0x000fe60003800000 */
[----:B0-----:R-:W-:-:S04]  /*21150*/  FMUL R200, R201, R16 ;  /* 0x00000010c9c87220 */ /* 0x001fc80000400000 */
[----:B------:R-:W-:-:S05]  /*21160*/  FFMA R200, R203, R2, R200 ;  /* 0x00000002cbc87223 */ /* 0x000fca00000000c8 */
[----:B------:R-:W-:-:S05]  /*21170*/  F2FP.F16.F32.PACK_AB R200, RZ, R200 ;  /* 0x000000c8ffc8723e */ /* 0x000fca00000000ff */
[----:B------:R0:W-:Y:S01]  /*21180*/  @P4 STG.E.U16 desc[UR60][R208.64+0x122], R200 ;  /* 0x000122c8d0004986 */ /* 0x0001e2000c10153c */
[----:B------:R-:W-:Y:S05]  /*21190*/  @!P5 BRA `(.L_x_616) ;  /* 0x000000000004d947 */ /* 0x000fea0003800000 */
[----:B------:R2:W5:Y:S02]  /*211a0*/  LDG.E.LTC128B.U16 R17, desc[UR60][R234.64+0x130] ;  /* 0x0001303cea117981 */ /* 0x000564000c1e1520 */
.L_x_616:
[----:B------:R-:W-:Y:S05]  /*211b0*/  BSYNC B1 ;  /* 0x0000000000017941 */ /* 0x000fea0003800000 */
.L_x_615:
        /* <DEDUP_REMOVED lines=9> */
.L_x_618:
[----:B------:R-:W-:Y:S05]  /*21250*/  BSYNC B1 ;  /* 0x0000000000017941 */ /* 0x000fea0003800000 */
.L_x_617:
        /* <DEDUP_REMOVED lines=9> */
.L_x_620:
[----:B------:R-:W-:Y:S05]  /*212f0*/  BSYNC B1 ;  /* 0x0000000000017941 */ /* 0x000fea0003800000 */
.L_x_619:
        /* <DEDUP_REMOVED lines=9> */
.L_x_622:
[----:B------:R-:W-:Y:S05]  /*21390*/  BSYNC B1 ;  /* 0x0000000000017941 */ /* 0x000fea0003800000 */
.L_x_621:
        /* <DEDUP_REMOVED lines=9> */
.L_x_624:
[----:B------:R-:W-:Y:S05]  /*21430*/  BSYNC B1 ;  /* 0x0000000000017941 */ /* 0x000fea0003800000 */
.L_x_623:
        /* <DEDUP_REMOVED lines=9> */
.L_x_626:
[----:B------:R-:W-:Y:S05]  /*214d0*/  BSYNC B1 ;  /* 0x0000000000017941 */ /* 0x000fea0003800000 */
.L_x_625:
        /* <DEDUP_REMOVED lines=9> */
.L_x_628:
[----:B------:R-:W-:Y:S05]  /*21570*/  BSYNC B1 ;  /* 0x0000000000017941 */ /* 0x000fea0003800000 */
.L_x_627:
        /* <DEDUP_REMOVED lines=9> */
.L_x_630:
[----:B------:R-:W-:Y:S05]  /*21610*/  BSYNC B1 ;  /* 0x0000000000017941 */ /* 0x000fea0003800000 */
.L_x_629:
        /* <DEDUP_REMOVED lines=9> */
.L_x_632:
[----:B------:R-:W-:Y:S05]  /*216b0*/  BSYNC B1 ;  /* 0x0000000000017941 */ /* 0x000fea0003800000 */
.L_x_631:
        /* <DEDUP_REMOVED lines=9> */
.L_x_634:
[----:B------:R-:W-:Y:S05]  /*21750*/  BSYNC B1 ;  /* 0x0000000000017941 */ /* 0x000fea0003800000 */
.L_x_633:
        /* <DEDUP_REMOVED lines=9> */
.L_x_636:
[----:B------:R-:W-:Y:S05]  /*217f0*/  BSYNC B1 ;  /* 0x0000000000017941 */ /* 0x000fea0003800000 */
.L_x_635:
        /* <DEDUP_REMOVED lines=9> */
.L_x_638:
[----:B------:R-:W-:Y:S05]  /*21890*/  BSYNC B1 ;  /* 0x0000000000017941 */ /* 0x000fea0003800000 */
.L_x_637:
        /* <DEDUP_REMOVED lines=9> */
.L_x_640:
[----:B------:R-:W-:Y:S05]  /*21930*/  BSYNC B1 ;  /* 0x0000000000017941 */ /* 0x000fea0003800000 */
.L_x_639:
        /* <DEDUP_REMOVED lines=9> */
.L_x_642:
[----:B------:R-:W-:Y:S05]  /*219d0*/  BSYNC B1 ;  /* 0x0000000000017941 */ /* 0x000fea0003800000 */
.L_x_641:
        /* <DEDUP_REMOVED lines=9> */
.L_x_644:
[----:B------:R-:W-:Y:S05]  /*21a70*/  BSYNC B1 ;  /* 0x0000000000017941 */ /* 0x000fea0003800000 */
.L_x_643:
        /* <DEDUP_REMOVED lines=9> */
.L_x_646:
[----:B------:R-:W-:Y:S05]  /*21b10*/  BSYNC B1 ;  /* 0x0000000000017941 */ /* 0x000fea0003800000 */
.L_x_645:
        /* <DEDUP_REMOVED lines=9> */
.L_x_648:
[----:B------:R-:W-:Y:S05]  /*21bb0*/  BSYNC B1 ;  /* 0x0000000000017941 */ /* 0x000fea0003800000 */
.L_x_647:
        /* <DEDUP_REMOVED lines=9> */
.L_x_650:
[----:B------:R-:W-:Y:S05]  /*21c50*/  BSYNC B1 ;  /* 0x0000000000017941 */ /* 0x000fea0003800000 */
.L_x_649:
        /* <DEDUP_REMOVED lines=9> */
.L_x_652:
[----:B------:R-:W-:Y:S05]  /*21cf0*/  BSYNC B1 ;  /* 0x0000000000017941 */ /* 0x000fea0003800000 */
.L_x_651:
        /* <DEDUP_REMOVED lines=9> */
.L_x_654:
[----:B------:R-:W-:Y:S05]  /*21d90*/  BSYNC B1 ;  /* 0x0000000000017941 */ /* 0x000fea0003800000 */
.L_x_653:
        /* <DEDUP_REMOVED lines=10> */
.L_x_656:
[----:B------:R-:W-:Y:S05]  /*21e40*/  BSYNC B1 ;  /* 0x0000000000017941 */ /* 0x000fea0003800000 */
.L_x_655:
        /* <DEDUP_REMOVED lines=10> */
.L_x_658:
[----:B------:R-:W-:Y:S05]  /*21ef0*/  BSYNC B1 ;  /* 0x0000000000017941 */ /* 0x000fea0003800000 */
.L_x_657:
        /* <DEDUP_REMOVED lines=9> */
.L_x_660:
[----:B------:R-:W-:Y:S05]  /*21f90*/  BSYNC B1 ;  /* 0x0000000000017941 */ /* 0x000fea0003800000 */
.L_x_659:
        /* <DEDUP_REMOVED lines=9> */
.L_x_662:
[----:B------:R-:W-:Y:S05]  /*22030*/  BSYNC B1 ;  /* 0x0000000000017941 */ /* 0x000fea0003800000 */
.L_x_661:
        /* <DEDUP_REMOVED lines=10> */
.L_x_664:
[----:B------:R-:W-:Y:S05]  /*220e0*/  BSYNC B1 ;  /* 0x0000000000017941 */ /* 0x000fea0003800000 */
.L_x_663:
        /* <DEDUP_REMOVED lines=10> */
.L_x_666:
[----:B------:R-:W-:Y:S05]  /*22190*/  BSYNC B1 ;  /* 0x0000000000017941 */ /* 0x000fea0003800000 */
.L_x_665:
        /* <DEDUP_REMOVED lines=9> */
.L_x_668:
[----:B------:R-:W-:Y:S05]  /*22230*/  BSYNC B1 ;  /* 0x0000000000017941 */ /* 0x000fea0003800000 */
.L_x_667:
        /* <DEDUP_REMOVED lines=9> */
.L_x_670:
[----:B------:R-:W-:Y:S05]  /*222d0*/  BSYNC B1 ;  /* 0x0000000000017941 */ /* 0x000fea0003800000 */
.L_x_669:
        /* <DEDUP_REMOVED lines=9> */
.L_x_672:
[----:B------:R-:W-:Y:S05]  /*22370*/  BSYNC B1 ;  /* 0x0000000000017941 */ /* 0x000fea0003800000 */
.L_x_671:
        /* <DEDUP_REMOVED lines=9> */
.L_x_674:
[----:B------:R-:W-:Y:S05]  /*22410*/  BSYNC B1 ;  /* 0x0000000000017941 */ /* 0x000fea0003800000 */
.L_x_673:
        /* <DEDUP_REMOVED lines=9> */
.L_x_676:
[----:B------:R-:W-:Y:S05]  /*224b0*/  BSYNC B1 ;  /* 0x0000000000017941 */ /* 0x000fea0003800000 */
.L_x_675:
        /* <DEDUP_REMOVED lines=9> */
.L_x_678:
[----:B------:R-:W-:Y:S05]  /*22550*/  BSYNC B1 ;  /* 0x0000000000017941 */ /* 0x000fea0003800000 */
.L_x_677:
        /* <DEDUP_REMOVED lines=9> */
.L_x_680:
[----:B------:R-:W-:Y:S05]  /*225f0*/  BSYNC B1 ;  /* 0x0000000000017941 */ /* 0x000fea0003800000 */
.L_x_679:
        /* <DEDUP_REMOVED lines=9> */
.L_x_682:
[----:B------:R-:W-:Y:S05]  /*22690*/  BSYNC B1 ;  /* 0x0000000000017941 */ /* 0x000fea0003800000 */
.L_x_681:
        /* <DEDUP_REMOVED lines=9> */
.L_x_684:
[----:B------:R-:W-:Y:S05]  /*22730*/  BSYNC B1 ;  /* 0x0000000000017941 */ /* 0x000fea0003800000 */
.L_x_683:
        /* <DEDUP_REMOVED lines=9> */
.L_x_686:
[----:B------:R-:W-:Y:S05]  /*227d0*/  BSYNC B1 ;  /* 0x0000000000017941 */ /* 0x000fea0003800000 */
.L_x_685:
        /* <DEDUP_REMOVED lines=9> */
.L_x_688:
[----:B------:R-:W-:Y:S05]  /*22870*/  BSYNC B1 ;  /* 0x0000000000017941 */ /* 0x000fea0003800000 */
.L_x_687:
        /* <DEDUP_REMOVED lines=9> */
.L_x_690:
[----:B------:R-:W-:Y:S05]  /*22910*/  BSYNC B1 ;  /* 0x0000000000017941 */ /* 0x000fea0003800000 */
.L_x_689:
        /* <DEDUP_REMOVED lines=9> */
.L_x_692:
[----:B------:R-:W-:Y:S05]  /*229b0*/  BSYNC B1 ;  /* 0x0000000000017941 */ /* 0x000fea0003800000 */
.L_x_691:
        /* <DEDUP_REMOVED lines=9> */
.L_x_694:
[----:B------:R-:W-:Y:S05]  /*22a50*/  BSYNC B1 ;  /* 0x0000000000017941 */ /* 0x000fea0003800000 */
.L_x_693:
        /* <DEDUP_REMOVED lines=9> */
.L_x_696:
[----:B------:R-:W-:Y:S05]  /*22af0*/  BSYNC B1 ;  /* 0x0000000000017941 */ /* 0x000fea0003800000 */
.L_x_695:
        /* <DEDUP_REMOVED lines=9> */
.L_x_698:
[----:B------:R-:W-:Y:S05]  /*22b90*/  BSYNC B1 ;  /* 0x0000000000017941 */ /* 0x000fea0003800000 */
.L_x_697:
        /* <DEDUP_REMOVED lines=9> */
.L_x_700:
[----:B------:R-:W-:Y:S05]  /*22c30*/  BSYNC B1 ;  /* 0x0000000000017941 */ /* 0x000fea0003800000 */
.L_x_699:
        /* <DEDUP_REMOVED lines=9> */
.L_x_702:
[----:B------:R-:W-:Y:S05]  /*22cd0*/  BSYNC B1 ;  /* 0x0000000000017941 */ /* 0x000fea0003800000 */
.L_x_701:
        /* <DEDUP_REMOVED lines=9> */
.L_x_704:
[----:B------:R-:W-:Y:S05]  /*22d70*/  BSYNC B1 ;  /* 0x0000000000017941 */ /* 0x000fea0003800000 */
.L_x_703:
        /* <DEDUP_REMOVED lines=9> */
.L_x_706:
[----:B------:R-:W-:Y:S05]  /*22e10*/  BSYNC B1 ;  /* 0x0000000000017941 */ /* 0x000fea0003800000 */
.L_x_705:
        /* <DEDUP_REMOVED lines=9> */
.L_x_708:
[----:B------:R-:W-:Y:S05]  /*22eb0*/  BSYNC B1 ;  /* 0x0000000000017941 */ /* 0x000fea0003800000 */
.L_x_707:
        /* <DEDUP_REMOVED lines=9> */
.L_x_710:
[----:B------:R-:W-:Y:S05]  /*22f50*/  BSYNC B1 ;  /* 0x0000000000017941 */ /* 0x000fea0003800000 */
.L_x_709:
        /* <DEDUP_REMOVED lines=9> */
.L_x_712:
[----:B------:R-:W-:Y:S05]  /*22ff0*/  BSYNC B1 ;  /* 0x0000000000017941 */ /* 0x000fea0003800000 */
.L_x_711:
        /* <DEDUP_REMOVED lines=9> */
.L_x_714:
[----:B------:R-:W-:Y:S05]  /*23090*/  BSYNC B1 ;  /* 0x0000000000017941 */ /* 0x000fea0003800000 */
.L_x_713:
        /* <DEDUP_REMOVED lines=9> */
.L_x_716:
[----:B------:R-:W-:Y:S05]  /*23130*/  BSYNC B1 ;  /* 0x0000000000017941 */ /* 0x000fea0003800000 */
.L_x_715:
        /* <DEDUP_REMOVED lines=9> */
.L_x_718:
[----:B------:R-:W-:Y:S05]  /*231d0*/  BSYNC B1 ;  /* 0x0000000000017941 */ /* 0x000fea0003800000 */
.L_x_717:
        /* <DEDUP_REMOVED lines=10> */
.L_x_720:
[----:B------:R-:W-:Y:S05]  /*23280*/  BSYNC B1 ;  /* 0x0000000000017941 */ /* 0x000fea0003800000 */
.L_x_719:
        /* <DEDUP_REMOVED lines=10> */
.L_x_722:
[----:B------:R-:W-:Y:S05]  /*23330*/  BSYNC B1 ;  /* 0x0000000000017941 */ /* 0x000fea0003800000 */
.L_x_721:
        /* <DEDUP_REMOVED lines=9> */
.L_x_724:
[----:B------:R-:W-:Y:S05]  /*233d0*/  BSYNC B1 ;  /* 0x0000000000017941 */ /* 0x000fea0003800000 */
.L_x_723:
        /* <DEDUP_REMOVED lines=9> */
.L_x_726:
[----:B------:R-:W-:Y:S05]  /*23470*/  BSYNC B1 ;  /* 0x0000000000017941 */ /* 0x000fea0003800000 */
.L_x_725:
        /* <DEDUP_REMOVED lines=10> */
.L_x_728:
[----:B------:R-:W-:Y:S05]  /*23520*/  BSYNC B1 ;  /* 0x0000000000017941 */ /* 0x000fea0003800000 */
.L_x_727:
        /* <DEDUP_REMOVED lines=10> */
.L_x_730:
[----:B------:R-:W-:Y:S05]  /*235d0*/  BSYNC B1 ;  /* 0x0000000000017941 */ /* 0x000fea0003800000 */
.L_x_729:
        /* <DEDUP_REMOVED lines=9> */
.L_x_732:
[----:B------:R-:W-:Y:S05]  /*23670*/  BSYNC B1 ;  /* 0x0000000000017941 */ /* 0x000fea0003800000 */
.L_x_731:
        /* <DEDUP_REMOVED lines=9> */
.L_x_734:
[----:B------:R-:W-:Y:S05]  /*23710*/  BSYNC B1 ;  /* 0x0000000000017941 */ /* 0x000fea0003800000 */
.L_x_733:
        /* <DEDUP_REMOVED lines=9> */
.L_x_736:
[----:B------:R-:W-:Y:S05]  /*237b0*/  BSYNC B1 ;  /* 0x0000000000017941 */ /* 0x000fea0003800000 */
.L_x_735:
        /* <DEDUP_REMOVED lines=9> */
.L_x_738:
[----:B------:R-:W-:Y:S05]  /*23850*/  BSYNC B1 ;  /* 0x0000000000017941 */ /* 0x000fea0003800000 */
.L_x_737:
        /* <DEDUP_REMOVED lines=9> */
.L_x_740:
[----:B------:R-:W-:Y:S05]  /*238f0*/  BSYNC B1 ;  /* 0x0000000000017941 */ /* 0x000fea0003800000 */
.L_x_739:
        /* <DEDUP_REMOVED lines=9> */
.L_x_742:
[----:B------:R-:W-:Y:S05]  /*23990*/  BSYNC B1 ;  /* 0x0000000000017941 */ /* 0x000fea0003800000 */
.L_x_741:
        /* <DEDUP_REMOVED lines=9> */
.L_x_744:
[----:B------:R-:W-:Y:S05]  /*23a30*/  BSYNC B1 ;  /* 0x0000000000017941 */ /* 0x000fea0003800000 */
.L_x_743:
        /* <DEDUP_REMOVED lines=9> */
.L_x_746:
[----:B------:R-:W-:Y:S05]  /*23ad0*/  BSYNC B1 ;  /* 0x0000000000017941 */ /* 0x000fea0003800000 */
.L_x_745:
        /* <DEDUP_REMOVED lines=9> */
.L_x_748:
[----:B------:R-:W-:Y:S05]  /*23b70*/  BSYNC B1 ;  /* 0x0000000000017941 */ /* 0x000fea0003800000 */
.L_x_747:
        /* <DEDUP_REMOVED lines=9> */
.L_x_750:
[----:B------:R-:W-:Y:S05]  /*23c10*/  BSYNC B1 ;  /* 0x0000000000017941 */ /* 0x000fea0003800000 */
.L_x_749:
        /* <DEDUP_REMOVED lines=9> */
.L_x_752:
[----:B------:R-:W-:Y:S05]  /*23cb0*/  BSYNC B1 ;  /* 0x0000000000017941 */ /* 0x000fea0003800000 */
.L_x_751:
        /* <DEDUP_REMOVED lines=9> */
.L_x_754:
[----:B------:R-:W-:Y:S05]  /*23d50*/  BSYNC B1 ;  /* 0x0000000000017941 */ /* 0x000fea0003800000 */
.L_x_753:
        /* <DEDUP_REMOVED lines=9> */
.L_x_756:
[----:B------:R-:W-:Y:S05]  /*23df0*/  BSYNC B1 ;  /* 0x0000000000017941 */ /* 0x000fea0003800000 */
.L_x_755:
        /* <DEDUP_REMOVED lines=9> */
.L_x_758:
[----:B------:R-:W-:Y:S05]  /*23e90*/  BSYNC B1 ;  /* 0x0000000000017941 */ /* 0x000fea0003800000 */
.L_x_757:
        /* <DEDUP_REMOVED lines=9> */
.L_x_760:
[----:B------:R-:W-:Y:S05]  /*23f30*/  BSYNC B1 ;  /* 0x0000000000017941 */ /* 0x000fea0003800000 */
.L_x_759:
        /* <DEDUP_REMOVED lines=9> */
.L_x_762:
[----:B------:R-:W-:Y:S05]  /*23fd0*/  BSYNC B1 ;  /* 0x0000000000017941 */ /* 0x000fea0003800000 */
.L_x_761:
        /* <DEDUP_REMOVED lines=9> */
.L_x_764:
[----:B------:R-:W-:Y:S05]  /*24070*/  BSYNC B1 ;  /* 0x0000000000017941 */ /* 0x000fea0003800000 */
.L_x_763:
        /* <DEDUP_REMOVED lines=9> */
.L_x_766:
[----:B------:R-:W-:Y:S05]  /*24110*/  BSYNC B1 ;  /* 0x0000000000017941 */ /* 0x000fea0003800000 */
.L_x_765:
        /* <DEDUP_REMOVED lines=9> */
.L_x_768:
[----:B------:R-:W-:Y:S05]  /*241b0*/  BSYNC B1 ;  /* 0x0000000000017941 */ /* 0x000fea0003800000 */
.L_x_767:
        /* <DEDUP_REMOVED lines=9> */
.L_x_770:
[----:B------:R-:W-:Y:S05]  /*24250*/  BSYNC B1 ;  /* 0x0000000000017941 */ /* 0x000fea0003800000 */
.L_x_769:
        /* <DEDUP_REMOVED lines=9> */
.L_x_772:
[----:B------:R-:W-:Y:S05]  /*242f0*/  BSYNC B1 ;  /* 0x0000000000017941 */ /* 0x000fea0003800000 */
.L_x_771:
        /* <DEDUP_REMOVED lines=9> */
.L_x_774:
[----:B------:R-:W-:Y:S05]  /*24390*/  BSYNC B1 ;  /* 0x0000000000017941 */ /* 0x000fea0003800000 */
.L_x_773:
        /* <DEDUP_REMOVED lines=9> */
.L_x_776:
[----:B------:R-:W-:Y:S05]  /*24430*/  BSYNC B1 ;  /* 0x0000000000017941 */ /* 0x000fea0003800000 */
.L_x_775:
        /* <DEDUP_REMOVED lines=9> */
.L_x_778:
[----:B------:R-:W-:Y:S05]  /*244d0*/  BSYNC B1 ;  /* 0x0000000000017941 */ /* 0x000fea0003800000 */
.L_x_777:
        /* <DEDUP_REMOVED lines=9> */
.L_x_780:
[----:B------:R-:W-:Y:S05]  /*24570*/  BSYNC B1 ;  /* 0x0000000000017941 */ /* 0x000fea0003800000 */
.L_x_779:
        /* <DEDUP_REMOVED lines=9> */
.L_x_782:
[----:B------:R-:W-:Y:S05]  /*24610*/  BSYNC B1 ;  /* 0x0000000000017941 */ /* 0x000fea0003800000 */
.L_x_781:
        /* <DEDUP_REMOVED lines=10> */
.L_x_784:
[----:B------:R-:W-:Y:S05]  /*246c0*/  BSYNC B1 ;  /* 0x0000000000017941 */ /* 0x000fea0003800000 */
.L_x_783:
        /* <DEDUP_REMOVED lines=10> */
.L_x_786:
[----:B------:R-:W-:Y:S05]  /*24770*/  BSYNC B1 ;  /* 0x0000000000017941 */ /* 0x000fea0003800000 */
.L_x_785:
        /* <DEDUP_REMOVED lines=9> */
.L_x_788:
[----:B------:R-:W-:Y:S05]  /*24810*/  BSYNC B1 ;  /* 0x0000000000017941 */ /* 0x000fea0003800000 */
.L_x_787:
        /* <DEDUP_REMOVED lines=9> */
.L_x_790:
[----:B------:R-:W-:Y:S05]  /*248b0*/  BSYNC B1 ;  /* 0x0000000000017941 */ /* 0x000fea0003800000 */
.L_x_789:
        /* <DEDUP_REMOVED lines=10> */
.L_x_792:
[----:B------:R-:W-:Y:S05]  /*24960*/  BSYNC B1 ;  /* 0x0000000000017941 */ /* 0x000fea0003800000 */
.L_x_791:
        /* <DEDUP_REMOVED lines=10> */
.L_x_794:
[----:B------:R-:W-:Y:S05]  /*24a10*/  BSYNC B1 ;  /* 0x0000000000017941 */ /* 0x000fea0003800000 */
.L_x_793:
        /* <DEDUP_REMOVED lines=9> */
.L_x_796:
[----:B------:R-:W-:Y:S05]  /*24ab0*/  BSYNC B1 ;  /* 0x0000000000017941 */ /* 0x000fea0003800000 */
.L_x_795:
        /* <DEDUP_REMOVED lines=9> */
.L_x_798:
[----:B------:R-:W-:Y:S05]  /*24b50*/  BSYNC B1 ;  /* 0x0000000000017941 */ /* 0x000fea0003800000 */
.L_x_797:
        /* <DEDUP_REMOVED lines=9> */
.L_x_800:
[----:B------:R-:W-:Y:S05]  /*24bf0*/  BSYNC B1 ;  /* 0x0000000000017941 */ /* 0x000fea0003800000 */
.L_x_799:
        /* <DEDUP_REMOVED lines=9> */
.L_x_802:
[----:B------:R-:W-:Y:S05]  /*24c90*/  BSYNC B1 ;  /* 0x0000000000017941 */ /* 0x000fea0003800000 */
.L_x_801:
        /* <DEDUP_REMOVED lines=9> */
.L_x_804:
[----:B------:R-:W-:Y:S05]  /*24d30*/  BSYNC B1 ;  /* 0x0000000000017941 */ /* 0x000fea0003800000 */
.L_x_803:
        /* <DEDUP_REMOVED lines=9> */
.L_x_806:
[----:B------:R-:W-:Y:S05]  /*24dd0*/  BSYNC B1 ;  /* 0x0000000000017941 */ /* 0x000fea0003800000 */
.L_x_805:
        /* <DEDUP_REMOVED lines=9> */
.L_x_808:
[----:B------:R-:W-:Y:S05]  /*24e70*/  BSYNC B1 ;  /* 0x0000000000017941 */ /* 0x000fea0003800000 */
.L_x_807:
        /* <DEDUP_REMOVED lines=9> */
.L_x_810:
[----:B------:R-:W-:Y:S05]  /*24f10*/  BSYNC B1 ;  /* 0x0000000000017941 */ /* 0x000fea0003800000 */
.L_x_809:
        /* <DEDUP_REMOVED lines=9> */
.L_x_812:
[----:B------:R-:W-:Y:S05]  /*24fb0*/  BSYNC B1 ;  /* 0x0000000000017941 */ /* 0x000fea0003800000 */
.L_x_811:
        /* <DEDUP_REMOVED lines=9> */
.L_x_814:
[----:B------:R-:W-:Y:S05]  /*25050*/  BSYNC B1 ;  /* 0x0000000000017941 */ /* 0x000fea0003800000 */
.L_x_813:
        /* <DEDUP_REMOVED lines=9> */
.L_x_816:
[----:B------:R-:W-:Y:S05]  /*250f0*/  BSYNC B1 ;  /* 0x0000000000017941 */ /* 0x000fea0003800000 */
.L_x_815:
        /* <DEDUP_REMOVED lines=9> */
.L_x_818:
[----:B------:R-:W-:Y:S05]  /*25190*/  BSYNC B1 ;  /* 0x0000000000017941 */ /* 0x000fea0003800000 */
.L_x_817:
        /* <DEDUP_REMOVED lines=9> */
.L_x_820:
[----:B------:R-:W-:Y:S05]  /*25230*/  BSYNC B1 ;  /* 0x0000000000017941 */ /* 0x000fea0003800000 */
.L_x_819:
        /* <DEDUP_REMOVED lines=9> */
.L_x_822:
[----:B------:R-:W-:Y:S05]  /*252d0*/  BSYNC B1 ;  /* 0x0000000000017941 */ /* 0x000fea0003800000 */
.L_x_821:
        /* <DEDUP_REMOVED lines=9> */
.L_x_824:
[----:B------:R-:W-:Y:S05]  /*25370*/  BSYNC B1 ;  /* 0x0000000000017941 */ /* 0x000fea0003800000 */
.L_x_823:
        /* <DEDUP_REMOVED lines=9> */
.L_x_826:
[----:B------:R-:W-:Y:S05]  /*25410*/  BSYNC B1 ;  /* 0x0000000000017941 */ /* 0x000fea0003800000 */
.L_x_825:
        /* <DEDUP_REMOVED lines=9> */
.L_x_828:
[----:B------:R-:W-:Y:S05]  /*254b0*/  BSYNC B1 ;  /* 0x0000000000017941 */ /* 0x000fea0003800000 */
.L_x_827:
        /* <DEDUP_REMOVED lines=9> */
.L_x_830:
[----:B------:R-:W-:Y:S05]  /*25550*/  BSYNC B1 ;  /* 0x0000000000017941 */ /* 0x000fea0003800000 */
.L_x_829:
        /* <DEDUP_REMOVED lines=9> */
.L_x_832:
[----:B------:R-:W-:Y:S05]  /*255f0*/  BSYNC B1 ;  /* 0x0000000000017941 */ /* 0x000fea0003800000 */
.L_x_831:
        /* <DEDUP_REMOVED lines=9> */
.L_x_834:
[----:B------:R-:W-:Y:S05]  /*25690*/  BSYNC B1 ;  /* 0x0000000000017941 */ /* 0x000fea0003800000 */
.L_x_833:
        /* <DEDUP_REMOVED lines=9> */
.L_x_836:
[----:B------:R-:W-:Y:S05]  /*25730*/  BSYNC B1 ;  /* 0x0000000000017941 */ /* 0x000fea0003800000 */
.L_x_835:
        /* <DEDUP_REMOVED lines=9> */
.L_x_838:
[----:B------:R-:W-:Y:S05]  /*257d0*/  BSYNC B1 ;  /* 0x0000000000017941 */ /* 0x000fea0003800000 */
.L_x_837:
        /* <DEDUP_REMOVED lines=9> */
.L_x_840:
[----:B------:R-:W-:Y:S05]  /*25870*/  BSYNC B1 ;  /* 0x0000000000017941 */ /* 0x000fea0003800000 */
.L_x_839:
        /* <DEDUP_REMOVED lines=9> */
.L_x_842:
[----:B------:R-:W-:Y:S05]  /*25910*/  BSYNC B1 ;  /* 0x0000000000017941 */ /* 0x000fea0003800000 */
.L_x_841:
        /* <DEDUP_REMOVED lines=9> */
.L_x_844:
[----:B------:R-:W-:Y:S05]  /*259b0*/  BSYNC B1 ;  /* 0x0000000000017941 */ /* 0x000fea0003800000 */
.L_x_843:
        /* <DEDUP_REMOVED lines=9> */
.L_x_846:
[----:B------:R-:W-:Y:S05]  /*25a50*/  BSYNC B1 ;  /* 0x0000000000017941 */ /* 0x000fea0003800000 */
.L_x_845:
        /* <DEDUP_REMOVED lines=10> */
.L_x_848:
[----:B------:R-:W-:Y:S05]  /*25b00*/  BSYNC B1 ;  /* 0x0000000000017941 */ /* 0x000fea0003800000 */
.L_x_847:
        /* <DEDUP_REMOVED lines=10> */
.L_x_850:
[----:B------:R-:W-:Y:S05]  /*25bb0*/  BSYNC B1 ;  /* 0x0000000000017941 */ /* 0x000fea0003800000 */
.L_x_849:
        /* <DEDUP_REMOVED lines=9> */
.L_x_852:
[----:B------:R-:W-:Y:S05]  /*25c50*/  BSYNC B1 ;  /* 0x0000000000017941 */ /* 0x000fea0003800000 */
.L_x_851:
        /* <DEDUP_REMOVED lines=9> */
.L_x_854:
[----:B------:R-:W-:Y:S05]  /*25cf0*/  BSYNC B1 ;  /* 0x0000000000017941 */ /* 0x000fea0003800000 */
.L_x_853:
        /* <DEDUP_REMOVED lines=10> */
.L_x_856:
[----:B------:R-:W-:Y:S05]  /*25da0*/  BSYNC B1 ;  /* 0x0000000000017941 */ /* 0x000fea0003800000 */
.L_x_855:
        /* <DEDUP_REMOVED lines=10> */
.L_x_858:
[----:B------:R-:W-:Y:S05]  /*25e50*/  BSYNC B1 ;  /* 0x0000000000017941 */ /* 0x000fea0003800000 */
.L_x_857:
        /* <DEDUP_REMOVED lines=9> */
.L_x_860:
[----:B------:R-:W-:Y:S05]  /*25ef0*/  BSYNC B1 ;  /* 0x0000000000017941 */ /* 0x000fea0003800000 */
.L_x_859:
        /* <DEDUP_REMOVED lines=9> */
.L_x_862:
[----:B------:R-:W-:Y:S05]  /*25f90*/  BSYNC B1 ;  /* 0x0000000000017941 */ /* 0x000fea0003800000 */
.L_x_861:
        /* <DEDUP_REMOVED lines=9> */
.L_x_864:
[----:B------:R-:W-:Y:S05]  /*26030*/  BSYNC B1 ;  /* 0x0000000000017941 */ /* 0x000fea0003800000 */
.L_x_863:
        /* <DEDUP_REMOVED lines=9> */
.L_x_866:
[----:B------:R-:W-:Y:S05]  /*260d0*/  BSYNC B1 ;  /* 0x0000000000017941 */ /* 0x000fea0003800000 */
.L_x_865:
        /* <DEDUP_REMOVED lines=9> */
.L_x_868:
[----:B------:R-:W-:Y:S05]  /*26170*/  BSYNC B1 ;  /* 0x0000000000017941 */ /* 0x000fea0003800000 */
.L_x_867:
        /* <DEDUP_REMOVED lines=9> */
.L_x_870:
[----:B------:R-:W-:Y:S05]  /*26210*/  BSYNC B1 ;  /* 0x0000000000017941 */ /* 0x000fea0003800000 */
.L_x_869:
        /* <DEDUP_REMOVED lines=9> */
.L_x_872:
[----:B------:R-:W-:Y:S05]  /*262b0*/  BSYNC B1 ;  /* 0x0000000000017941 */ /* 0x000fea0003800000 */
.L_x_871:
        /* <DEDUP_REMOVED lines=9> */
.L_x_874:
[----:B------:R-:W-:Y:S05]  /*26350*/  BSYNC B1 ;  /* 0x0000000000017941 */ /* 0x000fea0003800000 */
.L_x_873:
        /* <DEDUP_REMOVED lines=9> */
.L_x_876:
[----:B------:R-:W-:Y:S05]  /*263f0*/  BSYNC B1 ;  /* 0x0000000000017941 */ /* 0x000fea0003800000 */
.L_x_875:
        /* <DEDUP_REMOVED lines=9> */
.L_x_878:
[----:B------:R-:W-:Y:S05]  /*26490*/  BSYNC B1 ;  /* 0x0000000000017941 */ /* 0x000fea0003800000 */
.L_x_877:
        /* <DEDUP_REMOVED lines=9> */
.L_x_880:
[----:B------:R-:W-:Y:S05]  /*26530*/  BSYNC B1 ;  /* 0x0000000000017941 */ /* 0x000fea0003800000 */
.L_x_879:
        /* <DEDUP_REMOVED lines=9> */
.L_x_882:
[----:B------:R-:W-:Y:S05]  /*265d0*/  BSYNC B1 ;  /* 0x0000000000017941 */ /* 0x000fea0003800000 */
.L_x_881:
        /* <DEDUP_REMOVED lines=9> */
.L_x_884:
[----:B------:R-:W-:Y:S05]  /*26670*/  BSYNC B1 ;  /* 0x0000000000017941 */ /* 0x000fea0003800000 */
.L_x_883:
        /* <DEDUP_REMOVED lines=9> */
.L_x_886:
[----:B------:R-:W-:Y:S05]  /*26710*/  BSYNC B1 ;  /* 0x0000000000017941 */ /* 0x000fea0003800000 */
.L_x_885:
        /* <DEDUP_REMOVED lines=9> */
.L_x_888:
[----:B------:R-:W-:Y:S05]  /*267b0*/  BSYNC B1 ;  /* 0x0000000000017941 */ /* 0x000fea0003800000 */
.L_x_887:
        /* <DEDUP_REMOVED lines=9> */
.L_x_890:
[----:B------:R-:W-:Y:S05]  /*26850*/  BSYNC B1 ;  /* 0x0000000000017941 */ /* 0x000fea0003800000 */
.L_x_889:
        /* <DEDUP_REMOVED lines=9> */
.L_x_892:
[----:B------:R-:W-:Y:S05]  /*268f0*/  BSYNC B1 ;  /* 0x0000000000017941 */ /* 0x000fea0003800000 */
.L_x_891:
        /* <DEDUP_REMOVED lines=9> */
.L_x_894:
[----:B------:R-:W-:Y:S05]  /*26990*/  BSYNC B1 ;  /* 0x0000000000017941 */ /* 0x000fea0003800000 */
.L_x_893:
        /* <DEDUP_REMOVED lines=9> */
.L_x_896:
[----:B------:R-:W-:Y:S05]  /*26a30*/  BSYNC B1 ;  /* 0x0000000000017941 */ /* 0x000fea0003800000 */
.L_x_895:
        /* <DEDUP_REMOVED lines=9> */
.L_x_898:
[----:B------:R-:W-:Y:S05]  /*26ad0*/  BSYNC B1 ;  /* 0x0000000000017941 */ /* 0x000fea0003800000 */
.L_x_897:
        /* <DEDUP_REMOVED lines=9> */
.L_x_900:
[----:B------:R-:W-:Y:S05]  /*26b70*/  BSYNC B1 ;  /* 0x0000000000017941 */ /* 0x000fea0003800000 */
.L_x_899:
        /* <DEDUP_REMOVED lines=9> */
.L_x_902:
[----:B------:R-:W-:Y:S05]  /*26c10*/  BSYNC B1 ;  /* 0x0000000000017941 */ /* 0x000fea0003800000 */
.L_x_901:
        /* <DEDUP_REMOVED lines=9> */
.L_x_904:
[----:B------:R-:W-:Y:S05]  /*26cb0*/  BSYNC B1 ;  /* 0x0000000000017941 */ /* 0x000fea0003800000 */
.L_x_903:
        /* <DEDUP_REMOVED lines=9> */
.L_x_906:
[----:B------:R-:W-:Y:S05]  /*26d50*/  BSYNC B1 ;  /* 0x0000000000017941 */ /* 0x000fea0003800000 */
.L_x_905:
        /* <DEDUP_REMOVED lines=9> */
.L_x_908:
[----:B------:R-:W-:Y:S05]  /*26df0*/  BSYNC B1 ;  /* 0x0000000000017941 */ /* 0x000fea0003800000 */
.L_x_907:
        /* <DEDUP_REMOVED lines=9> */
.L_x_910:
[----:B------:R-:W-:Y:S05]  /*26e90*/  BSYNC B1 ;  /* 0x0000000000017941 */ /* 0x000fea0003800000 */
.L_x_909:
        /* <DEDUP_REMOVED lines=10> */
.L_x_912:
[----:B------:R-:W-:Y:S05]  /*26f40*/  BSYNC B1 ;  /* 0x0000000000017941 */ /* 0x000fea0003800000 */
.L_x_911:
        /* <DEDUP_REMOVED lines=10> */
.L_x_914:
[----:B------:R-:W-:Y:S05]  /*26ff0*/  BSYNC B1 ;  /* 0x0000000000017941 */ /* 0x000fea0003800000 */
.L_x_913:
        /* <DEDUP_REMOVED lines=9> */
.L_x_916:
[----:B------:R-:W-:Y:S05]  /*27090*/  BSYNC B1 ;  /* 0x0000000000017941 */ /* 0x000fea0003800000 */
.L_x_915:
        /* <DEDUP_REMOVED lines=9> */
.L_x_918:
[----:B------:R-:W-:Y:S05]  /*27130*/  BSYNC B1 ;  /* 0x0000000000017941 */ /* 0x000fea0003800000 */
.L_x_917:
        /* <DEDUP_REMOVED lines=10> */
.L_x_920:
[----:B------:R-:W-:Y:S05]  /*271e0*/  BSYNC B1 ;  /* 0x0000000000017941 */ /* 0x000fea0003800000 */
.L_x_919:
        /* <DEDUP_REMOVED lines=10> */
.L_x_922:
[----:B------:R-:W-:Y:S05]  /*27290*/  BSYNC B1 ;  /* 0x0000000000017941 */ /* 0x000fea0003800000 */
.L_x_921:
[----:B-----5:R-:W-:Y:S01]  /*272a0*/  HADD2.F32 R3, -RZ, R17.H0_H0 ;  /* 0x20000011ff037230 */ /* 0x020fe20000004100 */
        /* <DEDUP_REMOVED lines=8> */
.L_x_924:
[----:B------:R-:W-:Y:S05]  /*27330*/  BSYNC B1 ;  /* 0x0000000000017941 */ /* 0x000fea0003800000 */
.L_x_923:
        /* <DEDUP_REMOVED lines=9> */
.L_x_926:
[----:B------:R-:W-:Y:S05]  /*273d0*/  BSYNC B1 ;  /* 0x0000000000017941 */ /* 0x000fea0003800000 */
.L_x_925:
        /* <DEDUP_REMOVED lines=9> */
.L_x_928:
[----:B------:R-:W-:Y:S05]  /*27470*/  BSYNC B1 ;  /* 0x0000000000017941 */ /* 0x000fea0003800000 */
.L_x_927:
        /* <DEDUP_REMOVED lines=9> */
.L_x_930:
[----:B------:R-:W-:Y:S05]  /*27510*/  BSYNC B1 ;  /* 0x0000000000017941 */ /* 0x000fea0003800000 */
.L_x_929:
        /* <DEDUP_REMOVED lines=9> */
.L_x_932:
[----:B------:R-:W-:Y:S05]  /*275b0*/  BSYNC B1 ;  /* 0x0000000000017941 */ /* 0x000fea0003800000 */
.L_x_931:
        /* <DEDUP_REMOVED lines=9> */
.L_x_934:
[----:B------:R-:W-:Y:S05]  /*27650*/  BSYNC B1 ;  /* 0x0000000000017941 */ /* 0x000fea0003800000 */
.L_x_933:
        /* <DEDUP_REMOVED lines=9> */
.L_x_936:
[----:B------:R-:W-:Y:S05]  /*276f0*/  BSYNC B1 ;  /* 0x0000000000017941 */ /* 0x000fea0003800000 */
.L_x_935:
        /* <DEDUP_REMOVED lines=9> */
.L_x_938:
[----:B------:R-:W-:Y:S05]  /*27790*/  BSYNC B1 ;  /* 0x0000000000017941 */ /* 0x000fea0003800000 */
.L_x_937:
        /* <DEDUP_REMOVED lines=9> */
.L_x_940:
[----:B------:R-:W-:Y:S05]  /*27830*/  BSYNC B1 ;  /* 0x0000000000017941 */ /* 0x000fea0003800000 */
.L_x_939:
        /* <DEDUP_REMOVED lines=9> */
.L_x_942:
[----:B------:R-:W-:Y:S05]  /*278d0*/  BSYNC B1 ;  /* 0x0000000000017941 */ /* 0x000fea0003800000 */
.L_x_941:
        /* <DEDUP_REMOVED lines=9> */
.L_x_944:
[----:B------:R-:W-:Y:S05]  /*27970*/  BSYNC B1 ;  /* 0x0000000000017941 */ /* 0x000fea0003800000 */
.L_x_943:
        /* <DEDUP_REMOVED lines=9> */
.L_x_946:
[----:B------:R-:W-:Y:S05]  /*27a10*/  BSYNC B1 ;  /* 0x0000000000017941 */ /* 0x000fea0003800000 */
.L_x_945:
        /* <DEDUP_REMOVED lines=9> */
.L_x_948:
[----:B------:R-:W-:Y:S05]  /*27ab0*/  BSYNC B1 ;  /* 0x0000000000017941 */ /* 0x000fea0003800000 */
.L_x_947:
        /* <DEDUP_REMOVED lines=9> */
.L_x_950:
[----:B------:R-:W-:Y:S05]  /*27b50*/  BSYNC B1 ;  /* 0x0000000000017941 */ /* 0x000fea0003800000 */
.L_x_949:
        /* <DEDUP_REMOVED lines=9> */
.L_x_952:
[----:B------:R-:W-:Y:S05]  /*27bf0*/  BSYNC B1 ;  /* 0x0000000000017941 */ /* 0x000fea0003800000 */
.L_x_951:
        /* <DEDUP_REMOVED lines=9> */
.L_x_954:
[----:B------:R-:W-:Y:S05]  /*27c90*/  BSYNC B1 ;  /* 0x0000000000017941 */ /* 0x000fea0003800000 */
.L_x_953:
        /* <DEDUP_REMOVED lines=9> */
.L_x_956:
[----:B------:R-:W-:Y:S05]  /*27d30*/  BSYNC B1 ;  /* 0x0000000000017941 */ /* 0x000fea0003800000 */
.L_x_955:
        /* <DEDUP_REMOVED lines=9> */
.L_x_958:
[----:B------:R-:W-:Y:S05]  /*27dd0*/  BSYNC B1 ;  /* 0x0000000000017941 */ /* 0x000fea0003800000 */
.L_x_957:
        /* <DEDUP_REMOVED lines=9> */
.L_x_960:
[----:B------:R-:W-:Y:S05]  /*27e70*/  BSYNC B1 ;  /* 0x0000000000017941 */ /* 0x000fea0003800000 */
.L_x_959:
        /* <DEDUP_REMOVED lines=9> */
.L_x_962:
[----:B------:R-:W-:Y:S05]  /*27f10*/  BSYNC B1 ;  /* 0x0000000000017941 */ /* 0x000fea0003800000 */
.L_x_961:
        /* <DEDUP_REMOVED lines=9> */
.L_x_964:
[----:B------:R-:W-:Y:S05]  /*27fb0*/  BSYNC B1 ;  /* 0x0000000000017941 */ /* 0x000fea0003800000 */
.L_x_963:
        /* <DEDUP_REMOVED lines=9> */
.L_x_966:
[----:B------:R-:W-:Y:S05]  /*28050*/  BSYNC B1 ;  /* 0x0000000000017941 */ /* 0x000fea0003800000 */
.L_x_965:
        /* <DEDUP_REMOVED lines=9> */
.L_x_968:
[----:B------:R-:W-:Y:S05]  /*280f0*/  BSYNC B1 ;  /* 0x0000000000017941 */ /* 0x000fea0003800000 */
.L_x_967:
        /* <DEDUP_REMOVED lines=9> */
.L_x_970:
[----:B------:R-:W-:Y:S05]  /*28190*/  BSYNC B1 ;  /* 0x0000000000017941 */ /* 0x000fea0003800000 */
.L_x_969:
        /* <DEDUP_REMOVED lines=9> */
.L_x_972:
[----:B------:R-:W-:Y:S05]  /*28230*/  BSYNC B1 ;  /* 0x0000000000017941 */ /* 0x000fea0003800000 */
.L_x_971:
        /* <DEDUP_REMOVED lines=9> */
.L_x_974:
[----:B------:R-:W-:Y:S05]  /*282d0*/  BSYNC B1 ;  /* 0x0000000000017941 */ /* 0x000fea0003800000 */
.L_x_973:
[----:B------:R-:W-:Y:S05]  /*282e0*/  @!P0 BRA `(.L_x_975) ;  /* 0x0000009400448947 */ /* 0x000fea0003800000 */
[----:B-----5:R-:W-:-:S05]  /*282f0*/  HADD2.F32 R17, -RZ, R17.H0_H0 ;  /* 0x20000011ff117230 */ /* 0x020fca0000004100 */
[----:B------:R-:W-:-:S04]  /*28300*/  FMUL R0, R17, R16 ;  /* 0x0000001011007220 */ /* 0x000fc80000400000 */
[----:B------:R-:W-:-:S05]  /*28310*/  FFMA R0, R31, R2, R0 ;  /* 0x000000021f007223 */ /* 0x000fca0000000000 */
[----:B------:R-:W-:-:S05]  /*28320*/  F2FP.F16.F32.PACK_AB R0, RZ, R0 ;  /* 0x00000000ff00723e */ /* 0x000fca00000000ff */
[----:B------:R0:W-:Y:S01]  /*28330*/  STG.E.U16 desc[UR60][R22.64+0x1d2], R0 ;  /* 0x0001d20016007986 */ /* 0x0001e2000c10153c */
[----:B------:R-:W-:Y:S05]  /*28340*/  BRA `(.L_x_975) ;  /* 0x00000094002c7947 */ /* 0x000fea0003800000 */
.L_x_30:
[----:B------:R-:W2:Y:S01]  /*28350*/  LDL.LU R21, [R1+0x424] ;  /* 0x0004240001157983 */ /* 0x000ea20000300800 */
[----:B------:R-:W-:-:S03]  /*28360*/  ULDC.64 UR4, c[0x0][0x5c0] ;  /* 0x0001700000047ab9 */ /* 0x000fc60000000a00 */
[----:B------:R-:W3:Y:S04]  /*28370*/  LDL.LU R20, [R1+0x420] ;  /* 0x0004200001147983 */ /* 0x000ee80000300800 */
[----:B------:R-:W4:Y:S04]  /*28380*/  LDL.LU R6, [R1+0x428] ;  /* 0x0004280001067983 */ /* 0x000f280000300800 */
[----:B------:R-:W5:Y:S04]  /*28390*/  LDL.LU R19, [R1+0x42c] ;  /* 0x00042c0001137983 */ /* 0x000f680000300800 */
[----:B------:R-:W5:Y:S04]  /*283a0*/  LDL.LU R18, [R1+0x430] ;  /* 0x0004300001127983 */ /* 0x000f680000300800 */
[----:B------:R-:W5:Y:S04]  /*283b0*/  LDL.LU R17, [R1+0x434] ;  /* 0x0004340001117983 */ /* 0x000f680000300800 */
[----:B------:R-:W5:Y:S04]  /*283c0*/  LDL.LU R15, [R1+0x438] ;  /* 0x00043800010f7983 */ /* 0x000f680000300800 */
[----:B------:R-:W5:Y:S04]  /*283d0*/  LDL.LU R9, [R1+0x43c] ;  /* 0x00043c0001097983 */ /* 0x000f680000300800 */
[----:B------:R-:W5:Y:S04]  /*283e0*/  LDL.LU R235, [R1+0x400] ;  /* 0x0004000001eb7983 */ /* 0x000f680000300800 */
[----:B------:R-:W5:Y:S01]  /*283f0*/  LDL.LU R234, [R1+0x404] ;  /* 0x0004040001ea7983 */ /* 0x000f620000300800 */
[----:B------:R-:W-:Y:S01]  /*28400*/  LEA R12, P2, R4, UR4, 0x1 ;  /* 0x00000004040c7c11 */ /* 0x000fe2000f8408ff */
[----:B------:R-:W-:Y:S01]  /*28410*/  USHF.L.U64.HI UR4, UR8, 0x4, UR9 ;  /* 0x0000000408047899 */ /* 0x000fe20008010209 */
[----:B------:R-:W-:Y:S01]  /*28420*/  ISETP.GT.AND P5, PT, R0, 0x8, P0 ;  /* 0x000000080000780c */ /* 0x000fe200007a4270 */
[----:B------:R-:W5:Y:S01]  /*28430*/  LDL.LU R22, [R1+0x408] ;  /* 0x0004080001167983 */ /* 0x000f620000300800 */
[----:B------:R-:W-:Y:S01]  /*28440*/  LEA.HI.X R13, R4, UR5, R14, 0x1, P2 ;  /* 0x00000005040d7c11 */ /* 0x000fe200090f0c0e */
[----:B------:R-:W-:Y:S01]  /*28450*/  USHF.L.U32 UR5, UR8, 0x4, URZ ;  /* 0x0000000408057899 */ /* 0x000fe2000800063f */
[----:B------:R-:W-:-:S04]  /*28460*/  ISETP.GT.AND P2, PT, R3, 0x1, PT ;  /* 0x000000010300780c */ /* 0x000fc80003f44270 */
[----:B------:R-:W-:Y:S01]  /*28470*/  ISETP.GT.AND P3, PT, R0, RZ, P2 ;  /* 0x000000ff0000720c */ /* 0x000fe20001764270 */
[-C--:B--2---:R-:W-:Y:S01]  /*28480*/  FMUL R4, R21, R2.reuse ;  /* 0x0000000215047220 */ /* 0x084fe20000400000 */
[----:B---3--:R-:W-:-:S04]  /*28490*/  FMUL R5, R20, R2 ;  /* 0x0000000214057220 */ /* 0x008fc80000400000 */
[----:B------:R-:W-:Y:S02]  /*284a0*/  F2FP.F16.F32.PACK_AB R4, RZ, R4 ;  /* 0x00000004ff04723e */ /* 0x000fe400000000ff */
[----:B------:R-:W-:Y:S01]  /*284b0*/  IADD3 R20, P4, R12, UR5, RZ ;  /* 0x000000050c147c10 */ /* 0x000fe2000ff9e0ff */
[----:B----4-:R-:W-:Y:S01]  /*284c0*/  FMUL R6, R6, R2 ;  /* 0x0000000206067220 */ /* 0x010fe20000400000 */
[----:B------:R-:W-:Y:S02]  /*284d0*/  F2FP.F16.F32.PACK_AB R5, RZ, R5 ;  /* 0x00000005ff05723e */ /* 0x000fe400000000ff */
[----:B------:R-:W-:Y:S02]  /*284e0*/  IADD3.X R21, R13, UR4, RZ, P4, !PT ;  /* 0x000000040d157c10 */ /* 0x000fe4000a7fe4ff */
[----:B------:R-:W-:Y:S02]  /*284f0*/  PRMT R7, R5, 0x7610, R7 ;  /* 0x0000761005077816 */ /* 0x000fe40000000007 */
[----:B------:R-:W-:Y:S01]  /*28500*/  F2FP.F16.F32.PACK_AB R5, RZ, R6 ;  /* 0x00000006ff05723e */ /* 0x000fe200000000ff */
[----:B-----5:R-:W-:-:S02]  /*28510*/  FMUL R6, R19, R2 ;  /* 0x0000000213067220 */ /* 0x020fc40000400000 */
[----:B------:R-:W2:Y:S04]  /*28520*/  LDL.LU R19, [R1+0x40c] ;  /* 0x00040c0001137983 */ /* 0x000ea80000300800 */
[----:B------:R1:W-:Y:S01]  /*28530*/  @P1 STG.E.U16 desc[UR60][R12.64], R7 ;  /* 0x000000070c001986 */ /* 0x0003e2000c10153c */
[----:B------:R-:W-:Y:S02]  /*28540*/  ISETP.GT.AND P1, PT, R0, 0x8, P2 ;  /* 0x000000080000780c */ /* 0x000fe40001724270 */
[----:B-1----:R-:W-:Y:S02]  /*28550*/  PRMT R7, R4, 0x7610, R7 ;  /* 0x0000761004077816 */ /* 0x002fe40000000007 */
[----:B------:R-:W-:-:S03]  /*28560*/  F2FP.F16.F32.PACK_AB R4, RZ, R6 ;  /* 0x00000006ff04723e */ /* 0x000fc600000000ff */
[----:B------:R-:W-:Y:S01]  /*28570*/  @P3 STG.E.U16 desc[UR60][R12.64+0x2], R7 ;  /* 0x000002070c003986 */ /* 0x000fe2000c10153c */
[----:B------:R-:W-:-:S03]  /*28580*/  ISETP.GT.AND P3, PT, R3, 0x8, PT ;  /* 0x000000080300780c */ /* 0x000fc60003f64270 */
[----:B------:R1:W-:Y:S01]  /*28590*/  @P5 STG.E.U16 desc[UR60][R20.64], R5 ;  /* 0x0000000514005986 */ /* 0x0003e2000c10153c */
[----:B------:R-:W-:-:S03]  /*285a0*/  ISETP.GT.AND P4, PT, R0, RZ, P3 ;  /* 0x000000ff0000720c */ /* 0x000fc60001f84270 */
[----:B------:R3:W-:Y:S01]  /*285b0*/  @P1 STG.E.U16 desc[UR60][R20.64+0x2], R4 ;  /* 0x0000020414001986 */ /* 0x0007e2000c10153c */
[----:B------:R-:W-:-:S04]  /*285c0*/  ISETP.GT.AND P1, PT, R3, 0x9, PT ;  /* 0x000000090300780c */ /* 0x000fc80003f24270 */
[----:B------:R-:W-:Y:S01]  /*285d0*/  ISETP.GT.AND P5, PT, R0, RZ, P1 ;  /* 0x000000ff0000720c */ /* 0x000fe20000fa4270 */
[-C--:B-1----:R-:W-:Y:S02]  /*285e0*/  FMUL R5, R18, R2.reuse ;  /* 0x0000000212057220 */ /* 0x082fe40000400000 */
[----:B------:R-:W4:Y:S01]  /*285f0*/  LDL.LU R18, [R1+0x410] ;  /* 0x0004100001127983 */ /* 0x000f220000300800 */
[----:B---3--:R-:W-:Y:S02]  /*28600*/  FMUL R4, R17, R2 ;  /* 0x0000000211047220 */ /* 0x008fe40000400000 */
[----:B------:R-:W-:Y:S01]  /*28610*/  F2FP.F16.F32.PACK_AB R5, RZ, R5 ;  /* 0x00000005ff05723e */ /* 0x000fe200000000ff */
[----:B------:R-:W3:Y:S02]  /*28620*/  LDL.LU R17, [R1+0x414] ;  /* 0x0004140001117983 */ /* 0x000ee40000300800 */
[----:B------:R-:W-:Y:S02]  /*28630*/  F2FP.F16.F32.PACK_AB R4, RZ, R4 ;  /* 0x00000004ff04723e */ /* 0x000fe400000000ff */
[----:B------:R1:W-:Y:S01]  /*28640*/  @P4 STG.E.U16 desc[UR60][R12.64+0x10], R5 ;  /* 0x000010050c004986 */ /* 0x0003e2000c10153c */
[----:B------:R-:W-:-:S03]  /*28650*/  ISETP.GT.AND P4, PT, R0, 0x8, P3 ;  /* 0x000000080000780c */ /* 0x000fc60001f84270 */
[----:B------:R5:W-:Y:S01]  /*28660*/  @P5 STG.E.U16 desc[UR60][R12.64+0x12], R4 ;  /* 0x000012040c005986 */ /* 0x000be2000c10153c */
[----:B------:R-:W-:Y:S01]  /*28670*/  ISETP.GT.AND P5, PT, R0, 0x8, P1 ;  /* 0x000000080000780c */ /* 0x000fe20000fa4270 */
[-C--:B-1----:R-:W-:Y:S02]  /*28680*/  FMUL R5, R15, R2.reuse ;  /* 0x000000020f057220 */ /* 0x082fe40000400000 */
[----:B------:R-:W3:Y:S01]  /*28690*/  LDL.LU R15, [R1+0x418] ;  /* 0x00041800010f7983 */ /* 0x000ee20000300800 */
[----:B-----5:R-:W-:Y:S02]  /*286a0*/  FMUL R4, R9, R2 ;  /* 0x0000000209047220 */ /* 0x020fe40000400000 */
[----:B------:R-:W-:Y:S01]  /*286b0*/  F2FP.F16.F32.PACK_AB R5, RZ, R5 ;  /* 0x00000005ff05723e */ /* 0x000fe200000000ff */
[----:B------:R-:W5:Y:S02]  /*286c0*/  LDL.LU R9, [R1+0x41c] ;  /* 0x00041c0001097983 */ /* 0x000f640000300800 */
[----:B------:R-:W-:-:S02]  /*286d0*/  F2FP.F16.F32.PACK_AB R4, RZ, R4 ;  /* 0x00000004ff04723e */ /* 0x000fc400000000ff */
[----:B------:R-:W-:Y:S01]  /*286e0*/  @P4 STG.E.U16 desc[UR60][R20.64+0x10], R5 ;  /* 0x0000100514004986 */ /* 0x000fe2000c10153c */
[----:B------:R-:W-:-:S03]  /*286f0*/  ISETP.GT.AND P4, PT, R0, 0x80, P0 ;  /* 0x000000800000780c */ /* 0x000fc60000784270 */
[----:B------:R1:W-:Y:S01]  /*28700*/  @P5 STG.E.U16 desc[UR60][R20.64+0x12], R4 ;  /* 0x0000120414005986 */ /* 0x0003e2000c10153c */
[----:B------:R-:W-:Y:S01]  /*28710*/  UIMAD UR7, UR9, 0xf0, URZ ;  /* 0x000000f0090778a4 */ /* 0x000fe2000f8e023f */
[----:B------:R-:W-:Y:S02]  /*28720*/  FMUL R6, R235, R2 ;  /* 0x00000002eb067220 */ /* 0x000fe40000400000 */
[----:B------:R-:W5:Y:S01]  /*28730*/  LDL.LU R233, [R1+0x3e0] ;  /* 0x0003e00001e97983 */ /* 0x000f620000300800 */
[----:B-1----:R-:W-:Y:S02]  /*28740*/  IMAD.U32 R4, RZ, RZ, UR8 ;  /* 0x00000008ff047e24 */ /* 0x002fe4000f8e00ff */
[----:B------:R-:W-:Y:S01]  /*28750*/  F2FP.F16.F32.PACK_AB R6, RZ, R6 ;  /* 0x00000006ff06723e */ /* 0x000fe200000000ff */
[----:B------:R-:W5:Y:S01]  /*28760*/  LDL.LU R232, [R1+0x3e4] ;  /* 0x0003e40001e87983 */ /* 0x000f620000300800 */
[----:B------:R-:W-:-:S04]  /*28770*/  IMAD.WIDE.U32 R4, R4, 0xf0, R20 ;  /* 0x000000f004047825 */ /* 0x000fc800078e0014 */
[----:B------:R-:W-:Y:S01]  /*28780*/  FMUL R7, R22, R2 ;  /* 0x0000000216077220 */ /* 0x000fe20000400000 */
[----:B------:R-:W5:Y:S01]  /*28790*/  LDL.LU R23, [R1+0x3e8] ;  /* 0x0003e80001177983 */ /* 0x000f620000300800 */
[----:B------:R-:W-:-:S05]  /*287a0*/  VIADD R5, R5, UR7 ;  /* 0x0000000705057c36 */ /* 0x000fca0008000000 */
[----:B------:R1:W-:Y:S01]  /*287b0*/  @P4 STG.E.U16 desc[UR60][R4.64], R6 ;  /* 0x0000000604004986 */ /* 0x0003e2000c10153c */
[C---:B------:R-:W-:Y:S02]  /*287c0*/  ISETP.GT.AND P4, PT, R0.reuse, 0x80, P2 ;  /* 0x000000800000780c */ /* 0x040fe40001784270 */
[----:B------:R-:W-:Y:S01]  /*287d0*/  ISETP.GT.AND P5, PT, R0, 0x88, P0 ;  /* 0x000000880000780c */ /* 0x000fe200007a4270 */
[----:B-1----:R-:W-:-:S05]  /*287e0*/  FMUL R6, R234, R2 ;  /* 0x00000002ea067220 */ /* 0x002fca0000400000 */
[----:B------:R-:W-:Y:S02]  /*287f0*/  F2FP.F16.F32.PACK_AB R6, RZ, R6 ;  /* 0x00000006ff06723e */ /* 0x000fe400000000ff */
[----:B------:R-:W-:-:S03]  /*28800*/  F2FP.F16.F32.PACK_AB R7, RZ, R7 ;  /* 0x00000007ff07723e */ /* 0x000fc600000000ff */
[----:B------:R1:W-:Y:S01]  /*28810*/  @P4 STG.E.U16 desc[UR60][R4.64+0x2], R6 ;  /* 0x0000020604004986 */ /* 0x0003e2000c10153c */
[----:B0-----:R-:W-:Y:S02]  /*28820*/  PRMT R8, R7, 0x7610, R8 ;  /* 0x0000761007087816 */ /* 0x001fe40000000008 */
[----:B-1----:R-:W-:-:S04]  /*28830*/  IADD3 R6, P4, R4, UR5, RZ ;  /* 0x0000000504067c10 */ /* 0x002fc8000ff9e0ff */
[----:B------:R-:W-:Y:S02]  /*28840*/  IADD3.X R7, R5, UR4, RZ, P4, !PT ;  /* 0x0000000405077c10 */ /* 0x000fe4000a7fe4ff */
[----:B------:R-:W-:-:S03]  /*28850*/  ISETP.GT.AND P4, PT, R0, 0x88, P2 ;  /* 0x000000880000780c */ /* 0x000fc60001784270 */
[----:B------:R2:W-:Y:S02]  /*28860*/  @P5 STG.E.U16 desc[UR60][R6.64], R8 ;  /* 0x0000000806005986 */ /* 0x0005e4000c10153c */
[----:B--2---:R-:W-:Y:S02]  /*28870*/  FMUL R8, R19, R2 ;  /* 0x0000000213087220 */ /* 0x004fe40000400000 */
[----:B------:R-:W2:Y:S03]  /*28880*/  LDL.LU R19, [R1+0x3ec] ;  /* 0x0003ec0001137983 */ /* 0x000ea60000300800 */
[----:B------:R-:W-:-:S05]  /*28890*/  F2FP.F16.F32.PACK_AB R8, RZ, R8 ;  /* 0x00000008ff08723e */ /* 0x000fca00000000ff */
[----:B------:R4:W-:Y:S01]  /*288a0*/  @P4 STG.E.U16 desc[UR60][R6.64+0x2], R8 ;  /* 0x0000020806004986 */ /* 0x0009e2000c10153c */
[----:B------:R-:W-:Y:S01]  /*288b0*/  ISETP.GT.AND P4, PT, R0, 0x80, P3 ;  /* 0x000000800000780c */ /* 0x000fe20001f84270 */
[----:B----4-:R-:W-:Y:S02]  /*288c0*/  FMUL R8, R18, R2 ;  /* 0x0000000212087220 */ /* 0x010fe40000400000 */
[----:B------:R-:W4:Y:S03]  /*288d0*/  LDL.LU R18, [R1+0x3f0] ;  /* 0x0003f00001127983 */ /* 0x000f260000300800 */
[----:B------:R-:W-:-:S07]  /*288e0*/  F2FP.F16.F32.PACK_AB R8, RZ, R8 ;  /* 0x00000008ff08723e */ /* 0x000fce00000000ff */
[----:B------:R3:W-:Y:S02]  /*288f0*/  @P4 STG.E.U16 desc[UR60][R4.64+0x10], R8 ;  /* 0x0000100804004986 */ /* 0x0007e4000c10153c */
[----:B---3--:R-:W-:Y:S02]  /*28900*/  FMUL R8, R17, R2 ;  /* 0x0000000211087220 */ /* 0x008fe40000400000 */
[----:B------:R-:W3:Y:S01]  /*28910*/  LDL.LU R17, [R1+0x3f4] ;  /* 0x0003f40001117983 */ /* 0x000ee20000300800 */
[----:B------:R-:W-:Y:S02]  /*28920*/  ISETP.GT.AND P4, PT, R0, 0x80, P1 ;  /* 0x000000800000780c */ /* 0x000fe40000f84270 */
[----:B------:R-:W-:-:S11]  /*28930*/  F2FP.F16.F32.PACK_AB R8, RZ, R8 ;  /* 0x00000008ff08723e */ /* 0x000fd600000000ff */
[----:B------:R0:W-:Y:S01]  /*28940*/  @P4 STG.E.U16 desc[UR60][R4.64+0x12], R8 ;  /* 0x0000120804004986 */ /* 0x0001e2000c10153c */
[----:B------:R-:W-:Y:S01]  /*28950*/  ISETP.GT.AND P4, PT, R0, 0x88, P3 ;  /* 0x000000880000780c */ /* 0x000fe20001f84270 */
[----:B0-----:R-:W-:Y:S02]  /*28960*/  FMUL R8, R15, R2 ;  /* 0x000000020f087220 */ /* 0x001fe40000400000 */
[----:B------:R-:W3:Y:S03]  /*28970*/  LDL.LU R15, [R1+0x3f8] ;  /* 0x0003f800010f7983 */ /* 0x000ee60000300800 */
[----:B------:R-:W-:-:S07]  /*28980*/  F2FP.F16.F32.PACK_AB R8, RZ, R8 ;  /* 0x00000008ff08723e */ /* 0x000fce00000000ff */
[----:B------:R5:W-:Y:S01]  /*28990*/  @P4 STG.E.U16 desc[UR60][R6.64+0x10], R8 ;  /* 0x0000100806004986 */ /* 0x000be2000c10153c */
[C---:B------:R-:W-:Y:S01]  /*289a0*/  ISETP.GT.AND P4, PT, R0.reuse, 0x88, P1 ;  /* 0x000000880000780c */ /* 0x040fe20000f84270 */
[----:B------:R-:W-:Y:S01]  /*289b0*/  USHF.L.U32 UR13, UR8, 0x8, URZ ;  /* 0x00000008080d7899 */ /* 0x000fe2000800063f */
[----:B------:R-:W-:Y:S01]  /*289c0*/  ISETP.GT.AND P5, PT, R0, 0x100, P0 ;  /* 0x000001000000780c */ /* 0x000fe200007a4270 */
[----:B-----5:R-:W-:Y:S02]  /*289d0*/  FMUL R8, R9, R2 ;  /* 0x0000000209087220 */ /* 0x020fe40000400000 */
[----:B------:R-:W5:Y:S03]  /*289e0*/  LDL.LU R9, [R1+0x3fc] ;  /* 0x0003fc0001097983 */ /* 0x000f660000300800 */
[----:B------:R-:W-:Y:S01]  /*289f0*/  F2FP.F16.F32.PACK_AB R8, RZ, R8 ;  /* 0x00000008ff08723e */ /* 0x000fe200000000ff */
[----:B------:R-:W-:Y:S01]  /*28a00*/  USHF.L.U64.HI UR12, UR8, 0x8, UR9 ;  /* 0x00000008080c7899 */ /* 0x000fe20008010209 */
[----:B------:R-:W5:Y:S04]  /*28a10*/  LDL.LU R14, [R1+0x3c0] ;  /* 0x0003c000010e7983 */ /* 0x000f680000300800 */
[----:B------:R0:W-:Y:S01]  /*28a20*/  @P4 STG.E.U16 desc[UR60][R6.64+0x12], R8 ;  /* 0x0000120806004986 */ /* 0x0001e2000c10153c */
[----:B------:R-:W-:-:S03]  /*28a30*/  IADD3 R4, P4, R4, UR13, RZ ;  /* 0x0000000d04047c10 */ /* 0x000fc6000ff9e0ff */
[----:B------:R-:W5:Y:S01]  /*28a40*/  LDL.LU R235, [R1+0x3c4] ;  /* 0x0003c40001eb7983 */ /* 0x000f620000300800 */
[----:B------:R-:W-:Y:S01]  /*28a50*/  IADD3.X R5, R5, UR12, RZ, P4, !PT ;  /* 0x0000000c05057c10 */ /* 0x000fe2000a7fe4ff */
[-C--:B0-----:R-:W-:Y:S01]  /*28a60*/  FMUL R6, R233, R2.reuse ;  /* 0x00000002e9067220 */ /* 0x081fe20000400000 */
[----:B------:R-:W-:Y:S01]  /*28a70*/  ISETP.GT.AND P4, PT, R0, 0x100, P2 ;  /* 0x000001000000780c */ /* 0x000fe20001784270 */
[----:B------:R-:W-:Y:S01]  /*28a80*/  FMUL R7, R23, R2 ;  /* 0x0000000217077220 */ /* 0x000fe20000400000 */
[----:B------:R-:W5:Y:S02]  /*28a90*/  LDL.LU R22, [R1+0x3c8] ;  /* 0x0003c80001167983 */ /* 0x000f640000300800 */
[----:B------:R-:W-:-:S05]  /*28aa0*/  F2FP.F16.F32.PACK_AB R6, RZ, R6 ;  /* 0x00000006ff06723e */ /* 0x000fca00000000ff */
[----:B------:R0:W-:Y:S01]  /*28ab0*/  @P5 STG.E.U16 desc[UR60][R4.64], R6 ;  /* 0x0000000604005986 */ /* 0x0001e2000c10153c */
[----:B------:R-:W-:Y:S01]  /*28ac0*/  ISETP.GT.AND P5, PT, R0, 0x108, P0 ;  /* 0x000001080000780c */ /* 0x000fe200007a4270 */
[----:B0-----:R-:W-:-:S05]  /*28ad0*/  FMUL R6, R232, R2 ;  /* 0x00000002e8067220 */ /* 0x001fca0000400000 */
[----:B------:R-:W-:Y:S02]  /*28ae0*/  F2FP.F16.F32.PACK_AB R6, RZ, R6 ;  /* 0x00000006ff06723e */ /* 0x000fe400000000ff */
[----:B------:R-:W-:-:S03]  /*28af0*/  F2FP.F16.F32.PACK_AB R7, RZ, R7 ;  /* 0x00000007ff07723e */ /* 0x000fc600000000ff */
[----:B------:R0:W-:Y:S01]  /*28b00*/  @P4 STG.E.U16 desc[UR60][R4.64+0x2], R6 ;  /* 0x0000020604004986 */ /* 0x0001e2000c10153c */
[----:B------:R-:W-:Y:S02]  /*28b10*/  PRMT R8, R7, 0x7610, R8 ;  /* 0x0000761007087816 */ /* 0x000fe40000000008 */
[----:B0-----:R-:W-:-:S04]  /*28b20*/  IADD3 R6, P4, R4, UR5, RZ ;  /* 0x0000000504067c10 */ /* 0x001fc8000ff9e0ff */
        /* <DEDUP_REMOVED lines=22> */
[C---:B------:R-:W-:Y:S02]  /*28c90*/  ISETP.GT.AND P4, PT, R0.reuse, 0x108, P1 ;  /* 0x000001080000780c */ /* 0x040fe40000f84270 */
[----:B------:R-:W-:Y:S01]  /*28ca0*/  ISETP.GT.AND P5, PT, R0, 0x180, P0 ;  /* 0x000001800000780c */ /* 0x000fe200007a4270 */
[----:B-----5:R-:W-:Y:S02]  /*28cb0*/  FMUL R8, R9, R2 ;  /* 0x0000000209087220 */ /* 0x020fe40000400000 */
[----:B------:R-:W5:Y:S03]  /*28cc0*/  LDL.LU R9, [R1+0x3dc] ;  /* 0x0003dc0001097983 */ /* 0x000f660000300800 */
[----:B------:R-:W-:Y:S01]  /*28cd0*/  F2FP.F16.F32.PACK_AB R8, RZ, R8 ;  /* 0x00000008ff08723e */ /* 0x000fe200000000ff */
        /* <DEDUP_REMOVED lines=9> */
[----:B------:R-:W-:Y:S02]  /*28d70*/  F2FP.F16.F32.PACK_AB R6, RZ, R6 ;  /* 0x00000006ff06723e */ /* 0x000fe400000000ff */
[----:B------:R-:W-:Y:S01]  /*28d80*/  ISETP.GT.AND P0, PT, R0, 0x188, P0 ;  /* 0x000001880000780c */ /* 0x000fe20000704270 */
[----:B------:R-:W5:Y:S04]  /*28d90*/  LDL.LU R23, [R1+0x3ac] ;  /* 0x0003ac0001177983 */ /* 0x000f680000300800 */
[----:B------:R0:W-:Y:S01]  /*28da0*/  @P5 STG.E.U16 desc[UR60][R4.64], R6 ;  /* 0x0000000604005986 */ /* 0x0001e2000c10153c */
[----:B------:R-:W-:-:S02]  /*28db0*/  F2FP.F16.F32.PACK_AB R7, RZ, R7 ;  /* 0x00000007ff07723e */ /* 0x000fc400000000ff */
[----:B------:R-:W-:Y:S01]  /*28dc0*/  ISETP.GT.AND P2, PT, R0, 0x188, P2 ;  /* 0x000001880000780c */ /* 0x000fe20001744270 */
[----:B------:R-:W5:Y:S01]  /*28dd0*/  LDL.LU R22, [R1+0x3b0] ;  /* 0x0003b00001167983 */ /* 0x000f620000300800 */
[----:B0-----:R-:W-:-:S05]  /*28de0*/  FMUL R6, R235, R2 ;  /* 0x00000002eb067220 */ /* 0x001fca0000400000 */
[----:B------:R-:W-:-:S05]  /*28df0*/  F2FP.F16.F32.PACK_AB R6, RZ, R6 ;  /* 0x00000006ff06723e */ /* 0x000fca00000000ff */
[----:B------:R0:W-:Y:S01]  /*28e00*/  @P4 STG.E.U16 desc[UR60][R4.64+0x2], R6 ;  /* 0x0000020604004986 */ /* 0x0001e2000c10153c */
[----:B------:R-:W-:Y:S02]  /*28e10*/  PRMT R8, R7, 0x7610, R8 ;  /* 0x0000761007087816 */ /* 0x000fe40000000008 */
[----:B0-----:R-:W-:-:S04]  /*28e20*/  IADD3 R6, P4, R4, UR5, RZ ;  /* 0x0000000504067c10 */ /* 0x001fc8000ff9e0ff */
[----:B------:R-:W-:-:S05]  /*28e30*/  IADD3.X R7, R5, UR4, RZ, P4, !PT ;  /* 0x0000000405077c10 */ /* 0x000fca000a7fe4ff */
[----:B------:R2:W-:Y:S01]  /*28e40*/  @P0 STG.E.U16 desc[UR60][R6.64], R8 ;  /* 0x0000000806000986 */ /* 0x0005e2000c10153c */
[----:B------:R-:W-:Y:S01]  /*28e50*/  ISETP.GT.AND P0, PT, R0, 0x180, P3 ;  /* 0x000001800000780c */ /* 0x000fe20001f04270 */
[----:B--2---:R-:W-:Y:S02]  /*28e60*/  FMUL R8, R19, R2 ;  /* 0x0000000213087220 */ /* 0x004fe40000400000 */
[----:B------:R-:W2:Y:S03]  /*28e70*/  LDL.LU R19, [R1+0x3b4] ;  /* 0x0003b40001137983 */ /* 0x000ea60000300800 */
[----:B------:R-:W-:-:S05]  /*28e80*/  F2FP.F16.F32.PACK_AB R8, RZ, R8 ;  /* 0x00000008ff08723e */ /* 0x000fca00000000ff */
[----:B------:R4:W-:Y:S02]  /*28e90*/  @P2 STG.E.U16 desc[UR60][R6.64+0x2], R8 ;  /* 0x0000020806002986 */ /* 0x0009e4000c10153c */
[----:B----4-:R-:W-:-:S05]  /*28ea0*/  FMUL R8, R18, R2 ;  /* 0x0000000212087220 */ /* 0x010fca0000400000 */
[----:B------:R-:W-:-:S05]  /*28eb0*/  F2FP.F16.F32.PACK_AB R8, RZ, R8 ;  /* 0x00000008ff08723e */ /* 0x000fca00000000ff */
[----:B------:R3:W-:Y:S02]  /*28ec0*/  @P0 STG.E.U16 desc[UR60][R4.64+0x10], R8 ;  /* 0x0000100804000986 */ /* 0x0007e4000c10153c */
[----:B---3--:R-:W-:Y:S02]  /*28ed0*/  FMUL R8, R17, R2 ;  /* 0x0000000211087220 */ /* 0x008fe40000400000 */
[----:B------:R-:W3:Y:S01]  /*28ee0*/  LDL.LU R17, [R1+0x3b8] ;  /* 0x0003b80001117983 */ /* 0x000ee20000300800 */
[C---:B------:R-:W-:Y:S02]  /*28ef0*/  ISETP.GT.AND P0, PT, R0.reuse, 0x180, P1 ;  /* 0x000001800000780c */ /* 0x040fe40000f04270 */
[----:B------:R-:W-:Y:S02]  /*28f00*/  F2FP.F16.F32.PACK_AB R8, RZ, R8 ;  /* 0x00000008ff08723e */ /* 0x000fe400000000ff */
[----:B------:R-:W-:-:S09]  /*28f10*/  ISETP.GT.AND P3, PT, R0, 0x188, P3 ;  /* 0x000001880000780c */ /* 0x000fd20001f64270 */
[----:B------:R0:W-:Y:S02]  /*28f20*/  @P0 STG.E.U16 desc[UR60][R4.64+0x12], R8 ;  /* 0x0000120804000986 */ /* 0x0001e4000c10153c */
[----:B0-----:R-:W-:Y:S02]  /*28f30*/  FMUL R4, R15, R2 ;  /* 0x000000020f047220 */ /* 0x001fe40000400000 */
[----:B------:R-:W4:Y:S03]  /*28f40*/  LDL.LU R15, [R1+0x3bc] ;  /* 0x0003bc00010f7983 */ /* 0x000f260000300800 */
[----:B------:R-:W-:Y:S01]  /*28f50*/  F2FP.F16.F32.PACK_AB R4, RZ, R4 ;  /* 0x00000004ff04723e */ /* 0x000fe200000000ff */
[----:B------:R-:W-:Y:S01]  /*28f60*/  @P3 IMAD.MOV.U32 R5, RZ, RZ, R7 ;  /* 0x000000ffff053224 */ /* 0x000fe200078e0007 */
[----:B------:R-:W-:Y:S01]  /*28f70*/  ISETP.GT.AND P1, PT, R0, 0x188, P1 ;  /* 0x000001880000780c */ /* 0x000fe20000f24270 */
[----:B------:R-:W4:Y:S01]  /*28f80*/  LDL.LU R18, [R1+0x380] ;  /* 0x0003800001127983 */ /* 0x000f220000300800 */
[----:B------:R-:W-:Y:S01]  /*28f90*/  PRMT R8, R4, 0x7610, R8 ;  /* 0x0000761004087816 */ /* 0x000fe20000000008 */
[----:B------:R-:W-:-:S05]  /*28fa0*/  @P3 IMAD.MOV.U32 R4, RZ, RZ, R6 ;  /* 0x000000ffff043224 */ /* 0x000fca00078e0006 */
[----:B------:R5:W-:Y:S01]  /*28fb0*/  @P3 STG.E.U16 desc[UR60][R4.64+0x10], R8 ;  /* 0x0000100804003986 */ /* 0x000be2000c10153c */
[C---:B------:R-:W-:Y:S02]  /*28fc0*/  ISETP.GT.AND P3, PT, R3.reuse, 0x10, PT ;  /* 0x000000100300780c */ /* 0x040fe40003f64270 */
[----:B------:R-:W-:Y:S01]  /*28fd0*/  ISETP.GT.AND P2, PT, R3, 0x11, PT ;  /* 0x000000110300780c */ /* 0x000fe20003f44270 */
[----:B-----5:R-:W-:Y:S02]  /*28fe0*/  FMUL R4, R9, R2 ;  /* 0x0000000209047220 */ /* 0x020fe40000400000 */
[----:B------:R-:W5:Y:S03]  /*28ff0*/  LDL.LU R9, [R1+0x384] ;  /* 0x0003840001097983 */ /* 0x000f660000300800 */
[----:B------:R-:W-:Y:S02]  /*29000*/  F2FP.F16.F32.PACK_AB R4, RZ, R4 ;  /* 0x00000004ff04723e */ /* 0x000fe400000000ff */
[----:B------:R-:W-:-:S03]  /*29010*/  ISETP.GT.AND P4, PT, R0, RZ, P2 ;  /* 0x000000ff0000720c */ /* 0x000fc60001784270 */
[----:B------:R0:W-:Y:S01]  /*29020*/  @P1 STG.E.U16 desc[UR60][R6.64+0x12], R4 ;  /* 0x0000120406001986 */ /* 0x0001e2000c10153c */
[C---:B------:R-:W-:Y:S02]  /*29030*/  ISETP.GT.AND P1, PT, R0.reuse, RZ, P3 ;  /* 0x000000ff0000720c */ /* 0x040fe40001f24270 */
[----:B------:R-:W-:Y:S01]  /*29040*/  ISETP.GT.AND P5, PT, R0, 0x8, P3 ;  /* 0x000000080000780c */ /* 0x000fe20001fa4270 */
[-C--:B0-----:R-:W-:Y:S01]  /*29050*/  FMUL R4, R234, R2.reuse ;  /* 0x00000002ea047220 */ /* 0x081fe20000400000 */
[-C--:B------:R-:W-:Y:S01]  /*29060*/  FMUL R6, R233, R2.reuse ;  /* 0x00000002e9067220 */ /* 0x080fe20000400000 */
[----:B------:R-:W-:-:S03]  /*29070*/  FMUL R5, R232, R2 ;  /* 0x00000002e8057220 */ /* 0x000fc60000400000 */
[----:B------:R-:W-:Y:S02]  /*29080*/  F2FP.F16.F32.PACK_AB R4, RZ, R4 ;  /* 0x00000004ff04723e */ /* 0x000fe400000000ff */
[----:B------:R-:W-:Y:S02]  /*29090*/  F2FP.F16.F32.PACK_AB R6, RZ, R6 ;  /* 0x00000006ff06723e */ /* 0x000fe400000000ff */
[----:B------:R-:W-:Y:S02]  /*290a0*/  PRMT R8, R4, 0x7610, R8 ;  /* 0x0000761004087816 */ /* 0x000fe40000000008 */
[----:B------:R-:W-:Y:S01]  /*290b0*/  F2FP.F16.F32.PACK_AB R5, RZ, R5 ;  /* 0x00000005ff05723e */ /* 0x000fe200000000ff */
[-C--:B------:R-:W-:Y:S01]  /*290c0*/  FMUL R7, R23, R2.reuse ;  /* 0x0000000217077220 */ /* 0x080fe20000400000 */
[----:B------:R-:W-:Y:S04]  /*290d0*/  @P4 STG.E.U16 desc[UR60][R12.64+0x22], R6 ;  /* 0x000022060c004986 */ /* 0x000fe8000c10153c */
[----:B------:R-:W5:Y:S04]  /*290e0*/  LDL.LU R23, [R1+0x388] ;  /* 0x0003880001177983 */ /* 0x000f680000300800 */
[----:B------:R-:W-:Y:S04]  /*290f0*/  @P1 STG.E.U16 desc[UR60][R12.64+0x20], R8 ;  /* 0x000020080c001986 */ /* 0x000fe8000c10153c */
[----:B------:R0:W-:Y:S02]  /*29100*/  @P5 STG.E.U16 desc[UR60][R20.64+0x20], R5 ;  /* 0x0000200514005986 */ /* 0x0001e4000c10153c */
[----:B0-----:R-:W-:-:S02]  /*29110*/  FMUL R5, R22, R2 ;  /* 0x0000000216057220 */ /* 0x001fc40000400000 */
[----:B------:R-:W5:Y:S04]  /*29120*/  LDL.LU R22, [R1+0x38c] ;  /* 0x00038c0001167983 */ /* 0x000f680000300800 */
[----:B------:R-:W5:Y:S04]  /*29130*/  LDL.LU R234, [R1+0x390] ;  /* 0x0003900001ea7983 */ /* 0x000f680000300800 */
[----:B------:R-:W5:Y:S01]  /*29140*/  LDL.LU R233, [R1+0x394] ;  /* 0x0003940001e97983 */ /* 0x000f620000300800 */
[----:B------:R-:W-:-:S03]  /*29150*/  F2FP.F16.F32.PACK_AB R5, RZ, R5 ;  /* 0x00000005ff05723e */ /* 0x000fc600000000ff */
[----:B------:R-:W5:Y:S01]  /*29160*/  LDL.LU R232, [R1+0x398] ;  /* 0x0003980001e87983 */ /* 0x000f620000300800 */
[----:B------:R-:W-:Y:S02]  /*29170*/  F2FP.F16.F32.PACK_AB R4, RZ, R7 ;  /* 0x00000007ff04723e */ /* 0x000fe400000000ff */
[----:B------:R-:W-:Y:S01]  /*29180*/  PRMT R7, R5, 0x7610, R7 ;  /* 0x0000761005077816 */ /* 0x000fe20000000007 */
[----:B---3--:R-:W-:Y:S02]  /*29190*/  FMUL R5, R17, R2 ;  /* 0x0000000211057220 */ /* 0x008fe40000400000 */
[----:B------:R-:W3:Y:S01]  /*291a0*/  LDL.LU R17, [R1+0x39c] ;  /* 0x00039c0001117983 */ /* 0x000ee20000300800 */
[C---:B------:R-:W-:Y:S02]  /*291b0*/  ISETP.GT.AND P0, PT, R0.reuse, 0x8, P2 ;  /* 0x000000080000780c */ /* 0x040fe40001704270 */
[----:B------:R-:W-:Y:S01]  /*291c0*/  ISETP.GT.AND P1, PT, R3, 0x18, PT ;  /* 0x000000180300780c */ /* 0x000fe20003f24270 */
[----:B------:R-:W3:Y:S03]  /*291d0*/  LDL.LU R14, [R1+0x364] ;  /* 0x00036400010e7983 */ /* 0x000ee60000300800 */
[----:B------:R-:W-:-:S07]  /*291e0*/  ISETP.GT.AND P5, PT, R0, RZ, P1 ;  /* 0x000000ff0000720c */ /* 0x000fce0000fa4270 */
[----:B------:R2:W-:Y:S01]  /*291f0*/  @P0 STG.E.U16 desc[UR60][R20.64+0x22], R4 ;  /* 0x0000220414000986 */ /* 0x0005e2000c10153c */
[----:B------:R-:W-:-:S04]  /*29200*/  ISETP.GT.AND P0, PT, R3, 0x19, PT ;  /* 0x000000190300780c */ /* 0x000fc80003f04270 */
[----:B------:R-:W-:Y:S01]  /*29210*/  ISETP.GT.AND P4, PT, R0, RZ, P0 ;  /* 0x000000ff0000720c */ /* 0x000fe20000784270 */
[----:B--2---:R-:W-:-:S05]  /*29220*/  FMUL R4, R19, R2 ;  /* 0x0000000213047220 */ /* 0x004fca0000400000 */
[----:B------:R-:W-:-:S04]  /*29230*/  F2FP.F16.F32.PACK_AB R4, RZ, R4 ;  /* 0x00000004ff04723e */ /* 0x000fc800000000ff */
[----:B------:R-:W-:Y:S01]  /*29240*/  PRMT R6, R4, 0x7610, R6 ;  /* 0x0000761004067816 */ /* 0x000fe20000000006 */
[----:B----4-:R-:W-:Y:S01]  /*29250*/  FMUL R4, R15, R2 ;  /* 0x000000020f047220 */ /* 0x010fe20000400000 */
[----:B------:R-:W-:Y:S01]  /*29260*/  @P5 STG.E.U16 desc[UR60][R12.64+0x30], R7 ;  /* 0x000030070c005986 */ /* 0x000fe2000c10153c */
[----:B------:R-:W-:-:S03]  /*29270*/  ISETP.GT.AND P5, PT, R0, 0x8, P1 ;  /* 0x000000080000780c */ /* 0x000fc60000fa4270 */
[----:B------:R0:W-:Y:S01]  /*29280*/  @P4 STG.E.U16 desc[UR60][R12.64+0x32], R6 ;  /* 0x000032060c004986 */ /* 0x0001e2000c10153c */
[----:B------:R-:W-:Y:S02]  /*29290*/  ISETP.GT.AND P4, PT, R0, 0x8, P0 ;  /* 0x000000080000780c */ /* 0x000fe40000784270 */
[----:B------:R-:W-:Y:S01]  /*292a0*/  F2FP.F16.F32.PACK_AB R5, RZ, R5 ;  /* 0x00000005ff05723e */ /* 0x000fe200000000ff */
[----:B------:R-:W2:Y:S01]  /*292b0*/  LDL.LU R15, [R1+0x368] ;  /* 0x00036800010f7983 */ /* 0x000ea20000300800 */
[----:B------:R-:W-:Y:S02]  /*292c0*/  F2FP.F16.F32.PACK_AB R4, RZ, R4 ;  /* 0x00000004ff04723e */ /* 0x000fe400000000ff */
[----:B0-----:R-:W-:Y:S02]  /*292d0*/  PRMT R6, R5, 0x7610, R6 ;  /* 0x0000761005067816 */ /* 0x001fe40000000006 */
[----:B------:R-:W-:Y:S01]  /*292e0*/  PRMT R5, R4, 0x7610, R5 ;  /* 0x0000761004057816 */ /* 0x000fe20000000005 */
[----:B------:R-:W-:-:S02]  /*292f0*/  IMAD.U32 R4, RZ, RZ, UR8 ;  /* 0x00000008ff047e24 */ /* 0x000fc4000f8e00ff */
[----:B------:R5:W-:Y:S01]  /*29300*/  @P5 STG.E.U16 desc[UR60][R20.64+0x30], R6 ;  /* 0x0000300614005986 */ /* 0x000be2000c10153c */
[----:B------:R-:W-:-:S03]  /*29310*/  ISETP.GT.AND P5, PT, R0, 0x80, P2 ;  /* 0x000000800000780c */ /* 0x000fc600017a4270 */
[----:B------:R0:W-:Y:S01]  /*29320*/  @P4 STG.E.U16 desc[UR60][R20.64+0x32], R5 ;  /* 0x0000320514004986 */ /* 0x0001e2000c10153c */
[----:B------:R-:W-:Y:S01]  /*29330*/  ISETP.GT.AND P4, PT, R0, 0x80, P3 ;  /* 0x000000800000780c */ /* 0x000fe20001f84270 */
[-C--:B------:R-:W-:Y:S01]  /*29340*/  FMUL R7, R18, R2.reuse ;  /* 0x0000000212077220 */ /* 0x080fe20000400000 */
[----:B-----5:R-:W-:Y:S01]  /*29350*/  FMUL R6, R9, R2 ;  /* 0x0000000209067220 */ /* 0x020fe20000400000 */
[----:B0-----:R-:W-:-:S03]  /*29360*/  IMAD.WIDE.U32 R4, R4, 0xf0, R20 ;  /* 0x000000f004047825 */ /* 0x001fc600078e0014 */
[----:B------:R-:W-:Y:S02]  /*29370*/  F2FP.F16.F32.PACK_AB R7, RZ, R7 ;  /* 0x00000007ff07723e */ /* 0x000fe400000000ff */
[----:B------:R-:W-:Y:S01]  /*29380*/  F2FP.F16.F32.PACK_AB R6, RZ, R6 ;  /* 0x00000006ff06723e */ /* 0x000fe200000000ff */
[----:B------:R-:W-:Y:S02]  /*29390*/  VIADD R9, R5, UR7 ;  /* 0x0000000705097c36 */ /* 0x000fe40008000000 */
[----:B------:R-:W-:-:S05]  /*293a0*/  IMAD.MOV.U32 R8, RZ, RZ, R4 ;  /* 0x000000ffff087224 */ /* 0x000fca00078e0004 */
[----:B------:R-:W-:Y:S01]  /*293b0*/  @P4 STG.E.U16 desc[UR60][R8.64+0x20], R7 ;  /* 0x0000200708004986 */ /* 0x000fe2000c10153c */
[----:B------:R-:W-:-:S03]  /*293c0*/  IADD3 R18, P4, R4, UR5, RZ ;  /* 0x0000000504127c10 */ /* 0x000fc6000ff9e0ff */
[----:B------:R0:W-:Y:S01]  /*293d0*/  @P5 STG.E.U16 desc[UR60][R8.64+0x22], R6 ;  /* 0x0000220608005986 */ /* 0x0001e2000c10153c */
[C---:B------:R-:W-:Y:S02]  /*293e0*/  ISETP.GT.AND P5, PT, R0.reuse, 0x88, P3 ;  /* 0x000000880000780c */ /* 0x040fe40001fa4270 */
[----:B------:R-:W-:Y:S02]  /*293f0*/  IADD3.X R19, R9, UR4, RZ, P4, !PT ;  /* 0x0000000409137c10 */ /* 0x000fe4000a7fe4ff */
[----:B------:R-:W-:Y:S01]  /*29400*/  ISETP.GT.AND P4, PT, R0, 0x88, P2 ;  /* 0x000000880000780c */ /* 0x000fe20001784270 */
[----:B0-----:R-:W-:-:S05]  /*29410*/  FMUL R6, R23, R2 ;  /* 0x0000000217067220 */ /* 0x001fca0000400000 */
[----:B------:R-:W-:Y:S01]  /*29420*/  F2FP.F16.F32.PACK_AB R6, RZ, R6 ;  /* 0x00000006ff06723e */ /* 0x000fe200000000ff */
[----:B------:R-:W-:-:S04]  /*29430*/  FMUL R5, R22, R2 ;  /* 0x0000000216057220 */ /* 0x000fc80000400000 */
[----:B------:R0:W-:Y:S01]  /*29440*/  @P5 STG.E.U16 desc[UR60][R18.64+0x20], R6 ;  /* 0x0000200612005986 */ /* 0x0001e2000c10153c */
[----:B------:R-:W-:Y:S01]  /*29450*/  IADD3 R4, P5, R4, UR13, RZ ;  /* 0x0000000d04047c10 */ /* 0x000fe2000ffbe0ff */
[----:B------:R-:W-:Y:S01]  /*29460*/  IMAD.U32 R22, RZ, RZ, UR5 ;  /* 0x00000005ff167e24 */ /* 0x000fe2000f8e00ff */
[----:B------:R-:W-:Y:S01]  /*29470*/  F2FP.F16.F32.PACK_AB R5, RZ, R5 ;  /* 0x00000005ff05723e */ /* 0x000fe200000000ff */
[----:B------:R-:W-:-:S04]  /*29480*/  FMUL R7, R234, R2 ;  /* 0x00000002ea077220 */ /* 0x000fc80000400000 */
[----:B------:R1:W-:Y:S01]  /*29490*/  @P4 STG.E.U16 desc[UR60][R18.64+0x22], R5 ;  /* 0x0000220512004986 */ /* 0x0003e2000c10153c */
[----:B0-----:R-:W-:Y:S01]  /*294a0*/  IMAD.U32 R6, RZ, RZ, UR4 ;  /* 0x00000004ff067e24 */ /* 0x001fe2000f8e00ff */
[----:B------:R-:W-:Y:S02]  /*294b0*/  F2FP.F16.F32.PACK_AB R7, RZ, R7 ;  /* 0x00000007ff07723e */ /* 0x000fe400000000ff */
[----:B-1----:R-:W-:Y:S02]  /*294c0*/  IADD3.X R5, R9, UR12, RZ, P5, !PT ;  /* 0x0000000c09057c10 */ /* 0x002fe4000affe4ff */
[----:B------:R-:W-:-:S04]  /*294d0*/  IADD3 R22, P4, P5, R22, UR13, R4 ;  /* 0x0000000d16167c10 */ /* 0x000fc8000fd9e004 */
[----:B------:R-:W-:Y:S01]  /*294e0*/  IADD3.X R23, R6, UR12, R5, P4, P5 ;  /* 0x0000000c06177c10 */ /* 0x000fe2000a7ea405 */
[-C--:B------:R-:W-:Y:S01]  /*294f0*/  FMUL R6, R233, R2.reuse ;  /* 0x00000002e9067220 */ /* 0x080fe20000400000 */
[----:B------:R-:W-:Y:S02]  /*29500*/  ISETP.GT.AND P5, PT, R0, 0x80, P0 ;  /* 0x000000800000780c */ /* 0x000fe400007a4270 */
[----:B------:R-:W-:Y:S01]  /*29510*/  PRMT R11, R7, 0x7610, R11 ;  /* 0x00007610070b7816 */ /* 0x000fe2000000000b */
[----:B------:R-:W-:Y:S01]  /*29520*/  FMUL R7, R232, R2 ;  /* 0x00000002e8077220 */ /* 0x000fe20000400000 */
[----:B------:R-:W-:-:S04]  /*29530*/  F2FP.F16.F32.PACK_AB R6, RZ, R6 ;  /* 0x00000006ff06723e */ /* 0x000fc800000000ff */
[----:B------:R-:W-:Y:S02]  /*29540*/  PRMT R10, R6, 0x7610, R10 ;  /* 0x00007610060a7816 */ /* 0x000fe4000000000a */
[----:B------:R-:W-:-:S03]  /*29550*/  F2FP.F16.F32.PACK_AB R7, RZ, R7 ;  /* 0x00000007ff07723e */ /* 0x000fc600000000ff */
[----:B------:R0:W-:Y:S02]  /*29560*/  @P5 STG.E.U16 desc[UR60][R8.64+0x32], R10 ;  /* 0x0000320a08005986 */ /* 0x0001e4000c10153c */
[----:B0-----:R-:W-:Y:S01]  /*29570*/  PRMT R10, R7, 0x7610, R10 ;  /* 0x00007610070a7816 */ /* 0x001fe2000000000a */
[----:B---3--:R-:W-:Y:S02]  /*29580*/  FMUL R6, R17, R2 ;  /* 0x0000000211067220 */ /* 0x008fe40000400000 */
[----:B------:R-:W3:Y:S04]  /*29590*/  LDL.LU R17, [R1+0x348] ;  /* 0x0003480001117983 */ /* 0x000ee80000300800 */
[----:B------:R-:W4:Y:S04]  /*295a0*/  LDL.LU R235, [R1+0x34c] ;  /* 0x00034c0001eb7983 */ /* 0x000f280000300800 */
[----:B------:R-:W5:Y:S04]  /*295b0*/  LDL.LU R234, [R1+0x350] ;  /* 0x0003500001ea7983 */ /* 0x000f680000300800 */
[----:B------:R-:W5:Y:S04]  /*295c0*/  LDL.LU R233, [R1+0x354] ;  /* 0x0003540001e97983 */ /* 0x000f680000300800 */
[----:B------:R-:W5:Y:S04]  /*295d0*/  LDL.LU R232, [R1+0x358] ;  /* 0x0003580001e87983 */ /* 0x000f680000300800 */
[----:B------:R-:W2:Y:S01]  /*295e0*/  LDL.LU R7, [R1+0x360] ;  /* 0x0003600001077983 */ /* 0x000ea20000300800 */
[----:B------:R-:W-:-:S13]  /*295f0*/  ISETP.GT.AND P4, PT, R0, 0x80, P1 ;  /* 0x000000800000780c */ /* 0x000fda0000f84270 */
[----:B------:R-:W-:Y:S01]  /*29600*/  @P4 STG.E.U16 desc[UR60][R8.64+0x30], R11 ;  /* 0x0000300b08004986 */ /* 0x000fe2000c10153c */
[C---:B------:R-:W-:Y:S02]  /*29610*/  ISETP.GT.AND P4, PT, R0.reuse, 0x88, P1 ;  /* 0x000000880000780c */ /* 0x040fe40000f84270 */
[----:B------:R-:W-:Y:S02]  /*29620*/  ISETP.GT.AND P5, PT, R0, 0x88, P0 ;  /* 0x000000880000780c */ /* 0x000fe400007a4270 */
[----:B------:R-:W-:-:S09]  /*29630*/  F2FP.F16.F32.PACK_AB R6, RZ, R6 ;  /* 0x00000006ff06723e */ /* 0x000fd200000000ff */
[----:B------:R0:W-:Y:S01]  /*29640*/  @P4 STG.E.U16 desc[UR60][R18.64+0x30], R10 ;  /* 0x0000300a12004986 */ /* 0x0001e2000c10153c */
[----:B------:R-:W-:-:S03]  /*29650*/  ISETP.GT.AND P4, PT, R0, 0x100, P3 ;  /* 0x000001000000780c */ /* 0x000fc60001f84270 */
[----:B------:R-:W-:Y:S01]  /*29660*/  @P5 STG.E.U16 desc[UR60][R18.64+0x32], R6 ;  /* 0x0000320612005986 */ /* 0x000fe2000c10153c */
[----:B--2---:R-:W-:-:S05]  /*29670*/  FMUL R7, R7, R2 ;  /* 0x0000000207077220 */ /* 0x004fca0000400000 */
[----:B------:R-:W-:-:S04]  /*29680*/  F2FP.F16.F32.PACK_AB R7, RZ, R7 ;  /* 0x00000007ff07723e */ /* 0x000fc800000000ff */
[----:B0-----:R-:W-:-:S05]  /*29690*/  PRMT R10, R7, 0x7610, R10 ;  /* 0x00007610070a7816 */ /* 0x001fca000000000a */
[----:B------:R0:W-:Y:S04]  /*296a0*/  @P4 STG.E.U16 desc[UR60][R4.64+0x20], R10 ;  /* 0x0000200a04004986 */ /* 0x0001e8000c10153c */
[----:B0-----:R-:W2:Y:S01]  /*296b0*/  LDL.LU R10, [R1+0x36c] ;  /* 0x00036c00010a7983 */ /* 0x001ea20000300800 */
[----:B------:R-:W-:Y:S01]  /*296c0*/  FMUL R6, R14, R2 ;  /* 0x000000020e067220 */ /* 0x000fe20000400000 */
[----:B------:R-:W-:-:S04]  /*296d0*/  ISETP.GT.AND P5, PT, R0, 0x100, P2 ;  /* 0x000001000000780c */ /* 0x000fc800017a4270 */
[----:B------:R-:W-:Y:S02]  /*296e0*/  F2FP.F16.F32.PACK_AB R6, RZ, R6 ;  /* 0x00000006ff06723e */ /* 0x000fe400000000ff */
[----:B------:R-:W-:Y:S02]  /*296f0*/  ISETP.GT.AND P4, PT, R0, 0x108, P3 ;  /* 0x000001080000780c */ /* 0x000fe40001f84270 */
[----:B------:R-:W-:Y:S01]  /*29700*/  PRMT R7, R6, 0x7610, R7 ;  /* 0x0000761006077816 */ /* 0x000fe20000000007 */
[----:B------:R-:W-:-:S04]  /*29710*/  FMUL R6, R15, R2 ;  /* 0x000000020f067220 */ /* 0x000fc80000400000 */
[----:B------:R-:W-:Y:S01]  /*29720*/  @P5 STG.E.U16 desc[UR60][R4.64+0x22], R7 ;  /* 0x0000220704005986 */ /* 0x000fe2000c10153c */
[----:B------:R-:W-:Y:S02]  /*29730*/  IADD3 R14, P5, R4, UR5, RZ ;  /* 0x00000005040e7c10 */ /* 0x000fe4000ffbe0ff */
[----:B------:R-:W-:Y:S02]  /*29740*/  F2FP.F16.F32.PACK_AB R6, RZ, R6 ;  /* 0x00000006ff06723e */ /* 0x000fe400000000ff */
[----:B------:R-:W-:Y:S02]  /*29750*/  IADD3.X R15, R5, UR4, RZ, P5, !PT ;  /* 0x00000004050f7c10 */ /* 0x000fe4000affe4ff */
[----:B------:R-:W-:-:S03]  /*29760*/  ISETP.GT.AND P5, PT, R0, 0x108, P2 ;  /* 0x000001080000780c */ /* 0x000fc600017a4270 */
[----:B------:R0:W-:Y:S02]  /*29770*/  @P4 STG.E.U16 desc[UR60][R14.64+0x20], R6 ;  /* 0x000020060e004986 */ /* 0x0001e4000c10153c */
[----:B0-----:R-:W-:-:S04]  /*29780*/  IADD3 R6, P4, R4, UR5, RZ ;  /* 0x0000000504067c10 */ /* 0x001fc8000ff9e0ff */
[----:B------:R-:W-:Y:S01]  /*29790*/  IADD3.X R7, R5, UR4, RZ, P4, !PT ;  /* 0x0000000405077c10 */ /* 0x000fe2000a7fe4ff */
[----:B--2---:R-:W-:-:S05]  /*297a0*/  FMUL R10, R10, R2 ;  /* 0x000000020a0a7220 */ /* 0x004fca0000400000 */
[----:B------:R-:W-:-:S04]  /*297b0*/  F2FP.F16.F32.PACK_AB R10, RZ, R10 ;  /* 0x0000000aff0a723e */ /* 0x000fc800000000ff */
[----:B------:R-:W-:Y:S02]  /*297c0*/  PRMT R11, R10, 0x7610, R11 ;  /* 0x000076100a0b7816 */ /* 0x000fe4000000000b */
[----:B------:R-:W2:Y:S04]  /*297d0*/  LDL.LU R10, [R1+0x370] ;  /* 0x00037000010a7983 */ /* 0x000ea80000300800 */
[----:B------:R0:W-:Y:S04]  /*297e0*/  @P5 STG.E.U16 desc[UR60][R6.64+0x22], R11 ;  /* 0x0000220b06005986 */ /* 0x0001e8000c10153c */
[----:B0-----:R-:W3:Y:S01]  /*297f0*/  LDL.LU R6, [R1+0x374] ;  /* 0x0003740001067983 */ /* 0x001ee20000300800 */
[----:B------:R-:W-:-:S02]  /*29800*/  ISETP.GT.AND P4, PT, R0, 0x100, P1 ;  /* 0x000001000000780c */ /* 0x000fc40000f84270 */
[----:B------:R-:W-:Y:S01]  /*29810*/  ISETP.GT.AND P5, PT, R0, 0x100, P0 ;  /* 0x000001000000780c */ /* 0x000fe200007a4270 */
[----:B--2---:R-:W-:-:S05]  /*29820*/  FMUL R10, R10, R2 ;  /* 0x000000020a0a7220 */ /* 0x004fca0000400000 */
[----:B------:R-:W-:-:S04]  /*29830*/  F2FP.F16.F32.PACK_AB R7, RZ, R10 ;  /* 0x0000000aff07723e */ /* 0x000fc800000000ff */
[----:B------:R-:W-:Y:S02]  /*29840*/  PRMT R11, R7, 0x7610, R11 ;  /* 0x00007610070b7816 */ /* 0x000fe4000000000b */
[----:B------:R-:W2:Y:S01]  /*29850*/  LDL.LU R7, [R1+0x378] ;  /* 0x0003780001077983 */ /* 0x000ea20000300800 */
[----:B---3--:R-:W-:-:S05]  /*29860*/  FMUL R6, R6, R2 ;  /* 0x0000000206067220 */ /* 0x008fca0000400000 */
[----:B------:R-:W-:-:S04]  /*29870*/  F2FP.F16.F32.PACK_AB R6, RZ, R6 ;  /* 0x00000006ff06723e */ /* 0x000fc800000000ff */
[----:B------:R-:W-:Y:S02]  /*29880*/  PRMT R10, R6, 0x7610, R10 ;  /* 0x00007610060a7816 */ /* 0x000fe4000000000a */
[----:B------:R-:W3:Y:S04]  /*29890*/  LDL.LU R6, [R1+0x37c] ;  /* 0x00037c0001067983 */ /* 0x000ee80000300800 */
[----:B------:R0:W-:Y:S04]  /*298a0*/  @P4 STG.E.U16 desc[UR60][R4.64+0x30], R11 ;  /* 0x0000300b04004986 */ /* 0x0001e8000c10153c */
[----:B------:R1:W-:Y:S04]  /*298b0*/  @P5 STG.E.U16 desc[UR60][R4.64+0x32], R10 ;  /* 0x0000320a04005986 */ /* 0x0003e8000c10153c */
[----:B0-----:R-:W3:Y:S04]  /*298c0*/  LDL.LU R11, [R1+0x344] ;  /* 0x00034400010b7983 */ /* 0x001ee80000300800 */
[----:B-1----:R-:W3:Y:S01]  /*298d0*/  LDL.LU R10, [R1+0x340] ;  /* 0x00034000010a7983 */ /* 0x002ee20000300800 */
[----:B------:R-:W-:-:S02]  /*298e0*/  ISETP.GT.AND P4, PT, R0, 0x108, P1 ;  /* 0x000001080000780c */ /* 0x000fc40000f84270 */
[----:B------:R-:W-:Y:S01]  /*298f0*/  ISETP.GT.AND P5, PT, R0, 0x108, P0 ;  /* 0x000001080000780c */ /* 0x000fe200007a4270 */
[----:B------:R-:W-:-:S05]  /*29900*/  FMUL R17, R17, R2 ;  /* 0x0000000211117220 */ /* 0x000fca0000400000 */
[----:B------:R-:W-:-:S04]  /*29910*/  F2FP.F16.F32.PACK_AB R17, RZ, R17 ;  /* 0x00000011ff11723e */ /* 0x000fc800000000ff */
[----:B------:R-:W-:Y:S01]  /*29920*/  PRMT R236, R17, 0x7610, R236 ;  /* 0x0000761011ec7816 */ /* 0x000fe200000000ec */
[-C--:B----4-:R-:W-:Y:S01]  /*29930*/  FMUL R235, R235, R2.reuse ;  /* 0x00000002ebeb7220 */ /* 0x090fe20000400000 */
[----:B------:R-:W4:Y:S01]  /*29940*/  LDL.LU R17, [R1+0x35c] ;  /* 0x00035c0001117983 */ /* 0x000f220000300800 */
[-C--:B-----5:R-:W-:Y:S01]  /*29950*/  FMUL R234, R234, R2.reuse ;  /* 0x00000002eaea7220 */ /* 0x0a0fe20000400000 */
[-C--:B------:R-:W-:Y:S01]  /*29960*/  FMUL R233, R233, R2.reuse ;  /* 0x00000002e9e97220 */ /* 0x080fe20000400000 */
[----:B------:R-:W-:Y:S01]  /*29970*/  FMUL R232, R232, R2 ;  /* 0x00000002e8e87220 */ /* 0x000fe20000400000 */
[----:B------:R-:W-:Y:S02]  /*29980*/  F2FP.F16.F32.PACK_AB R235, RZ, R235 ;  /* 0x000000ebffeb723e */ /* 0x000fe400000000ff */
[----:B------:R-:W-:Y:S02]  /*29990*/  F2FP.F16.F32.PACK_AB R234, RZ, R234 ;  /* 0x000000eaffea723e */ /* 0x000fe400000000ff */
[----:B------:R-:W-:-:S02]  /*299a0*/  F2FP.F16.F32.PACK_AB R233, RZ, R233 ;  /* 0x000000e9ffe9723e */ /* 0x000fc400000000ff */
[----:B------:R-:W-:Y:S01]  /*299b0*/  F2FP.F16.F32.PACK_AB R232, RZ, R232 ;  /* 0x000000e8ffe8723e */ /* 0x000fe200000000ff */
[----:B--2---:R-:W-:-:S05]  /*299c0*/  FMUL R7, R7, R2 ;  /* 0x0000000207077220 */ /* 0x004fca0000400000 */
[----:B------:R-:W-:-:S05]  /*299d0*/  F2FP.F16.F32.PACK_AB R7, RZ, R7 ;  /* 0x00000007ff07723e */ /* 0x000fca00000000ff */
[----:B------:R-:W-:Y:S01]  /*299e0*/  @P4 STG.E.U16 desc[UR60][R14.64+0x30], R7 ;  /* 0x000030070e004986 */ /* 0x000fe2000c10153c */
[----:B---3--:R-:W-:Y:S01]  /*299f0*/  FMUL R6, R6, R2 ;  /* 0x0000000206067220 */ /* 0x008fe20000400000 */
[----:B------:R-:W-:-:S04]  /*29a00*/  ISETP.GT.AND P4, PT, R0, 0x180, P3 ;  /* 0x000001800000780c */ /* 0x000fc80001f84270 */
[----:B------:R-:W-:-:S05]  /*29a10*/  F2FP.F16.F32.PACK_AB R6, RZ, R6 ;  /* 0x00000006ff06723e */ /* 0x000fca00000000ff */
[----:B------:R0:W-:Y:S01]  /*29a20*/  @P5 STG.E.U16 desc[UR60][R14.64+0x32], R6 ;  /* 0x000032060e005986 */ /* 0x0001e2000c10153c */
[----:B------:R-:W-:Y:S01]  /*29a30*/  FMUL R10, R10, R2 ;  /* 0x000000020a0a7220 */ /* 0x000fe20000400000 */
[----:B0-----:R-:W-:-:S04]  /*29a40*/  IADD3 R6, P5, R4, UR13, RZ ;  /* 0x0000000d04067c10 */ /* 0x001fc8000ffbe0ff */
[----:B------:R-:W-:Y:S02]  /*29a50*/  F2FP.F16.F32.PACK_AB R10, RZ, R10 ;  /* 0x0000000aff0a723e */ /* 0x000fe400000000ff */
[----:B------:R-:W-:Y:S01]  /*29a60*/  IADD3.X R7, R5, UR12, RZ, P5, !PT ;  /* 0x0000000c05077c10 */ /* 0x000fe2000affe4ff */
[----:B------:R-:W-:Y:S01]  /*29a70*/  FMUL R11, R11, R2 ;  /* 0x000000020b0b7220 */ /* 0x000fe20000400000 */
[----:B------:R-:W-:-:S03]  /*29a80*/  ISETP.GT.AND P3, PT, R0, 0x188, P3 ;  /* 0x000001880000780c */ /* 0x000fc60001f64270 */
[----:B------:R0:W-:Y:S01]  /*29a90*/  @P4 STG.E.U16 desc[UR60][R6.64+0x20], R10 ;  /* 0x0000200a06004986 */ /* 0x0001e2000c10153c */
[----:B------:R-:W-:Y:S02]  /*29aa0*/  ISETP.GT.AND P4, PT, R0, 0x180, P2 ;  /* 0x000001800000780c */ /* 0x000fe40001784270 */
[----:B------:R-:W-:-:S04]  /*29ab0*/  F2FP.F16.F32.PACK_AB R11, RZ, R11 ;  /* 0x0000000bff0b723e */ /* 0x000fc800000000ff */
[----:B------:R-:W-:Y:S02]  /*29ac0*/  PRMT R237, R11, 0x7610, R237 ;  /* 0x000076100bed7816 */ /* 0x000fe400000000ed */
[----:B0-----:R-:W-:Y:S02]  /*29ad0*/  IADD3 R10, P5, R6, UR5, RZ ;  /* 0x00000005060a7c10 */ /* 0x001fe4000ffbe0ff */
[C---:B------:R-:W-:Y:S02]  /*29ae0*/  ISETP.GT.AND P2, PT, R0.reuse, 0x188, P2 ;  /* 0x000001880000780c */ /* 0x040fe40001744270 */
[----:B------:R-:W-:Y:S01]  /*29af0*/  IADD3.X R11, R7, UR4, RZ, P5, !PT ;  /* 0x00000004070b7c10 */ /* 0x000fe2000affe4ff */
[----:B------:R-:W-:Y:S01]  /*29b00*/  @P4 STG.E.U16 desc[UR60][R6.64+0x22], R237 ;  /* 0x000022ed06004986 */ /* 0x000fe2000c10153c */
[----:B------:R-:W-:-:S03]  /*29b10*/  ISETP.GT.AND P4, PT, R0, 0x180, P1 ;  /* 0x000001800000780c */ /* 0x000fc60000f84270 */
[----:B------:R-:W-:Y:S01]  /*29b20*/  @P3 STG.E.U16 desc[UR60][R10.64+0x20], R236 ;  /* 0x000020ec0a003986 */ /* 0x000fe2000c10153c */
[C---:B------:R-:W-:Y:S02]  /*29b30*/  ISETP.GT.AND P3, PT, R0.reuse, 0x180, P0 ;  /* 0x000001800000780c */ /* 0x040fe40000764270 */
[----:B------:R-:W-:-:S03]  /*29b40*/  ISETP.GT.AND P1, PT, R0, 0x188, P1 ;  /* 0x000001880000780c */ /* 0x000fc60000f24270 */
[----:B------:R0:W-:Y:S04]  /*29b50*/  @P2 STG.E.U16 desc[UR60][R22.64+0x22], R235 ;  /* 0x000022eb16002986 */ /* 0x0001e8000c10153c */
[----:B------:R1:W-:Y:S04]  /*29b60*/  @P4 STG.E.U16 desc[UR60][R6.64+0x30], R234 ;  /* 0x000030ea06004986 */ /* 0x0003e8000c10153c */
[----:B------:R2:W-:Y:S04]  /*29b70*/  @P3 STG.E.U16 desc[UR60][R6.64+0x32], R233 ;  /* 0x000032e906003986 */ /* 0x0005e8000c10153c */
[----:B0-----:R-:W3:Y:S04]  /*29b80*/  LDL.LU R23, [R1+0x324] ;  /* 0x0003240001177983 */ /* 0x001ee80000300800 */
[----:B------:R-:W5:Y:S04]  /*29b90*/  LDL.LU R22, [R1+0x328] ;  /* 0x0003280001167983 */ /* 0x000f680000300800 */
[----:B------:R-:W5:Y:S04]  /*29ba0*/  LDL.LU R235, [R1+0x33c] ;  /* 0x00033c0001eb7983 */ /* 0x000f680000300800 */
[----:B-1----:R-:W5:Y:S04]  /*29bb0*/  LDL.LU R234, [R1+0x338] ;  /* 0x0003380001ea7983 */ /* 0x002f680000300800 */
[----:B--2---:R-:W2:Y:S04]  /*29bc0*/  LDL.LU R233, [R1+0x334] ;  /* 0x0003340001e97983 */ /* 0x004ea80000300800 */
[----:B------:R0:W-:Y:S04]  /*29bd0*/  @P1 STG.E.U16 desc[UR60][R10.64+0x30], R232 ;  /* 0x000030e80a001986 */ /* 0x0001e8000c10153c */
[----:B0-----:R-:W2:Y:S01]  /*29be0*/  LDL.LU R232, [R1+0x320] ;  /* 0x0003200001e87983 */ /* 0x001ea20000300800 */
[----:B------:R-:W-:Y:S01]  /*29bf0*/  ISETP.GT.AND P0, PT, R0, 0x188, P0 ;  /* 0x000001880000780c */ /* 0x000fe20000704270 */
[----:B----4-:R-:W-:Y:S01]  /*29c00*/  FMUL R17, R17, R2 ;  /* 0x0000000211117220 */ /* 0x010fe20000400000 */
[----:B------:R-:W-:-:S02]  /*29c10*/  ISETP.GT.AND P3, PT, R3, 0x20, PT ;  /* 0x000000200300780c */ /* 0x000fc40003f64270 */
[----:B------:R-:W-:Y:S02]  /*29c20*/  ISETP.GT.AND P2, PT, R3, 0x21, PT ;  /* 0x000000210300780c */ /* 0x000fe40003f44270 */
[----:B------:R-:W-:Y:S02]  /*29c30*/  F2FP.F16.F32.PACK_AB R17, RZ, R17 ;  /* 0x00000011ff11723e */ /* 0x000fe400000000ff */
[C---:B------:R-:W-:Y:S02]  /*29c40*/  ISETP.GT.AND P4, PT, R0.reuse, RZ, P2 ;  /* 0x000000ff0000720c */ /* 0x040fe40001784270 */
[----:B------:R-:W-:-:S03]  /*29c50*/  ISETP.GT.AND P5, PT, R0, 0x8, P3 ;  /* 0x000000080000780c */ /* 0x000fc60001fa4270 */
[----:B------:R0:W-:Y:S01]  /*29c60*/  @P0 STG.E.U16 desc[UR60][R10.64+0x32], R17 ;  /* 0x000032110a000986 */ /* 0x0001e2000c10153c */
[----:B------:R-:W-:-:S03]  /*29c70*/  ISETP.GT.AND P0, PT, R0, RZ, P3 ;  /* 0x000000ff0000720c */ /* 0x000fc60001f04270 */
[----:B0-----:R-:W4:Y:S01]  /*29c80*/  LDL.LU R17, [R1+0x32c] ;  /* 0x00032c0001117983 */ /* 0x001f220000300800 */
[-C--:B---3--:R-:W-:Y:S01]  /*29c90*/  FMUL R23, R23, R2.reuse ;  /* 0x0000000217177220 */ /* 0x088fe20000400000 */
[----:B-----5:R-:W-:-:S04]  /*29ca0*/  FMUL R22, R22, R2 ;  /* 0x0000000216167220 */ /* 0x020fc80000400000 */
[----:B------:R-:W-:Y:S02]  /*29cb0*/  F2FP.F16.F32.PACK_AB R23, RZ, R23 ;  /* 0x00000017ff17723e */ /* 0x000fe400000000ff */
[----:B------:R-:W-:-:S03]  /*29cc0*/  F2FP.F16.F32.PACK_AB R22, RZ, R22 ;  /* 0x00000016ff16723e */ /* 0x000fc600000000ff */
[----:B------:R-:W-:Y:S01]  /*29cd0*/  @P4 STG.E.U16 desc[UR60][R12.64+0x42], R23 ;  /* 0x000042170c004986 */ /* 0x000fe2000c10153c */
[----:B--2---:R-:W-:-:S05]  /*29ce0*/  FMUL R232, R232, R2 ;  /* 0x00000002e8e87220 */ /* 0x004fca0000400000 */
[----:B------:R-:W-:-:S05]  /*29cf0*/  F2FP.F16.F32.PACK_AB R232, RZ, R232 ;  /* 0x000000e8ffe8723e */ /* 0x000fca00000000ff */
[----:B------:R-:W-:Y:S04]  /*29d00*/  @P0 STG.E.U16 desc[UR60][R12.64+0x40], R232 ;  /* 0x000040e80c000986 */ /* 0x000fe8000c10153c */
[----:B------:R0:W-:Y:S04]  /*29d10*/  @P5 STG.E.U16 desc[UR60][R20.64+0x40], R22 ;  /* 0x0000401614005986 */ /* 0x0001e8000c10153c */
[----:B0-----:R-:W2:Y:S01]  /*29d20*/  LDL.LU R22, [R1+0x330] ;  /* 0x0003300001167983 */ /* 0x001ea20000300800 */
[----:B------:R-:W-:Y:S02]  /*29d30*/  ISETP.GT.AND P1, PT, R0, 0x8, P2 ;  /* 0x000000080000780c */ /* 0x000fe40001724270 */
[----:B------:R-:W-:Y:S01]  /*29d40*/  ISETP.GT.AND P0, PT, R3, 0x28, PT ;  /* 0x000000280300780c */ /* 0x000fe20003f04270 */
[----:B----4-:R-:W-:-:S03]  /*29d50*/  FMUL R17, R17, R2 ;  /* 0x0000000211117220 */ /* 0x010fc60000400000 */
[----:B------:R-:W-:Y:S02]  /*29d60*/  ISETP.GT.AND P5, PT, R0, RZ, P0 ;  /* 0x000000ff0000720c */ /* 0x000fe400007a4270 */
[----:B------:R-:W-:-:S05]  /*29d70*/  F2FP.F16.F32.PACK_AB R17, RZ, R17 ;  /* 0x00000011ff11723e */ /* 0x000fca00000000ff */
[----:B------:R0:W-:Y:S01]  /*29d80*/  @P1 STG.E.U16 desc[UR60][R20.64+0x42], R17 ;  /* 0x0000421114001986 */ /* 0x0001e2000c10153c */
[----:B------:R-:W-:-:S04]  /*29d90*/  ISETP.GT.AND P1, PT, R3, 0x29, PT ;  /* 0x000000290300780c */ /* 0x000fc80003f24270 */
[----:B------:R-:W-:Y:S01]  /*29da0*/  ISETP.GT.AND P4, PT, R0, RZ, P1 ;  /* 0x000000ff0000720c */ /* 0x000fe20000f84270 */
[----:B0-----:R-:W-:Y:S02]  /*29db0*/  FMUL R17, R233, R2 ;  /* 0x00000002e9117220 */ /* 0x001fe40000400000 */
[----:B------:R-:W3:Y:S03]  /*29dc0*/  LDL.LU R233, [R1+0x314] ;  /* 0x0003140001e97983 */ /* 0x000ee60000300800 */
[----:B------:R-:W-:-:S04]  /*29dd0*/  F2FP.F16.F32.PACK_AB R17, RZ, R17 ;  /* 0x00000011ff11723e */ /* 0x000fc800000000ff */
[----:B------:R-:W-:Y:S01]  /*29de0*/  PRMT R23, R17, 0x7610, R23 ;  /* 0x0000761011177816 */ /* 0x000fe20000000017 */
[----:B------:R-:W-:-:S04]  /*29df0*/  FMUL R17, R235, R2 ;  /* 0x00000002eb117220 */ /* 0x000fc80000400000 */
[----:B------:R-:W-:Y:S01]  /*29e00*/  @P4 STG.E.U16 desc[UR60][R12.64+0x52], R23 ;  /* 0x000052170c004986 */ /* 0x000fe2000c10153c */
[----:B--2---:R-:W-:-:S05]  /*29e10*/  FMUL R22, R22, R2 ;  /* 0x0000000216167220 */ /* 0x004fca0000400000 */
[----:B------:R-:W-:-:S04]  /*29e20*/  F2FP.F16.F32.PACK_AB R22, RZ, R22 ;  /* 0x00000016ff16723e */ /* 0x000fc800000000ff */
[----:B------:R-:W-:Y:S01]  /*29e30*/  PRMT R232, R22, 0x7610, R232 ;  /* 0x0000761016e87816 */ /* 0x000fe200000000e8 */
[----:B------:R-:W-:Y:S02]  /*29e40*/  FMUL R22, R234, R2 ;  /* 0x00000002ea167220 */ /* 0x000fe40000400000 */
[----:B------:R-:W2:Y:S04]  /*29e50*/  LDL.LU R234, [R1+0x318] ;  /* 0x0003180001ea7983 */ /* 0x000ea80000300800 */
[----:B------:R-:W-:Y:S01]  /*29e60*/  @P5 STG.E.U16 desc[UR60][R12.64+0x50], R232 ;  /* 0x000050e80c005986 */ /* 0x000fe2000c10153c */
[C---:B------:R-:W-:Y:S02]  /*29e70*/  ISETP.GT.AND P5, PT, R0.reuse, 0x8, P0 ;  /* 0x000000080000780c */ /* 0x040fe400007a4270 */
[----:B------:R-:W-:Y:S01]  /*29e80*/  F2FP.F16.F32.PACK_AB R22, RZ, R22 ;  /* 0x00000016ff16723e */ /* 0x000fe200000000ff */
[----:B------:R-:W4:Y:S10]  /*29e90*/  LDL.LU R235, [R1+0x31c] ;  /* 0x00031c0001eb7983 */ /* 0x000f340000300800 */
[----:B------:R0:W-:Y:S04]  /*29ea0*/  @P5 STG.E.U16 desc[UR60][R20.64+0x50], R22 ;  /* 0x0000501614005986 */ /* 0x0001e8000c10153c */
[----:B0-----:R-:W5:Y:S01]  /*29eb0*/  LDL.LU R22, [R1+0x300] ;  /* 0x0003000001167983 */ /* 0x001f620000300800 */
[----:B------:R-:W-:-:S02]  /*29ec0*/  ISETP.GT.AND P4, PT, R0, 0x8, P1 ;  /* 0x000000080000780c */ /* 0x000fc40000f84270 */
[----:B------:R-:W-:-:S11]  /*29ed0*/  F2FP.F16.F32.PACK_AB R17, RZ, R17 ;  /* 0x00000011ff11723e */ /* 0x000fd600000000ff */
[----:B------:R0:W-:Y:S01]  /*29ee0*/  @P4 STG.E.U16 desc[UR60][R20.64+0x52], R17 ;  /* 0x0000521114004986 */ /* 0x0001e2000c10153c */
[----:B------:R-:W-:-:S03]  /*29ef0*/  ISETP.GT.AND P4, PT, R0, 0x80, P3 ;  /* 0x000000800000780c */ /* 0x000fc60001f84270 */
[----:B0-----:R-:W3:Y:S01]  /*29f00*/  LDL.LU R17, [R1+0x304] ;  /* 0x0003040001117983 */ /* 0x001ee20000300800 */
[----:B-----5:R-:W-:-:S05]  /*29f10*/  FMUL R22, R22, R2 ;  /* 0x0000000216167220 */ /* 0x020fca0000400000 */
[----:B------:R-:W-:-:S05]  /*29f20*/  F2FP.F16.F32.PACK_AB R22, RZ, R22 ;  /* 0x00000016ff16723e */ /* 0x000fca00000000ff */
[----:B------:R0:W-:Y:S04]  /*29f30*/  @P4 STG.E.U16 desc[UR60][R8.64+0x40], R22 ;  /* 0x0000401608004986 */ /* 0x0001e8000c10153c */
[----:B0-----:R-:W5:Y:S01]  /*29f40*/  LDL.LU R22, [R1+0x308] ;  /* 0x0003080001167983 */ /* 0x001f620000300800 */
[C---:B------:R-:W-:Y:S01]  /*29f50*/  ISETP.GT.AND P5, PT, R0.reuse, 0x80, P2 ;  /* 0x000000800000780c */ /* 0x040fe200017a4270 */
[----:B---3--:R-:W-:Y:S01]  /*29f60*/  FMUL R17, R17, R2 ;  /* 0x0000000211117220 */ /* 0x008fe20000400000 */
[----:B------:R-:W-:-:S04]  /*29f70*/  ISETP.GT.AND P4, PT, R0, 0x88, P3 ;  /* 0x000000880000780c */ /* 0x000fc80001f84270 */
[----:B------:R-:W-:-:S07]  /*29f80*/  F2FP.F16.F32.PACK_AB R17, RZ, R17 ;  /* 0x00000011ff11723e */ /* 0x000fce00000000ff */
[----:B------:R0:W-:Y:S04]  /*29f90*/  @P5 STG.E.U16 desc[UR60][R8.64+0x42], R17 ;  /* 0x0000421108005986 */ /* 0x0001e8000c10153c */
[----:B0-----:R-:W3:Y:S01]  /*29fa0*/  LDL.LU R17, [R1+0x30c] ;  /* 0x00030c0001117983 */ /* 0x001ee20000300800 */
[----:B-----5:R-:W-:-:S05]  /*29fb0*/  FMUL R22, R22, R2 ;  /* 0x0000000216167220 */ /* 0x020fca0000400000 */
[----:B------:R-:W-:-:S05]  /*29fc0*/  F2FP.F16.F32.PACK_AB R22, RZ, R22 ;  /* 0x00000016ff16723e */ /* 0x000fca00000000ff */
[----:B------:R0:W-:Y:S04]  /*29fd0*/  @P4 STG.E.U16 desc[UR60][R18.64+0x40], R22 ;  /* 0x0000401612004986 */ /* 0x0001e8000c10153c */
[----:B0-----:R-:W5:Y:S01]  /*29fe0*/  LDL.LU R22, [R1+0x310] ;  /* 0x0003100001167983 */ /* 0x001f620000300800 */
[----:B------:R-:W-:Y:S01]  /*29ff0*/  ISETP.GT.AND P5, PT, R0, 0x88, P2 ;  /* 0x000000880000780c */ /* 0x000fe200017a4270 */
[----:B---3--:R-:W-:-:S05]  /*2a000*/  FMUL R17, R17, R2 ;  /* 0x0000000211117220 */ /* 0x008fca0000400000 */
[----:B------:R-:W-:-:S07]  /*2a010*/  F2FP.F16.F32.PACK_AB R17, RZ, R17 ;  /* 0x00000011ff11723e */ /* 0x000fce00000000ff */
[----:B------:R0:W-:Y:S01]  /*2a020*/  @P5 STG.E.U16 desc[UR60][R18.64+0x42], R17 ;  /* 0x0000421112005986 */ /* 0x0001e2000c10153c */
[C---:B------:R-:W-:Y:S02]  /*2a030*/  ISETP.GT.AND P5, PT, R0.reuse, 0x80, P0 ;  /* 0x000000800000780c */ /* 0x040fe400007a4270 */
[----:B------:R-:W-:Y:S01]  /*2a040*/  ISETP.GT.AND P4, PT, R0, 0x80, P1 ;  /* 0x000000800000780c */ /* 0x000fe20000f84270 */
[----:B0-----:R-:W-:-:S05]  /*2a050*/  FMUL R17, R233, R2 ;  /* 0x00000002e9117220 */ /* 0x001fca0000400000 */
[----:B------:R-:W-:-:S04]  /*2a060*/  F2FP.F16.F32.PACK_AB R17, RZ, R17 ;  /* 0x00000011ff11723e */ /* 0x000fc800000000ff */
[----:B------:R-:W-:Y:S01]  /*2a070*/  PRMT R23, R17, 0x7610, R23 ;  /* 0x0000761011177816 */ /* 0x000fe20000000017 */
[-C--:B----4-:R-:W-:Y:S02]  /*2a080*/  FMUL R17, R235, R2.reuse ;  /* 0x00000002eb117220 */ /* 0x090fe40000400000 */
[----:B------:R-:W3:Y:S04]  /*2a090*/  LDL.LU R235, [R1+0x2cc] ;  /* 0x0002cc0001eb7983 */ /* 0x000ee80000300800 */
[----:B------:R-:W-:Y:S01]  /*2a0a0*/  @P4 STG.E.U16 desc[UR60][R8.64+0x52], R23 ;  /* 0x0000521708004986 */ /* 0x000fe2000c10153c */
[----:B-----5:R-:W-:-:S05]  /*2a0b0*/  FMUL R22, R22, R2 ;  /* 0x0000000216167220 */ /* 0x020fca0000400000 */
[----:B------:R-:W-:-:S04]  /*2a0c0*/  F2FP.F16.F32.PACK_AB R22, RZ, R22 ;  /* 0x00000016ff16723e */ /* 0x000fc800000000ff */
[----:B------:R-:W-:Y:S01]  /*2a0d0*/  PRMT R232, R22, 0x7610, R232 ;  /* 0x0000761016e87816 */ /* 0x000fe200000000e8 */
[----:B--2---:R-:W-:Y:S02]  /*2a0e0*/  FMUL R22, R234, R2 ;  /* 0x00000002ea167220 */ /* 0x004fe40000400000 */
        /* <DEDUP_REMOVED lines=16> */
[----:B------:R-:W-:Y:S01]  /*2a1f0*/  ISETP.GT.AND P5, PT, R0, 0x100, P2 ;  /* 0x000001000000780c */ /* 0x000fe200017a4270 */
[----:B---3--:R-:W-:-:S05]  /*2a200*/  FMUL R17, R17, R2 ;  /* 0x0000000211117220 */ /* 0x008fca0000400000 */
[----:B------:R-:W-:Y:S02]  /*2a210*/  F2FP.F16.F32.PACK_AB R17, RZ, R17 ;  /* 0x00000011ff11723e */ /* 0x000fe400000000ff */
[----:B------:R-:W-:-:S05]  /*2a220*/  ISETP.GT.AND P4, PT, R0, 0x108, P3 ;  /* 0x000001080000780c */ /* 0x000fca0001f84270 */
        /* <DEDUP_REMOVED lines=9> */
[----:B------:R0:W-:Y:S04]  /*2a2c0*/  @P5 STG.E.U16 desc[UR60][R14.64+0x42], R17 ;  /* 0x000042110e005986 */ /* 0x0001e8000c10153c */
[----:B0-----:R-:W3:Y:S01]  /*2a2d0*/  LDL.LU R17, [R1+0x2f4] ;  /* 0x0002f40001117983 */ /* 0x001ee20000300800 */
[----:B-----5:R-:W-:-:S05]  /*2a2e0*/  FMUL R22, R22, R2 ;  /* 0x0000000216167220 */ /* 0x020fca0000400000 */
[----:B------:R-:W-:-:S04]  /*2a2f0*/  F2FP.F16.F32.PACK_AB R22, RZ, R22 ;  /* 0x00000016ff16723e */ /* 0x000fc800000000ff */
[----:B------:R-:W-:Y:S02]  /*2a300*/  PRMT R232, R22, 0x7610, R232 ;  /* 0x0000761016e87816 */ /* 0x000fe400000000e8 */
[----:B------:R-:W5:Y:S01]  /*2a310*/  LDL.LU R22, [R1+0x2f8] ;  /* 0x0002f80001167983 */ /* 0x000f620000300800 */
[C---:B------:R-:W-:Y:S02]  /*2a320*/  ISETP.GT.AND P5, PT, R0.reuse, 0x100, P0 ;  /* 0x000001000000780c */ /* 0x040fe400007a4270 */
[----:B------:R-:W-:Y:S01]  /*2a330*/  ISETP.GT.AND P4, PT, R0, 0x100, P1 ;  /* 0x000001000000780c */ /* 0x000fe20000f84270 */
[----:B---3--:R-:W-:-:S05]  /*2a340*/  FMUL R17, R17, R2 ;  /* 0x0000000211117220 */ /* 0x008fca0000400000 */
[----:B------:R-:W-:-:S05]  /*2a350*/  F2FP.F16.F32.PACK_AB R17, RZ, R17 ;  /* 0x00000011ff11723e */ /* 0x000fca00000000ff */
[----:B------:R0:W-:Y:S01]  /*2a360*/  @P5 STG.E.U16 desc[UR60][R4.64+0x50], R232 ;  /* 0x000050e804005986 */ /* 0x0001e2000c10153c */
[----:B------:R-:W-:Y:S02]  /*2a370*/  ISETP.GT.AND P5, PT, R0, 0x108, P0 ;  /* 0x000001080000780c */ /* 0x000fe400007a4270 */
[----:B------:R-:W-:Y:S02]  /*2a380*/  PRMT R23, R17, 0x7610, R23 ;  /* 0x0000761011177816 */ /* 0x000fe40000000017 */
[----:B------:R-:W3:Y:S04]  /*2a390*/  LDL.LU R17, [R1+0x2fc] ;  /* 0x0002fc0001117983 */ /* 0x000ee80000300800 */
[----:B------:R1:W-:Y:S04]  /*2a3a0*/  @P4 STG.E.U16 desc[UR60][R4.64+0x52], R23 ;  /* 0x0000521704004986 */ /* 0x0003e8000c10153c */
[----:B0-----:R-:W4:Y:S04]  /*2a3b0*/  LDL.LU R232, [R1+0x2d0] ;  /* 0x0002d00001e87983 */ /* 0x001f280000300800 */
[----:B-1----:R-:W2:Y:S01]  /*2a3c0*/  LDL.LU R23, [R1+0x2c0] ;  /* 0x0002c00001177983 */ /* 0x002ea20000300800 */
        /* <DEDUP_REMOVED lines=8> */
[----:B--2---:R-:W-:-:S03]  /*2a450*/  FMUL R23, R23, R2 ;  /* 0x0000000217177220 */ /* 0x004fc60000400000 */
[----:B0-----:R-:W2:Y:S02]  /*2a460*/  LDL.LU R17, [R1+0x2c8] ;  /* 0x0002c80001117983 */ /* 0x001ea40000300800 */
[----:B------:R-:W-:-:S04]  /*2a470*/  F2FP.F16.F32.PACK_AB R23, RZ, R23 ;  /* 0x00000017ff17723e */ /* 0x000fc800000000ff */
[----:B------:R-:W-:Y:S01]  /*2a480*/  PRMT R236, R23, 0x7610, R236 ;  /* 0x0000761017ec7816 */ /* 0x000fe200000000ec */
[----:B-----5:R-:W-:-:S05]  /*2a490*/  FMUL R22, R22, R2 ;  /* 0x0000000216167220 */ /* 0x020fca0000400000 */
[----:B------:R-:W-:-:S04]  /*2a4a0*/  F2FP.F16.F32.PACK_AB R22, RZ, R22 ;  /* 0x00000016ff16723e */ /* 0x000fc800000000ff */
[----:B------:R-:W-:Y:S02]  /*2a4b0*/  PRMT R23, R22, 0x7610, R23 ;  /* 0x0000761016177816 */ /* 0x000fe40000000017 */
[----:B------:R-:W3:Y:S01]  /*2a4c0*/  LDL.LU R22, [R1+0x2d8] ;  /* 0x0002d80001167983 */ /* 0x000ee20000300800 */
[C---:B------:R-:W-:Y:S02]  /*2a4d0*/  ISETP.GT.AND P5, PT, R0.reuse, 0x180, P3 ;  /* 0x000001800000780c */ /* 0x040fe40001fa4270 */
[C---:B------:R-:W-:Y:S02]  /*2a4e0*/  ISETP.GT.AND P4, PT, R0.reuse, 0x180, P2 ;  /* 0x000001800000780c */ /* 0x040fe40001784270 */
[----:B------:R-:W-:Y:S01]  /*2a4f0*/  ISETP.GT.AND P3, PT, R0, 0x188, P3 ;  /* 0x000001880000780c */ /* 0x000fe20001f64270 */
[-C--:B------:R-:W-:Y:S01]  /*2a500*/  FMUL R235, R235, R2.reuse ;  /* 0x00000002ebeb7220 */ /* 0x080fe20000400000 */
[----:B--2---:R-:W-:-:S07]  /*2a510*/  FMUL R17, R17, R2 ;  /* 0x0000000211117220 */ /* 0x004fce0000400000 */
[----:B------:R-:W-:Y:S01]  /*2a520*/  @P5 STG.E.U16 desc[UR60][R6.64+0x40], R236 ;  /* 0x000040ec06005986 */ /* 0x000fe2000c10153c */
[----:B------:R-:W-:-:S03]  /*2a530*/  F2FP.F16.F32.PACK_AB R17, RZ, R17 ;  /* 0x00000011ff11723e */ /* 0x000fc600000000ff */
[----:B------:R0:W-:Y:S01]  /*2a540*/  @P4 STG.E.U16 desc[UR60][R6.64+0x42], R23 ;  /* 0x0000421706004986 */ /* 0x0001e2000c10153c */
[----:B------:R-:W-:Y:S01]  /*2a550*/  ISETP.GT.AND P2, PT, R0, 0x188, P2 ;  /* 0x000001880000780c */ /* 0x000fe20001744270 */
[-C--:B------:R-:W-:Y:S01]  /*2a560*/  FMUL R234, R234, R2.reuse ;  /* 0x00000002eaea7220 */ /* 0x080fe20000400000 */
[C---:B------:R-:W-:Y:S01]  /*2a570*/  ISETP.GT.AND P4, PT, R0.reuse, 0x180, P0 ;  /* 0x000001800000780c */ /* 0x040fe20000784270 */
[----:B------:R1:W-:Y:S01]  /*2a580*/  @P3 STG.E.U16 desc[UR60][R10.64+0x40], R17 ;  /* 0x000040110a003986 */ /* 0x0003e2000c10153c */
[----:B------:R-:W-:Y:S01]  /*2a590*/  ISETP.GT.AND P3, PT, R0, 0x180, P1 ;  /* 0x000001800000780c */ /* 0x000fe20000f64270 */
[-C--:B----4-:R-:W-:Y:S01]  /*2a5a0*/  FMUL R232, R232, R2.reuse ;  /* 0x00000002e8e87220 */ /* 0x090fe20000400000 */
[----:B------:R-:W-:Y:S01]  /*2a5b0*/  ISETP.GT.AND P0, PT, R0, 0x188, P0 ;  /* 0x000001880000780c */ /* 0x000fe20000704270 */
[----:B------:R-:W-:Y:S01]  /*2a5c0*/  FMUL R233, R233, R2 ;  /* 0x00000002e9e97220 */ /* 0x000fe20000400000 */
[----:B0-----:R-:W-:Y:S02]  /*2a5d0*/  F2FP.F16.F32.PACK_AB R23, RZ, R234 ;  /* 0x000000eaff17723e */ /* 0x001fe400000000ff */
[----:B-1----:R-:W-:-:S02]  /*2a5e0*/  F2FP.F16.F32.PACK_AB R17, RZ, R235 ;  /* 0x000000ebff11723e */ /* 0x002fc400000000ff */
[----:B------:R-:W-:Y:S01]  /*2a5f0*/  F2FP.F16.F32.PACK_AB R232, RZ, R232 ;  /* 0x000000e8ffe8723e */ /* 0x000fe200000000ff */
[----:B------:R-:W2:Y:S01]  /*2a600*/  LDL.LU R235, [R1+0x2bc] ;  /* 0x0002bc0001eb7983 */ /* 0x000ea20000300800 */
[----:B------:R-:W-:Y:S02]  /*2a610*/  PRMT R234, R17, 0x7610, R234 ;  /* 0x0000761011ea7816 */ /* 0x000fe400000000ea */
[----:B------:R-:W-:Y:S02]  /*2a620*/  F2FP.F16.F32.PACK_AB R17, RZ, R233 ;  /* 0x000000e9ff11723e */ /* 0x000fe400000000ff */
[----:B------:R-:W4:Y:S04]  /*2a630*/  LDL.LU R233, [R1+0x2b8] ;  /* 0x0002b80001e97983 */ /* 0x000f280000300800 */
[----:B------:R0:W-:Y:S04]  /*2a640*/  @P2 STG.E.U16 desc[UR60][R10.64+0x42], R234 ;  /* 0x000042ea0a002986 */ /* 0x0001e8000c10153c */
[----:B------:R1:W-:Y:S04]  /*2a650*/  @P4 STG.E.U16 desc[UR60][R6.64+0x50], R232 ;  /* 0x000050e806004986 */ /* 0x0003e8000c10153c */
[----:B------:R5:W-:Y:S04]  /*2a660*/  @P3 STG.E.U16 desc[UR60][R6.64+0x52], R23 ;  /* 0x0000521706003986 */ /* 0x000be8000c10153c */
[----:B0-----:R-:W2:Y:S04]  /*2a670*/  LDL.LU R234, [R1+0x2b4] ;  /* 0x0002b40001ea7983 */ /* 0x001ea80000300800 */
[----:B-1----:R-:W4:Y:S04]  /*2a680*/  LDL.LU R232, [R1+0x2a0] ;  /* 0x0002a00001e87983 */ /* 0x002f280000300800 */
[----:B-----5:R-:W5:Y:S01]  /*2a690*/  LDL.LU R23, [R1+0x2a4] ;  /* 0x0002a40001177983 */ /* 0x020f620000300800 */
[----:B---3--:R-:W-:-:S05]  /*2a6a0*/  FMUL R22, R22, R2 ;  /* 0x0000000216167220 */ /* 0x008fca0000400000 */
[----:B------:R-:W-:-:S05]  /*2a6b0*/  F2FP.F16.F32.PACK_AB R22, RZ, R22 ;  /* 0x00000016ff16723e */ /* 0x000fca00000000ff */
[----:B------:R0:W-:Y:S04]  /*2a6c0*/  @P0 STG.E.U16 desc[UR60][R10.64+0x50], R22 ;  /* 0x000050160a000986 */ /* 0x0001e8000c10153c */
[----:B0-----:R-:W3:Y:S01]  /*2a6d0*/  LDL.LU R22, [R1+0x2a8] ;  /* 0x0002a80001167983 */ /* 0x001ee20000300800 */
[C---:B------:R-:W-:Y:S02]  /*2a6e0*/  ISETP.GT.AND P3, PT, R3.reuse, 0x30, PT ;  /* 0x000000300300780c */ /* 0x040fe40003f64270 */
[----:B------:R-:W-:Y:S02]  /*2a6f0*/  ISETP.GT.AND P2, PT, R3, 0x31, PT ;  /* 0x000000310300780c */ /* 0x000fe40003f44270 */
[C---:B------:R-:W-:Y:S02]  /*2a700*/  ISETP.GT.AND P1, PT, R0.reuse, 0x188, P1 ;  /* 0x000001880000780c */ /* 0x040fe40000f24270 */
[----:B------:R-:W-:-:S02]  /*2a710*/  ISETP.GT.AND P0, PT, R0, RZ, P3 ;  /* 0x000000ff0000720c */ /* 0x000fc40001f04270 */
[C---:B------:R-:W-:Y:S02]  /*2a720*/  ISETP.GT.AND P4, PT, R0.reuse, RZ, P2 ;  /* 0x000000ff0000720c */ /* 0x040fe40001784270 */
[----:B------:R-:W-:-:S07]  /*2a730*/  ISETP.GT.AND P5, PT, R0, 0x8, P3 ;  /* 0x000000080000780c */ /* 0x000fce0001fa4270 */
[----:B------:R0:W-:Y:S04]  /*2a740*/  @P1 STG.E.U16 desc[UR60][R10.64+0x52], R17 ;  /* 0x000052110a001986 */ /* 0x0001e8000c10153c */
[----:B0-----:R-:W2:Y:S01]  /*2a750*/  LDL.LU R17, [R1+0x2ac] ;  /* 0x0002ac0001117983 */ /* 0x001ea20000300800 */
[-C--:B----4-:R-:W-:Y:S01]  /*2a760*/  FMUL R232, R232, R2.reuse ;  /* 0x00000002e8e87220 */ /* 0x090fe20000400000 */
[----:B-----5:R-:W-:-:S04]  /*2a770*/  FMUL R23, R23, R2 ;  /* 0x0000000217177220 */ /* 0x020fc80000400000 */
[----:B------:R-:W-:Y:S02]  /*2a780*/  F2FP.F16.F32.PACK_AB R232, RZ, R232 ;  /* 0x000000e8ffe8723e */ /* 0x000fe400000000ff */
[----:B------:R-:W-:-:S03]  /*2a790*/  F2FP.F16.F32.PACK_AB R23, RZ, R23 ;  /* 0x00000017ff17723e */ /* 0x000fc600000000ff */
[----:B------:R-:W-:Y:S04]  /*2a7a0*/  @P0 STG.E.U16 desc[UR60][R12.64+0x60], R232 ;  /* 0x000060e80c000986 */ /* 0x000fe8000c10153c */
[----:B------:R-:W-:Y:S01]  /*2a7b0*/  @P4 STG.E.U16 desc[UR60][R12.64+0x62], R23 ;  /* 0x000062170c004986 */ /* 0x000fe2000c10153c */
[----:B---3--:R-:W-:-:S05]  /*2a7c0*/  FMUL R22, R22, R2 ;  /* 0x0000000216167220 */ /* 0x008fca0000400000 */
[----:B------:R-:W-:-:S05]  /*2a7d0*/  F2FP.F16.F32.PACK_AB R22, RZ, R22 ;  /* 0x00000016ff16723e */ /* 0x000fca00000000ff */
[----:B------:R0:W-:Y:S04]  /*2a7e0*/  @P5 STG.E.U16 desc[UR60][R20.64+0x60], R22 ;  /* 0x0000601614005986 */ /* 0x0001e8000c10153c */
[----:B0-----:R-:W3:Y:S01]  /*2a7f0*/  LDL.LU R22, [R1+0x2b0] ;  /* 0x0002b00001167983 */ /* 0x001ee20000300800 */
[----:B------:R-:W-:Y:S02]  /*2a800*/  ISETP.GT.AND P1, PT, R0, 0x8, P2 ;  /* 0x000000080000780c */ /* 0x000fe40001724270 */
[----:B------:R-:W-:Y:S01]  /*2a810*/  ISETP.GT.AND P0, PT, R3, 0x38, PT ;  /* 0x000000380300780c */ /* 0x000fe20003f04270 */
[----:B--2---:R-:W-:-:S03]  /*2a820*/  FMUL R17, R17, R2 ;  /* 0x0000000211117220 */ /* 0x004fc60000400000 */
[----:B------:R-:W-:Y:S02]  /*2a830*/  ISETP.GT.AND P5, PT, R0, RZ, P0 ;  /* 0x000000ff0000720c */ /* 0x000fe400007a4270 */
[----:B------:R-:W-:-:S05]  /*2a840*/  F2FP.F16.F32.PACK_AB R17, RZ, R17 ;  /* 0x00000011ff11723e */ /* 0x000fca00000000ff */
[----:B------:R0:W-:Y:S01]  /*2a850*/  @P1 STG.E.U16 desc[UR60][R20.64+0x62], R17 ;  /* 0x0000621114001986 */ /* 0x0001e2000c10153c */
[----:B------:R-:W-:-:S04]  /*2a860*/  ISETP.GT.AND P1, PT, R3, 0x39, PT ;  /* 0x000000390300780c */ /* 0x000fc80003f24270 */
[----:B------:R-:W-:Y:S01]  /*2a870*/  ISETP.GT.AND P4, PT, R0, RZ, P1 ;  /* 0x000000ff0000720c */ /* 0x000fe20000f84270 */
[----:B0-----:R-:W-:Y:S02]  /*2a880*/  FMUL R17, R234, R2 ;  /* 0x00000002ea117220 */ /* 0x001fe40000400000 */
[----:B------:R-:W2:Y:S03]  /*2a890*/  LDL.LU R234, [R1+0x294] ;  /* 0x0002940001ea7983 */ /* 0x000ea60000300800 */
[----:B------:R-:W-:-:S04]  /*2a8a0*/  F2FP.F16.F32.PACK_AB R17, RZ, R17 ;  /* 0x00000011ff11723e */ /* 0x000fc800000000ff */
[----:B------:R-:W-:Y:S01]  /*2a8b0*/  PRMT R23, R17, 0x7610, R23 ;  /* 0x0000761011177816 */ /* 0x000fe20000000017 */
[----:B------:R-:W-:-:S04]  /*2a8c0*/  FMUL R17, R235, R2 ;  /* 0x00000002eb117220 */ /* 0x000fc80000400000 */
[----:B------:R-:W-:Y:S01]  /*2a8d0*/  @P4 STG.E.U16 desc[UR60][R12.64+0x72], R23 ;  /* 0x000072170c004986 */ /* 0x000fe2000c10153c */
[----:B---3--:R-:W-:-:S05]  /*2a8e0*/  FMUL R22, R22, R2 ;  /* 0x0000000216167220 */ /* 0x008fca0000400000 */
[----:B------:R-:W-:-:S04]  /*2a8f0*/  F2FP.F16.F32.PACK_AB R22, RZ, R22 ;  /* 0x00000016ff16723e */ /* 0x000fc800000000ff */
[----:B------:R-:W-:Y:S01]  /*2a900*/  PRMT R232, R22, 0x7610, R232 ;  /* 0x0000761016e87816 */ /* 0x000fe200000000e8 */
[----:B------:R-:W-:Y:S02]  /*2a910*/  FMUL R22, R233, R2 ;  /* 0x00000002e9167220 */ /* 0x000fe40000400000 */
[----:B------:R-:W3:Y:S04]  /*2a920*/  LDL.LU R233, [R1+0x298] ;  /* 0x0002980001e97983 */ /* 0x000ee80000300800 */
        /* <DEDUP_REMOVED lines=10> */
[----:B0-----:R-:W2:Y:S01]  /*2a9d0*/  LDL.LU R17, [R1+0x284] ;  /* 0x0002840001117983 */ /* 0x001ea20000300800 */
[----:B-----5:R-:W-:-:S05]  /*2a9e0*/  FMUL R22, R22, R2 ;  /* 0x0000000216167220 */ /* 0x020fca0000400000 */
[----:B------:R-:W-:-:S05]  /*2a9f0*/  F2FP.F16.F32.PACK_AB R22, RZ, R22 ;  /* 0x00000016ff16723e */ /* 0x000fca00000000ff */
[----:B------:R0:W-:Y:S04]  /*2aa00*/  @P4 STG.E.U16 desc[UR60][R8.64+0x60], R22 ;  /* 0x0000601608004986 */ /* 0x0001e8000c10153c */
[----:B0-----:R-:W5:Y:S01]  /*2aa10*/  LDL.LU R22, [R1+0x288] ;  /* 0x0002880001167983 */ /* 0x001f620000300800 */
[C---:B------:R-:W-:Y:S01]  /*2aa20*/  ISETP.GT.AND P5, PT, R0.reuse, 0x80, P2 ;  /* 0x000000800000780c */ /* 0x040fe200017a4270 */
[----:B--2---:R-:W-:Y:S01]  /*2aa30*/  FMUL R17, R17, R2 ;  /* 0x0000000211117220 */ /* 0x004fe20000400000 */
[----:B------:R-:W-:-:S04]  /*2aa40*/  ISETP.GT.AND P4, PT, R0, 0x88, P3 ;  /* 0x000000880000780c */ /* 0x000fc80001f84270 */
[----:B------:R-:W-:-:S07]  /*2aa50*/  F2FP.F16.F32.PACK_AB R17, RZ, R17 ;  /* 0x00000011ff11723e */ /* 0x000fce00000000ff */
[----:B------:R0:W-:Y:S04]  /*2aa60*/  @P5 STG.E.U16 desc[UR60][R8.64+0x62], R17 ;  /* 0x0000621108005986 */ /* 0x0001e8000c10153c */
[----:B0-----:R-:W2:Y:S01]  /*2aa70*/  LDL.LU R17, [R1+0x28c] ;  /* 0x00028c0001117983 */ /* 0x001ea20000300800 */
[----:B-----5:R-:W-:-:S05]  /*2aa80*/  FMUL R22, R22, R2 ;  /* 0x0000000216167220 */ /* 0x020fca0000400000 */
[----:B------:R-:W-:-:S05]  /*2aa90*/  F2FP.F16.F32.PACK_AB R22, RZ, R22 ;  /* 0x00000016ff16723e */ /* 0x000fca00000000ff */
[----:B------:R0:W-:Y:S04]  /*2aaa0*/  @P4 STG.E.U16 desc[UR60][R18.64+0x60], R22 ;  /* 0x0000601612004986 */ /* 0x0001e8000c10153c */
[----:B0-----:R-:W5:Y:S01]  /*2aab0*/  LDL.LU R22, [R1+0x290] ;  /* 0x0002900001167983 */ /* 0x001f620000300800 */
[----:B------:R-:W-:Y:S01]  /*2aac0*/  ISETP.GT.AND P5, PT, R0, 0x88, P2 ;  /* 0x000000880000780c */ /* 0x000fe200017a4270 */
[----:B--2---:R-:W-:-:S05]  /*2aad0*/  FMUL R17, R17, R2 ;  /* 0x0000000211117220 */ /* 0x004fca0000400000 */
        /* <DEDUP_REMOVED lines=8> */
[----:B------:R-:W2:Y:S04]  /*2ab60*/  LDL.LU R235, [R1+0x24c] ;  /* 0x00024c0001eb7983 */ /* 0x000ea80000300800 */
[----:B------:R-:W4:Y:S04]  /*2ab70*/  LDL.LU R234, [R1+0x254] ;  /* 0x0002540001ea7983 */ /* 0x000f280000300800 */
[----:B------:R-:W-:Y:S01]  /*2ab80*/  @P4 STG.E.U16 desc[UR60][R8.64+0x72], R23 ;  /* 0x0000721708004986 */ /* 0x000fe2000c10153c */
[----:B-----5:R-:W-:-:S05]  /*2ab90*/  FMUL R22, R22, R2 ;  /* 0x0000000216167220 */ /* 0x020fca0000400000 */
[----:B------:R-:W-:-:S04]  /*2aba0*/  F2FP.F16.F32.PACK_AB R22, RZ, R22 ;  /* 0x00000016ff16723e */ /* 0x000fc800000000ff */
[----:B------:R-:W-:Y:S01]  /*2abb0*/  PRMT R232, R22, 0x7610, R232 ;  /* 0x0000761016e87816 */ /* 0x000fe200000000e8 */
[----:B---3--:R-:W-:Y:S02]  /*2abc0*/  FMUL R22, R233, R2 ;  /* 0x00000002e9167220 */ /* 0x008fe40000400000 */
[----:B------:R-:W3:Y:S04]  /*2abd0*/  LDL.LU R233, [R1+0x25c] ;  /* 0x00025c0001e97983 */ /* 0x000ee80000300800 */
[----:B------:R-:W-:Y:S01]  /*2abe0*/  @P5 STG.E.U16 desc[UR60][R8.64+0x70], R232 ;  /* 0x000070e808005986 */ /* 0x000fe2000c10153c */
[----:B------:R-:W-:Y:S02]  /*2abf0*/  ISETP.GT.AND P5, PT, R0, 0x88, P0 ;  /* 0x000000880000780c */ /* 0x000fe400007a4270 */
[----:B------:R-:W-:-:S11]  /*2ac00*/  F2FP.F16.F32.PACK_AB R22, RZ, R22 ;  /* 0x00000016ff16723e */ /* 0x000fd600000000ff */
[----:B------:R0:W-:Y:S04]  /*2ac10*/  @P5 STG.E.U16 desc[UR60][R18.64+0x70], R22 ;  /* 0x0000701612005986 */ /* 0x0001e8000c10153c */
[----:B0-----:R-:W5:Y:S01]  /*2ac20*/  LDL.LU R22, [R1+0x260] ;  /* 0x0002600001167983 */ /* 0x001f620000300800 */
[----:B------:R-:W-:Y:S02]  /*2ac30*/  ISETP.GT.AND P4, PT, R0, 0x88, P1 ;  /* 0x000000880000780c */ /* 0x000fe40000f84270 */
        /* <DEDUP_REMOVED lines=8> */
[----:B------:R-:W-:Y:S01]  /*2acc0*/  ISETP.GT.AND P5, PT, R0, 0x100, P2 ;  /* 0x000001000000780c */ /* 0x000fe200017a4270 */
[----:B--2---:R-:W-:-:S05]  /*2acd0*/  FMUL R17, R17, R2 ;  /* 0x0000000211117220 */ /* 0x004fca0000400000 */
[----:B------:R-:W-:Y:S02]  /*2ace0*/  F2FP.F16.F32.PACK_AB R17, RZ, R17 ;  /* 0x00000011ff11723e */ /* 0x000fe400000000ff */
[----:B------:R-:W-:-:S05]  /*2acf0*/  ISETP.GT.AND P4, PT, R0, 0x108, P3 ;  /* 0x000001080000780c */ /* 0x000fca0001f84270 */
        /* <DEDUP_REMOVED lines=9> */
[----:B------:R0:W-:Y:S04]  /*2ad90*/  @P5 STG.E.U16 desc[UR60][R14.64+0x62], R17 ;  /* 0x000062110e005986 */ /* 0x0001e8000c10153c */
[----:B0-----:R-:W2:Y:S01]  /*2ada0*/  LDL.LU R17, [R1+0x274] ;  /* 0x0002740001117983 */ /* 0x001ea20000300800 */
[----:B-----5:R-:W-:-:S05]  /*2adb0*/  FMUL R22, R22, R2 ;  /* 0x0000000216167220 */ /* 0x020fca0000400000 */
[----:B------:R-:W-:-:S04]  /*2adc0*/  F2FP.F16.F32.PACK_AB R22, RZ, R22 ;  /* 0x00000016ff16723e */ /* 0x000fc800000000ff */
[----:B------:R-:W-:Y:S02]  /*2add0*/  PRMT R232, R22, 0x7610, R232 ;  /* 0x0000761016e87816 */ /* 0x000fe400000000e8 */
[----:B------:R-:W5:Y:S01]  /*2ade0*/  LDL.LU R22, [R1+0x278] ;  /* 0x0002780001167983 */ /* 0x000f620000300800 */
[C---:B------:R-:W-:Y:S02]  /*2adf0*/  ISETP.GT.AND P5, PT, R0.reuse, 0x100, P0 ;  /* 0x000001000000780c */ /* 0x040fe400007a4270 */
[----:B------:R-:W-:Y:S01]  /*2ae00*/  ISETP.GT.AND P4, PT, R0, 0x100, P1 ;  /* 0x000001000000780c */ /* 0x000fe20000f84270 */
[----:B--2---:R-:W-:-:S05]  /*2ae10*/  FMUL R17, R17, R2 ;  /* 0x0000000211117220 */ /* 0x004fca0000400000 */
[----:B------:R-:W-:-:S05]  /*2ae20*/  F2FP.F16.F32.PACK_AB R17, RZ, R17 ;  /* 0x00000011ff11723e */ /* 0x000fca00000000ff */
[----:B------:R0:W-:Y:S01]  /*2ae30*/  @P5 STG.E.U16 desc[UR60][R4.64+0x70], R232 ;  /* 0x000070e804005986 */ /* 0x0001e2000c10153c */
[----:B------:R-:W-:Y:S02]  /*2ae40*/  ISETP.GT.AND P5, PT, R0, 0x108, P0 ;  /* 0x000001080000780c */ /* 0x000fe400007a4270 */
[----:B------:R-:W-:Y:S02]  /*2ae50*/  PRMT R23, R17, 0x7610, R23 ;  /* 0x0000761011177816 */ /* 0x000fe40000000017 */
[----:B------:R-:W2:Y:S04]  /*2ae60*/  LDL.LU R17, [R1+0x27c] ;  /* 0x00027c0001117983 */ /* 0x000ea80000300800 */
[----:B------:R1:W-:Y:S04]  /*2ae70*/  @P4 STG.E.U16 desc[UR60][R4.64+0x72], R23 ;  /* 0x0000721704004986 */ /* 0x0003e8000c10153c */
[----:B0-----:R-:W3:Y:S04]  /*2ae80*/  LDL.LU R232, [R1+0x250] ;  /* 0x0002500001e87983 */ /* 0x001ee80000300800 */
[----:B-1----:R-:W4:Y:S01]  /*2ae90*/  LDL.LU R23, [R1+0x240] ;  /* 0x0002400001177983 */ /* 0x002f220000300800 */
        /* <DEDUP_REMOVED lines=8> */
[----:B----4-:R-:W-:-:S03]  /*2af20*/  FMUL R23, R23, R2 ;  /* 0x0000000217177220 */ /* 0x010fc60000400000 */
[----:B0-----:R-:W2:Y:S02]  /*2af30*/  LDL.LU R17, [R1+0x248] ;  /* 0x0002480001117983 */ /* 0x001ea40000300800 */
[----:B------:R-:W-:-:S04]  /*2af40*/  F2FP.F16.F32.PACK_AB R23, RZ, R23 ;  /* 0x00000017ff17723e */ /* 0x000fc800000000ff */
[----:B------:R-:W-:Y:S01]  /*2af50*/  PRMT R236, R23, 0x7610, R236 ;  /* 0x0000761017ec7816 */ /* 0x000fe200000000ec */
[----:B-----5:R-:W-:-:S05]  /*2af60*/  FMUL R22, R22, R2 ;  /* 0x0000000216167220 */ /* 0x020fca0000400000 */
[----:B------:R-:W-:-:S04]  /*2af70*/  F2FP.F16.F32.PACK_AB R22, RZ, R22 ;  /* 0x00000016ff16723e */ /* 0x000fc800000000ff */
[----:B------:R-:W-:Y:S02]  /*2af80*/  PRMT R23, R22, 0x7610, R23 ;  /* 0x0000761016177816 */ /* 0x000fe40000000017 */
[----:B------:R-:W4:Y:S01]  /*2af90*/  LDL.LU R22, [R1+0x258] ;  /* 0x0002580001167983 */ /* 0x000f220000300800 */
        /* <DEDUP_REMOVED lines=13> */
[-C--:B---3--:R-:W-:Y:S01]  /*2b070*/  FMUL R232, R232, R2.reuse ;  /* 0x00000002e8e87220 */ /* 0x088fe20000400000 */
        /* <DEDUP_REMOVED lines=8> */
[----:B------:R-:W3:Y:S04]  /*2b100*/  LDL.LU R233, [R1+0x238] ;  /* 0x0002380001e97983 */ /* 0x000ee80000300800 */
[----:B------:R0:W-:Y:S04]  /*2b110*/  @P2 STG.E.U16 desc[UR60][R10.64+0x62], R234 ;  /* 0x000062ea0a002986 */ /* 0x0001e8000c10153c */
[----:B------:R1:W-:Y:S04]  /*2b120*/  @P4 STG.E.U16 desc[UR60][R6.64+0x70], R232 ;  /* 0x000070e806004986 */ /* 0x0003e8000c10153c */
[----:B------:R5:W-:Y:S04]  /*2b130*/  @P3 STG.E.U16 desc[UR60][R6.64+0x72], R23 ;  /* 0x0000721706003986 */ /* 0x000be8000c10153c */
[----:B0-----:R-:W2:Y:S04]  /*2b140*/  LDL.LU R234, [R1+0x234] ;  /* 0x0002340001ea7983 */ /* 0x001ea80000300800 */
[----:B-1----:R-:W3:Y:S04]  /*2b150*/  LDL.LU R232, [R1+0x220] ;  /* 0x0002200001e87983 */ /* 0x002ee80000300800 */
[----:B-----5:R-:W5:Y:S01]  /*2b160*/  LDL.LU R23, [R1+0x224] ;  /* 0x0002240001177983 */ /* 0x020f620000300800 */
[----:B----4-:R-:W-:-:S05]  /*2b170*/  FMUL R22, R22, R2 ;  /* 0x0000000216167220 */ /* 0x010fca0000400000 */
[----:B------:R-:W-:-:S05]  /*2b180*/  F2FP.F16.F32.PACK_AB R22, RZ, R22 ;  /* 0x00000016ff16723e */ /* 0x000fca00000000ff */
[----:B------:R0:W-:Y:S04]  /*2b190*/  @P0 STG.E.U16 desc[UR60][R10.64+0x70], R22 ;  /* 0x000070160a000986 */ /* 0x0001e8000c10153c */
[----:B0-----:R-:W4:Y:S01]  /*2b1a0*/  LDL.LU R22, [R1+0x228] ;  /* 0x0002280001167983 */ /* 0x001f220000300800 */
        /* <DEDUP_REMOVED lines=8> */
[-C--:B---3--:R-:W-:Y:S01]  /*2b230*/  FMUL R232, R232, R2.reuse ;  /* 0x00000002e8e87220 */ /* 0x088fe20000400000 */
[----:B-----5:R-:W-:-:S04]  /*2b240*/  FMUL R23, R23, R2 ;  /* 0x0000000217177220 */ /* 0x020fc80000400000 */
[----:B------:R-:W-:Y:S02]  /*2b250*/  F2FP.F16.F32.PACK_AB R232, RZ, R232 ;  /* 0x000000e8ffe8723e */ /* 0x000fe400000000ff */
[----:B------:R-:W-:-:S03]  /*2b260*/  F2FP.F16.F32.PACK_AB R23, RZ, R23 ;  /* 0x00000017ff17723e */ /* 0x000fc600000000ff */
[----:B------:R-:W-:Y:S04]  /*2b270*/  @P0 STG.E.U16 desc[UR60][R12.64+0x80], R232 ;  /* 0x000080e80c000986 */ /* 0x000fe8000c10153c */
[----:B------:R-:W-:Y:S01]  /*2b280*/  @P4 STG.E.U16 desc[UR60][R12.64+0x82], R23 ;  /* 0x000082170c004986 */ /* 0x000fe2000c10153c */
[----:B----4-:R-:W-:-:S05]  /*2b290*/  FMUL R22, R22, R2 ;  /* 0x0000000216167220 */ /* 0x010fca0000400000 */
        /* <DEDUP_REMOVED lines=504> */
[C---:B------:R-:W-:Y:S02]  /*2d220*/  ISETP.GT.AND P1, PT, R0.reuse, 0x188, P1 ;  /* 0x000001880000780c */ /* 0x040fe40000f24270 */
[C---:B------:R-:W-:Y:S02]  /*2d230*/  ISETP.GT.AND P2, PT, R3.reuse, 0x70, PT ;  /* 0x000000700300780c */ /* 0x040fe40003f44270 */
[----:B------:R-:W-:Y:S02]  /*2d240*/  ISETP.GT.AND P3, PT, R3, 0x71, PT ;  /* 0x000000710300780c */ /* 0x000fe40003f64270 */
[----:B------:R-:W-:-:S02]  /*2d250*/  ISETP.GT.AND P5, PT, R0, 0x8, P2 ;  /* 0x000000080000780c */ /* 0x000fc400017a4270 */
[----:B------:R-:W-:-:S05]  /*2d260*/  ISETP.GT.AND P4, PT, R0, RZ, P3 ;  /* 0x000000ff0000720c */ /* 0x000fca0001f84270 */
[----:B------:R0:W-:Y:S01]  /*2d270*/  @P1 STG.E.U16 desc[UR60][R10.64+0xd2], R17 ;  /* 0x0000d2110a001986 */ /* 0x0001e2000c10153c */
[----:B------:R-:W-:-:S03]  /*2d280*/  ISETP.GT.AND P1, PT, R0, RZ, P2 ;  /* 0x000000ff0000720c */ /* 0x000fc60001724270 */
        /* <DEDUP_REMOVED lines=108> */
[----:B--2---:R-:W-:-:S10]  /*2d950*/  FMUL R17, R17, R2 ;  /* 0x0000000211117220 */ /* 0x004fd40000400000 */
[----:B------:R0:W-:Y:S01]  /*2d960*/  @P4 STG.E.U16 desc[UR60][R4.64+0xf0], R232 ;  /* 0x0000f0e804004986 */ /* 0x0001e2000c10153c */
[----:B------:R-:W-:Y:S02]  /*2d970*/  ISETP.GT.AND P4, PT, R0, 0x108, P1 ;  /* 0x000001080000780c */ /* 0x000fe40000f84270 */
[----:B------:R-:W-:-:S04]  /*2d980*/  F2FP.F16.F32.PACK_AB R17, RZ, R17 ;  /* 0x00000011ff11723e */ /* 0x000fc800000000ff */
[----:B------:R-:W-:Y:S02]  /*2d990*/  PRMT R23, R17, 0x7610, R23 ;  /* 0x0000761011177816 */ /* 0x000fe40000000017 */
[----:B------:R-:W2:Y:S04]  /*2d9a0*/  LDL.LU R17, [R1+0x7c] ;  /* 0x00007c0001117983 */ /* 0x000ea80000300800 */
[----:B0-----:R-:W4:Y:S04]  /*2d9b0*/  LDL.LU R232, [R1+0x50] ;  /* 0x0000500001e87983 */ /* 0x001f280000300800 */
[----:B------:R0:W-:Y:S04]  /*2d9c0*/  @P5 STG.E.U16 desc[UR60][R4.64+0xf2], R23 ;  /* 0x0000f21704005986 */ /* 0x0001e8000c10153c */
[----:B0-----:R-:W3:Y:S01]  /*2d9d0*/  LDL.LU R23, [R1+0x40] ;  /* 0x0000400001177983 */ /* 0x001ee20000300800 */
        /* <DEDUP_REMOVED lines=8> */
[----:B---3--:R-:W-:-:S03]  /*2da60*/  FMUL R23, R23, R2 ;  /* 0x0000000217177220 */ /* 0x008fc60000400000 */
        /* <DEDUP_REMOVED lines=9> */
[C---:B------:R-:W-:Y:S01]  /*2db00*/  ISETP.GT.AND P2, PT, R0.reuse, 0x188, P2 ;  /* 0x000001880000780c */ /* 0x040fe20001744270 */
[-C--:B------:R-:W-:Y:S01]  /*2db10*/  FMUL R235, R235, R2.reuse ;  /* 0x00000002ebeb7220 */ /* 0x080fe20000400000 */
[----:B------:R-:W-:Y:S01]  /*2db20*/  ISETP.GT.AND P3, PT, R0, 0x188, P3 ;  /* 0x000001880000780c */ /* 0x000fe20001f64270 */
[-C--:B--2---:R-:W-:Y:S01]  /*2db30*/  FMUL R17, R17, R2.reuse ;  /* 0x0000000211117220 */ /* 0x084fe20000400000 */
[----:B----4-:R-:W-:-:S04]  /*2db40*/  FMUL R232, R232, R2 ;  /* 0x00000002e8e87220 */ /* 0x010fc80000400000 */
[----:B------:R-:W-:Y:S01]  /*2db50*/  F2FP.F16.F32.PACK_AB R17, RZ, R17 ;  /* 0x00000011ff11723e */ /* 0x000fe200000000ff */
[----:B------:R-:W-:Y:S01]  /*2db60*/  @P4 STG.E.U16 desc[UR60][R6.64+0xe0], R236 ;  /* 0x0000e0ec06004986 */ /* 0x000fe2000c10153c */
[-C--:B------:R-:W-:Y:S01]  /*2db70*/  FMUL R234, R234, R2.reuse ;  /* 0x00000002eaea7220 */ /* 0x080fe20000400000 */
[----:B------:R-:W-:Y:S02]  /*2db80*/  FMUL R233, R233, R2 ;  /* 0x00000002e9e97220 */ /* 0x000fe40000400000 */
[----:B------:R-:W-:Y:S01]  /*2db90*/  @P5 STG.E.U16 desc[UR60][R6.64+0xe2], R23 ;  /* 0x0000e21706005986 */ /* 0x000fe2000c10153c */
[----:B------:R-:W-:-:S03]  /*2dba0*/  ISETP.GT.AND P4, PT, R0, 0x180, P1 ;  /* 0x000001800000780c */ /* 0x000fc60000f84270 */
[----:B------:R0:W-:Y:S01]  /*2dbb0*/  @P2 STG.E.U16 desc[UR60][R10.64+0xe0], R17 ;  /* 0x0000e0110a002986 */ /* 0x0001e2000c10153c */
[C---:B------:R-:W-:Y:S02]  /*2dbc0*/  ISETP.GT.AND P2, PT, R0.reuse, 0x180, P0 ;  /* 0x000001800000780c */ /* 0x040fe40000744270 */
[C---:B------:R-:W-:Y:S02]  /*2dbd0*/  ISETP.GT.AND P1, PT, R0.reuse, 0x188, P1 ;  /* 0x000001880000780c */ /* 0x040fe40000f24270 */
[----:B------:R-:W-:Y:S02]  /*2dbe0*/  ISETP.GT.AND P0, PT, R0, 0x188, P0 ;  /* 0x000001880000780c */ /* 0x000fe40000704270 */
[----:B------:R-:W-:Y:S02]  /*2dbf0*/  F2FP.F16.F32.PACK_AB R232, RZ, R232 ;  /* 0x000000e8ffe8723e */ /* 0x000fe400000000ff */
[----:B0-----:R-:W-:Y:S02]  /*2dc00*/  F2FP.F16.F32.PACK_AB R17, RZ, R235 ;  /* 0x000000ebff11723e */ /* 0x001fe400000000ff */
[----:B------:R-:W-:-:S02]  /*2dc10*/  F2FP.F16.F32.PACK_AB R23, RZ, R234 ;  /* 0x000000eaff17723e */ /* 0x000fc400000000ff */
[----:B------:R-:W-:Y:S01]  /*2dc20*/  PRMT R235, R17, 0x7610, R235 ;  /* 0x0000761011eb7816 */ /* 0x000fe200000000eb */
[----:B------:R-:W2:Y:S01]  /*2dc30*/  LDL.LU R234, [R1+0x3c] ;  /* 0x00003c0001ea7983 */ /* 0x000ea20000300800 */
[----:B------:R-:W-:Y:S02]  /*2dc40*/  F2FP.F16.F32.PACK_AB R17, RZ, R233 ;  /* 0x000000e9ff11723e */ /* 0x000fe400000000ff */
[----:B------:R-:W-:Y:S01]  /*2dc50*/  PRMT R233, R232, 0x7610, R233 ;  /* 0x00007610e8e97816 */ /* 0x000fe200000000e9 */
[----:B------:R0:W-:Y:S01]  /*2dc60*/  @P3 STG.E.U16 desc[UR60][R10.64+0xe2], R235 ;  /* 0x0000e2eb0a003986 */ /* 0x0001e2000c10153c */
[----:B------:R-:W-:-:S03]  /*2dc70*/  PRMT R232, R23, 0x7610, R232 ;  /* 0x0000761017e87816 */ /* 0x000fc600000000e8 */
[----:B------:R-:W-:Y:S04]  /*2dc80*/  @P4 STG.E.U16 desc[UR60][R6.64+0xf0], R233 ;  /* 0x0000f0e906004986 */ /* 0x000fe8000c10153c */
[----:B------:R1:W-:Y:S04]  /*2dc90*/  @P2 STG.E.U16 desc[UR60][R6.64+0xf2], R232 ;  /* 0x0000f2e806002986 */ /* 0x0003e8000c10153c */
[----:B0-----:R-:W4:Y:S01]  /*2dca0*/  LDL.LU R235, [R1+0x38] ;  /* 0x0000380001eb7983 */ /* 0x001f220000300800 */
[----:B---3--:R-:W-:-:S05]  /*2dcb0*/  FMUL R22, R22, R2 ;  /* 0x0000000216167220 */ /* 0x008fca0000400000 */
[----:B------:R-:W-:-:S04]  /*2dcc0*/  F2FP.F16.F32.PACK_AB R22, RZ, R22 ;  /* 0x00000016ff16723e */ /* 0x000fc800000000ff */
[----:B------:R-:W-:Y:S02]  /*2dcd0*/  PRMT R23, R22, 0x7610, R23 ;  /* 0x0000761016177816 */ /* 0x000fe40000000017 */
[----:B------:R-:W-:Y:S02]  /*2dce0*/  PRMT R22, R17, 0x7610, R22 ;  /* 0x0000761011167816 */ /* 0x000fe40000000016 */
[----:B------:R-:W3:Y:S04]  /*2dcf0*/  LDL.LU R17, [R1+0x20] ;  /* 0x0000200001117983 */ /* 0x000ee80000300800 */
[----:B-1----:R-:W5:Y:S04]  /*2dd00*/  LDL.LU R232, [R1+0x2c] ;  /* 0x00002c0001e87983 */ /* 0x002f680000300800 */
[----:B------:R0:W-:Y:S04]  /*2dd10*/  @P1 STG.E.U16 desc[UR60][R10.64+0xf0], R23 ;  /* 0x0000f0170a001986 */ /* 0x0001e8000c10153c */
[----:B------:R1:W-:Y:S04]  /*2dd20*/  @P0 STG.E.U16 desc[UR60][R10.64+0xf2], R22 ;  /* 0x0000f2160a000986 */ /* 0x0003e8000c10153c */
[----:B0-----:R-:W2:Y:S04]  /*2dd30*/  LDL.LU R23, [R1+0x24] ;  /* 0x0000240001177983 */ /* 0x001ea80000300800 */
[----:B-1----:R-:W4:Y:S01]  /*2dd40*/  LDL.LU R22, [R1+0x28] ;  /* 0x0000280001167983 */ /* 0x002f220000300800 */
[----:B------:R-:W-:-:S02]  /*2dd50*/  ISETP.GT.AND P3, PT, R3, 0x80, PT ;  /* 0x000000800300780c */ /* 0x000fc40003f64270 */
[----:B------:R-:W-:Y:S02]  /*2dd60*/  ISETP.GT.AND P2, PT, R3, 0x81, PT ;  /* 0x000000810300780c */ /* 0x000fe40003f44270 */
[C---:B------:R-:W-:Y:S02]  /*2dd70*/  ISETP.GT.AND P0, PT, R0.reuse, RZ, P3 ;  /* 0x000000ff0000720c */ /* 0x040fe40001f04270 */
[C---:B------:R-:W-:Y:S02]  /*2dd80*/  ISETP.GT.AND P1, PT, R0.reuse, RZ, P2 ;  /* 0x000000ff0000720c */ /* 0x040fe40001724270 */
[----:B------:R-:W-:Y:S01]  /*2dd90*/  ISETP.GT.AND P5, PT, R0, 0x8, P3 ;  /* 0x000000080000780c */ /* 0x000fe20001fa4270 */
[----:B---3--:R-:W-:-:S05]  /*2dda0*/  FMUL R17, R17, R2 ;  /* 0x0000000211117220 */ /* 0x008fca0000400000 */
[----:B------:R-:W-:-:S04]  /*2ddb0*/  F2FP.F16.F32.PACK_AB R17, RZ, R17 ;  /* 0x00000011ff11723e */ /* 0x000fc800000000ff */
[----:B------:R-:W-:Y:S01]  /*2ddc0*/  PRMT R233, R17, 0x7610, R233 ;  /* 0x0000761011e97816 */ /* 0x000fe200000000e9 */
[-C--:B--2---:R-:W-:Y:S01]  /*2ddd0*/  FMUL R23, R23, R2.reuse ;  /* 0x0000000217177220 */ /* 0x084fe20000400000 */
[----:B----4-:R-:W-:-:S04]  /*2dde0*/  FMUL R22, R22, R2 ;  /* 0x0000000216167220 */ /* 0x010fc80000400000 */
[----:B------:R-:W-:Y:S02]  /*2ddf0*/  F2FP.F16.F32.PACK_AB R23, RZ, R23 ;  /* 0x00000017ff17723e */ /* 0x000fe400000000ff */
[----:B------:R-:W-:Y:S01]  /*2de00*/  F2FP.F16.F32.PACK_AB R22, RZ, R22 ;  /* 0x00000016ff16723e */ /* 0x000fe200000000ff */
[----:B------:R0:W-:Y:S04]  /*2de10*/  @P0 STG.E.U16 desc[UR60][R12.64+0x100], R233 ;  /* 0x000100e90c000986 */ /* 0x0001e8000c10153c */
[----:B------:R-:W-:Y:S04]  /*2de20*/  @P1 STG.E.U16 desc[UR60][R12.64+0x102], R23 ;  /* 0x000102170c001986 */ /* 0x000fe8000c10153c */
[----:B------:R1:W-:Y:S04]  /*2de30*/  @P5 STG.E.U16 desc[UR60][R20.64+0x100], R22 ;  /* 0x0001001614005986 */ /* 0x0003e8000c10153c */
[----:B0-----:R-:W2:Y:S04]  /*2de40*/  LDL.LU R233, [R1+0x34] ;  /* 0x0000340001e97983 */ /* 0x001ea80000300800 */
[----:B-1----:R-:W3:Y:S01]  /*2de50*/  LDL.LU R22, [R1+0x30] ;  /* 0x0000300001167983 */ /* 0x002ee20000300800 */
[----:B------:R-:W-:Y:S01]  /*2de60*/  ISETP.GT.AND P4, PT, R0, 0x8, P2 ;  /* 0x000000080000780c */ /* 0x000fe20001784270 */
[----:B-----5:R-:W-:Y:S01]  /*2de70*/  FMUL R232, R232, R2 ;  /* 0x00000002e8e87220 */ /* 0x020fe20000400000 */
[----:B------:R-:W-:-:S04]  /*2de80*/  ISETP.GT.AND P0, PT, R3, 0x88, PT ;  /* 0x000000880300780c */ /* 0x000fc80003f04270 */
[----:B------:R-:W-:Y:S02]  /*2de90*/  F2FP.F16.F32.PACK_AB R17, RZ, R232 ;  /* 0x000000e8ff11723e */ /* 0x000fe400000000ff */
[----:B------:R-:W-:Y:S02]  /*2dea0*/  ISETP.GT.AND P1, PT, R3, 0x89, PT ;  /* 0x000000890300780c */ /* 0x000fe40003f24270 */
[----:B------:R-:W-:-:S03]  /*2deb0*/  ISETP.GT.AND P5, PT, R0, RZ, P0 ;  /* 0x000000ff0000720c */ /* 0x000fc600007a4270 */
[----:B------:R2:W-:Y:S01]  /*2dec0*/  @P4 STG.E.U16 desc[UR60][R20.64+0x102], R17 ;  /* 0x0001021114004986 */ /* 0x0005e2000c10153c */
[----:B------:R-:W-:Y:S01]  /*2ded0*/  ISETP.GT.AND P4, PT, R0, RZ, P1 ;  /* 0x000000ff0000720c */ /* 0x000fe20000f84270 */
[-C--:B--2---:R-:W-:Y:S02]  /*2dee0*/  FMUL R17, R233, R2.reuse ;  /* 0x00000002e9117220 */ /* 0x084fe40000400000 */
[----:B------:R-:W2:Y:S01]  /*2def0*/  LDL.LU R233, [R1+0x14] ;  /* 0x0000140001e97983 */ /* 0x000ea20000300800 */
[----:B---3--:R-:W-:Y:S02]  /*2df00*/  FMUL R22, R22, R2 ;  /* 0x0000000216167220 */ /* 0x008fe40000400000 */
[----:B------:R-:W-:-:S03]  /*2df10*/  F2FP.F16.F32.PACK_AB R17, RZ, R17 ;  /* 0x00000011ff11723e */ /* 0x000fc600000000ff */
[----:B------:R-:W-:-:S04]  /*2df20*/  F2FP.F16.F32.PACK_AB R22, RZ, R22 ;  /* 0x00000016ff16723e */ /* 0x000fc800000000ff */
[----:B------:R-:W-:Y:S02]  /*2df30*/  PRMT R232, R22, 0x7610, R232 ;  /* 0x0000761016e87816 */ /* 0x000fe400000000e8 */
[----:B------:R-:W-:-:S03]  /*2df40*/  PRMT R23, R17, 0x7610, R23 ;  /* 0x0000761011177816 */ /* 0x000fc60000000017 */
[----:B------:R0:W-:Y:S01]  /*2df50*/  @P5 STG.E.U16 desc[UR60][R12.64+0x110], R232 ;  /* 0x000110e80c005986 */ /* 0x0001e2000c10153c */
[C---:B------:R-:W-:Y:S01]  /*2df60*/  ISETP.GT.AND P5, PT, R0.reuse, 0x8, P0 ;  /* 0x000000080000780c */ /* 0x040fe200007a4270 */
[-C--:B------:R-:W-:Y:S02]  /*2df70*/  FMUL R22, R235, R2.reuse ;  /* 0x00000002eb167220 */ /* 0x080fe40000400000 */
[----:B------:R-:W-:Y:S01]  /*2df80*/  @P4 STG.E.U16 desc[UR60][R12.64+0x112], R23 ;  /* 0x000112170c004986 */ /* 0x000fe2000c10153c */
[----:B------:R-:W-:Y:S01]  /*2df90*/  ISETP.GT.AND P4, PT, R0, 0x8, P1 ;  /* 0x000000080000780c */ /* 0x000fe20000f84270 */
[----:B------:R-:W-:Y:S01]  /*2dfa0*/  FMUL R17, R234, R2 ;  /* 0x00000002ea117220 */ /* 0x000fe20000400000 */
[----:B------:R-:W-:Y:S01]  /*2dfb0*/  F2FP.F16.F32.PACK_AB R22, RZ, R22 ;  /* 0x00000016ff16723e */ /* 0x000fe200000000ff */
[----:B------:R-:W3:Y:S03]  /*2dfc0*/  LDL.LU R235, [R1+0x18] ;  /* 0x0000180001eb7983 */ /* 0x000ee60000300800 */
[----:B------:R-:W-:Y:S01]  /*2dfd0*/  F2FP.F16.F32.PACK_AB R17, RZ, R17 ;  /* 0x00000011ff11723e */ /* 0x000fe200000000ff */
[----:B------:R-:W4:Y:S04]  /*2dfe0*/  LDL.LU R234, [R1+0x1c] ;  /* 0x00001c0001ea7983 */ /* 0x000f280000300800 */
[----:B0-----:R-:W5:Y:S04]  /*2dff0*/  LDL.LU R232, [R1+0x10] ;  /* 0x0000100001e87983 */ /* 0x001f680000300800 */
[----:B------:R0:W-:Y:S04]  /*2e000*/  @P5 STG.E.U16 desc[UR60][R20.64+0x110], R22 ;  /* 0x0001101614005986 */ /* 0x0001e8000c10153c */
[----:B------:R1:W-:Y:S04]  /*2e010*/  @P4 STG.E.U16 desc[UR60][R20.64+0x112], R17 ;  /* 0x0001121114004986 */ /* 0x0003e8000c10153c */
[----:B0-----:R-:W2:Y:S04]  /*2e020*/  LDL.LU R22, [R1] ;  /* 0x0000000001167983 */ /* 0x001ea80000300800 */
[----:B-1----:R-:W3:Y:S01]  /*2e030*/  LDL.LU R17, [R1+0x4] ;  /* 0x0000040001117983 */ /* 0x002ee20000300800 */
[----:B------:R-:W-:Y:S01]  /*2e040*/  ISETP.GT.AND P4, PT, R0, 0x80, P3 ;  /* 0x000000800000780c */ /* 0x000fe20001f84270 */
[-C--:B--2---:R-:W-:Y:S01]  /*2e050*/  FMUL R22, R22, R2.reuse ;  /* 0x0000000216167220 */ /* 0x084fe20000400000 */
[----:B---3--:R-:W-:-:S04]  /*2e060*/  FMUL R17, R17, R2 ;  /* 0x0000000211117220 */ /* 0x008fc80000400000 */
[----:B------:R-:W-:Y:S02]  /*2e070*/  F2FP.F16.F32.PACK_AB R22, RZ, R22 ;  /* 0x00000016ff16723e */ /* 0x000fe400000000ff */
[----:B------:R-:W-:Y:S02]  /*2e080*/  F2FP.F16.F32.PACK_AB R17, RZ, R17 ;  /* 0x00000011ff11723e */ /* 0x000fe400000000ff */
[----:B------:R-:W-:Y:S02]  /*2e090*/  PRMT R23, R22, 0x7610, R23 ;  /* 0x0000761016177816 */ /* 0x000fe40000000017 */
[----:B------:R-:W-:Y:S02]  /*2e0a0*/  PRMT R22, R17, 0x7610, R22 ;  /* 0x0000761011167816 */ /* 0x000fe40000000016 */
[----:B------:R-:W2:Y:S04]  /*2e0b0*/  LDL.LU R17, [R1+0x8] ;  /* 0x0000080001117983 */ /* 0x000ea80000300800 */
[----:B------:R0:W-:Y:S04]  /*2e0c0*/  @P4 STG.E.U16 desc[UR60][R8.64+0x100], R23 ;  /* 0x0001001708004986 */ /* 0x0001e8000c10153c */
[----:B0-----:R-:W3:Y:S01]  /*2e0d0*/  LDL.LU R23, [R1+0xc] ;  /* 0x00000c0001177983 */ /* 0x001ee20000300800 */
[----:B------:R-:W-:-:S02]  /*2e0e0*/  ISETP.GT.AND P5, PT, R0, 0x80, P2 ;  /* 0x000000800000780c */ /* 0x000fc400017a4270 */
[----:B------:R-:W-:-:S11]  /*2e0f0*/  ISETP.GT.AND P4, PT, R0, 0x88, P3 ;  /* 0x000000880000780c */ /* 0x000fd60001f84270 */
[----:B------:R3:W-:Y:S01]  /*2e100*/  @P5 STG.E.U16 desc[UR60][R8.64+0x102], R22 ;  /* 0x0001021608005986 */ /* 0x0007e2000c10153c */
[----:B------:R-:W-:Y:S01]  /*2e110*/  ISETP.GT.AND P5, PT, R0, 0x88, P2 ;  /* 0x000000880000780c */ /* 0x000fe200017a4270 */
[-C--:B------:R-:W-:Y:S01]  /*2e120*/  FMUL R224, R224, R2.reuse ;  /* 0x00000002e0e07220 */ /* 0x080fe20000400000 */
[----:B------:R-:W-:-:S04]  /*2e130*/  FMUL R225, R225, R2 ;  /* 0x00000002e1e17220 */ /* 0x000fc80000400000 */
[----:B------:R-:W-:Y:S02]  /*2e140*/  F2FP.F16.F32.PACK_AB R224, RZ, R224 ;  /* 0x000000e0ffe0723e */ /* 0x000fe400000000ff */
[----:B------:R-:W-:Y:S01]  /*2e150*/  F2FP.F16.F32.PACK_AB R225, RZ, R225 ;  /* 0x000000e1ffe1723e */ /* 0x000fe200000000ff */
        /* <DEDUP_REMOVED lines=17> */
[-C--:B------:R-:W-:Y:S01]  /*2e270*/  FMUL R221, R221, R2.reuse ;  /* 0x00000002dddd7220 */ /* 0x080fe20000400000 */
[-C--:B------:R-:W-:Y:S01]  /*2e280*/  FMUL R220, R220, R2.reuse ;  /* 0x00000002dcdc7220 */ /* 0x080fe20000400000 */
[-C--:B------:R-:W-:Y:S01]  /*2e290*/  FMUL R222, R222, R2.reuse ;  /* 0x00000002dede7220 */ /* 0x080fe20000400000 */
[----:B------:R-:W-:Y:S01]  /*2e2a0*/  FMUL R223, R223, R2 ;  /* 0x00000002dfdf7220 */ /* 0x000fe20000400000 */
[----:B------:R-:W-:Y:S02]  /*2e2b0*/  F2FP.F16.F32.PACK_AB R219, RZ, R219 ;  /* 0x000000dbffdb723e */ /* 0x000fe400000000ff */
[----:B------:R-:W-:-:S02]  /*2e2c0*/  F2FP.F16.F32.PACK_AB R221, RZ, R221 ;  /* 0x000000ddffdd723e */ /* 0x000fc400000000ff */
[----:B------:R-:W-:Y:S02]  /*2e2d0*/  F2FP.F16.F32.PACK_AB R220, RZ, R220 ;  /* 0x000000dcffdc723e */ /* 0x000fe400000000ff */
[----:B------:R-:W-:Y:S02]  /*2e2e0*/  F2FP.F16.F32.PACK_AB R222, RZ, R222 ;  /* 0x000000deffde723e */ /* 0x000fe400000000ff */
[----:B------:R-:W-:Y:S01]  /*2e2f0*/  F2FP.F16.F32.PACK_AB R223, RZ, R223 ;  /* 0x000000dfffdf723e */ /* 0x000fe200000000ff */
[-C--:B------:R-:W-:Y:S01]  /*2e300*/  FMUL R208, R208, R2.reuse ;  /* 0x00000002d0d07220 */ /* 0x080fe20000400000 */
[-C--:B------:R-:W-:Y:S01]  /*2e310*/  FMUL R209, R209, R2.reuse ;  /* 0x00000002d1d17220 */ /* 0x080fe20000400000 */
[-C--:B------:R-:W-:Y:S01]  /*2e320*/  FMUL R211, R211, R2.reuse ;  /* 0x00000002d3d37220 */ /* 0x080fe20000400000 */
[----:B------:R-:W-:Y:S02]  /*2e330*/  FMUL R210, R210, R2 ;  /* 0x00000002d2d27220 */ /* 0x000fe40000400000 */
[----:B------:R-:W-:-:S02]  /*2e340*/  F2FP.F16.F32.PACK_AB R208, RZ, R208 ;  /* 0x000000d0ffd0723e */ /* 0x000fc400000000ff */
[----:B------:R-:W-:Y:S02]  /*2e350*/  F2FP.F16.F32.PACK_AB R209, RZ, R209 ;  /* 0x000000d1ffd1723e */ /* 0x000fe400000000ff */
        /* <DEDUP_REMOVED lines=12> */
[----:B--2---:R-:W-:-:S05]  /*2e420*/  FMUL R17, R17, R2 ;  /* 0x0000000211117220 */ /* 0x004fca0000400000 */
[----:B------:R-:W-:Y:S01]  /*2e430*/  F2FP.F16.F32.PACK_AB R17, RZ, R17 ;  /* 0x00000011ff11723e */ /* 0x000fe200000000ff */
[----:B---3--:R-:W-:-:S05]  /*2e440*/  FMUL R22, R23, R2 ;  /* 0x0000000217167220 */ /* 0x008fca0000400000 */
[----:B------:R-:W-:Y:S01]  /*2e450*/  F2FP.F16.F32.PACK_AB R22, RZ, R22 ;  /* 0x00000016ff16723e */ /* 0x000fe200000000ff */
[----:B------:R5:W-:Y:S01]  /*2e460*/  @P4 STG.E.U16 desc[UR60][R18.64+0x100], R17 ;  /* 0x0001001112004986 */ /* 0x000be2000c10153c */
[----:B------:R-:W-:-:S03]  /*2e470*/  ISETP.GT.AND P4, PT, R0, 0x80, P1 ;  /* 0x000000800000780c */ /* 0x000fc60000f84270 */
[----:B------:R0:W-:Y:S01]  /*2e480*/  @P5 STG.E.U16 desc[UR60][R18.64+0x102], R22 ;  /* 0x0001021612005986 */ /* 0x0001e2000c10153c */
[----:B------:R-:W-:Y:S01]  /*2e490*/  ISETP.GT.AND P5, PT, R0, 0x80, P0 ;  /* 0x000000800000780c */ /* 0x000fe200007a4270 */
[-C--:B-----5:R-:W-:Y:S01]  /*2e4a0*/  FMUL R17, R232, R2.reuse ;  /* 0x00000002e8117220 */ /* 0x0a0fe20000400000 */
[----:B0-----:R-:W-:-:S04]  /*2e4b0*/  FMUL R22, R233, R2 ;  /* 0x00000002e9167220 */ /* 0x001fc80000400000 */
[----:B------:R-:W-:Y:S02]  /*2e4c0*/  F2FP.F16.F32.PACK_AB R17, RZ, R17 ;  /* 0x00000011ff11723e */ /* 0x000fe400000000ff */
[----:B------:R-:W-:-:S05]  /*2e4d0*/  F2FP.F16.F32.PACK_AB R22, RZ, R22 ;  /* 0x00000016ff16723e */ /* 0x000fca00000000ff */
[----:B------:R0:W-:Y:S01]  /*2e4e0*/  @P5 STG.E.U16 desc[UR60][R8.64+0x110], R17 ;  /* 0x0001101108005986 */ /* 0x0001e2000c10153c */
[----:B------:R-:W-:-:S03]  /*2e4f0*/  ISETP.GT.AND P5, PT, R0, 0x88, P0 ;  /* 0x000000880000780c */ /* 0x000fc600007a4270 */
[----:B------:R1:W-:Y:S01]  /*2e500*/  @P4 STG.E.U16 desc[UR60][R8.64+0x112], R22 ;  /* 0x0001121608004986 */ /* 0x0003e2000c10153c */
[----:B------:R-:W-:Y:S01]  /*2e510*/  ISETP.GT.AND P4, PT, R0, 0x88, P1 ;  /* 0x000000880000780c */ /* 0x000fe20000f84270 */
[-C--:B------:R-:W-:Y:S01]  /*2e520*/  FMUL R23, R235, R2.reuse ;  /* 0x00000002eb177220 */ /* 0x080fe20000400000 */
[----:B----4-:R-:W-:-:S04]  /*2e530*/  FMUL R232, R234, R2 ;  /* 0x00000002eae87220 */ /* 0x010fc80000400000 */
[----:B------:R-:W-:Y:S02]  /*2e540*/  F2FP.F16.F32.PACK_AB R23, RZ, R23 ;  /* 0x00000017ff17723e */ /* 0x000fe400000000ff */
[----:B------:R-:W-:-:S03]  /*2e550*/  F2FP.F16.F32.PACK_AB R232, RZ, R232 ;  /* 0x000000e8ffe8723e */ /* 0x000fc600000000ff */
[----:B------:R1:W-:Y:S01]  /*2e560*/  @P5 STG.E.U16 desc[UR60][R18.64+0x110], R23 ;  /* 0x0001101712005986 */ /* 0x0003e2000c10153c */
[----:B------:R-:W-:-:S03]  /*2e570*/  ISETP.GT.AND P5, PT, R0, 0x100, P2 ;  /* 0x000001000000780c */ /* 0x000fc600017a4270 */
[----:B------:R1:W-:Y:S01]  /*2e580*/  @P4 STG.E.U16 desc[UR60][R18.64+0x112], R232 ;  /* 0x000112e812004986 */ /* 0x0003e2000c10153c */
[----:B------:R-:W-:-:S09]  /*2e590*/  ISETP.GT.AND P4, PT, R0, 0x100, P3 ;  /* 0x000001000000780c */ /* 0x000fd20001f84270 */
        /* <DEDUP_REMOVED lines=11> */
[----:B------:R-:W-:Y:S01]  /*2e650*/  ISETP.GT.AND P4, PT, R0, 0x108, P1 ;  /* 0x000001080000780c */ /* 0x000fe20000f84270 */
[----:B0-----:R-:W-:-:S08]  /*2e660*/  FMUL R17, R216, R2 ;  /* 0x00000002d8117220 */ /* 0x001fd00000400000 */
[----:B------:R1:W-:Y:S01]  /*2e670*/  @P5 STG.E.U16 desc[UR60][R14.64+0x110], R230 ;  /* 0x000110e60e005986 */ /* 0x0003e2000c10153c */
[----:B------:R-:W-:-:S03]  /*2e680*/  ISETP.GT.AND P5, PT, R0, 0x180, P3 ;  /* 0x000001800000780c */ /* 0x000fc60001fa4270 */
[----:B------:R1:W-:Y:S01]  /*2e690*/  @P4 STG.E.U16 desc[UR60][R14.64+0x112], R231 ;  /* 0x000112e70e004986 */ /* 0x0003e2000c10153c */
[C---:B------:R-:W-:Y:S02]  /*2e6a0*/  ISETP.GT.AND P4, PT, R0.reuse, 0x180, P2 ;  /* 0x000001800000780c */ /* 0x040fe40001784270 */
[C---:B------:R-:W-:Y:S02]  /*2e6b0*/  ISETP.GT.AND P3, PT, R0.reuse, 0x188, P3 ;  /* 0x000001880000780c */ /* 0x040fe40001f64270 */
[----:B------:R-:W-:Y:S02]  /*2e6c0*/  F2FP.F16.F32.PACK_AB R17, RZ, R17 ;  /* 0x00000011ff11723e */ /* 0x000fe400000000ff */
[----:B------:R-:W-:-:S03]  /*2e6d0*/  ISETP.GT.AND P2, PT, R0, 0x188, P2 ;  /* 0x000001880000780c */ /* 0x000fc60001744270 */
[----:B------:R1:W-:Y:S04]  /*2e6e0*/  @P5 STG.E.U16 desc[UR60][R6.64+0x100], R17 ;  /* 0x0001001106005986 */ /* 0x0003e8000c10153c */
[----:B------:R1:W-:Y:S04]  /*2e6f0*/  @P4 STG.E.U16 desc[UR60][R6.64+0x102], R217 ;  /* 0x000102d906004986 */ /* 0x0003e8000c10153c */
[----:B------:R1:W-:Y:S01]  /*2e700*/  @P3 STG.E.U16 desc[UR60][R10.64+0x100], R218 ;  /* 0x000100da0a003986 */ /* 0x0003e2000c10153c */
[C---:B------:R-:W-:Y:S02]  /*2e710*/  ISETP.GT.AND P3, PT, R0.reuse, 0x180, P1 ;  /* 0x000001800000780c */ /* 0x040fe40000f64270 */
[----:B------:R-:W-:-:S02]  /*2e720*/  ISETP.GT.AND P4, PT, R0, 0x180, P0 ;  /* 0x000001800000780c */ /* 0x000fc40000784270 */
[C---:B------:R-:W-:Y:S02]  /*2e730*/  ISETP.GT.AND P0, PT, R0.reuse, 0x188, P0 ;  /* 0x000001880000780c */ /* 0x040fe40000704270 */
[----:B------:R-:W-:Y:S01]  /*2e740*/  ISETP.GT.AND P1, PT, R0, 0x188, P1 ;  /* 0x000001880000780c */ /* 0x000fe20000f24270 */
[----:B------:R1:W-:Y:S01]  /*2e750*/  @P2 STG.E.U16 desc[UR60][R10.64+0x102], R219 ;  /* 0x000102db0a002986 */ /* 0x0003e2000c10153c */
[----:B------:R-:W-:-:S05]  /*2e760*/  ISETP.GT.AND P2, PT, R3, 0x91, PT ;  /* 0x000000910300780c */ /* 0x000fca0003f44270 */
[----:B------:R1:W-:Y:S01]  /*2e770*/  @P3 STG.E.U16 desc[UR60][R6.64+0x112], R221 ;  /* 0x000112dd06003986 */ /* 0x0003e2000c10153c */
[----:B------:R-:W-:-:S03]  /*2e780*/  ISETP.GT.AND P3, PT, R3, 0x90, PT ;  /* 0x000000900300780c */ /* 0x000fc60003f64270 */
[----:B------:R1:W-:Y:S01]  /*2e790*/  @P4 STG.E.U16 desc[UR60][R6.64+0x110], R220 ;  /* 0x000110dc06004986 */ /* 0x0003e2000c10153c */
[----:B------:R-:W-:-:S03]  /*2e7a0*/  ISETP.GT.AND P4, PT, R0, RZ, P2 ;  /* 0x000000ff0000720c */ /* 0x000fc60001784270 */
[----:B------:R1:W-:Y:S01]  /*2e7b0*/  @P0 STG.E.U16 desc[UR60][R10.64+0x110], R222 ;  /* 0x000110de0a000986 */ /* 0x0003e2000c10153c */
[----:B------:R-:W-:-:S03]  /*2e7c0*/  ISETP.GT.AND P0, PT, R0, RZ, P3 ;  /* 0x000000ff0000720c */ /* 0x000fc60001f04270 */
[----:B------:R1:W-:Y:S01]  /*2e7d0*/  @P1 STG.E.U16 desc[UR60][R10.64+0x112], R223 ;  /* 0x000112df0a001986 */ /* 0x0003e2000c10153c */
[C---:B------:R-:W-:Y:S02]  /*2e7e0*/  ISETP.GT.AND P1, PT, R0.reuse, 0x8, P2 ;  /* 0x000000080000780c */ /* 0x040fe40001724270 */
[----:B------:R-:W-:-:S03]  /*2e7f0*/  ISETP.GT.AND P5, PT, R0, 0x8, P3 ;  /* 0x000000080000780c */ /* 0x000fc60001fa4270 */
[----:B------:R1:W-:Y:S04]  /*2e800*/  @P4 STG.E.U16 desc[UR60][R12.64+0x122], R209 ;  /* 0x000122d10c004986 */ /* 0x0003e8000c10153c */
[----:B------:R1:W-:Y:S01]  /*2e810*/  @P0 STG.E.U16 desc[UR60][R12.64+0x120], R208 ;  /* 0x000120d00c000986 */ /* 0x0003e2000c10153c */
[----:B------:R-:W-:-:S03]  /*2e820*/  ISETP.GT.AND P0, PT, R3, 0x98, PT ;  /* 0x000000980300780c */ /* 0x000fc60003f04270 */
[----:B------:R1:W-:Y:S01]  /*2e830*/  @P1 STG.E.U16 desc[UR60][R20.64+0x122], R211 ;  /* 0x000122d314001986 */ /* 0x0003e2000c10153c */
[----:B------:R-:W-:-:S03]  /*2e840*/  ISETP.GT.AND P1, PT, R3, 0x99, PT ;  /* 0x000000990300780c */ /* 0x000fc60003f24270 */
[----:B------:R1:W-:Y:S01]  /*2e850*/  @P5 STG.E.U16 desc[UR60][R20.64+0x120], R210 ;  /* 0x000120d214005986 */ /* 0x0003e2000c10153c */
[C---:B------:R-:W-:Y:S02]  /*2e860*/  ISETP.GT.AND P5, PT, R0.reuse, RZ, P0 ;  /* 0x000000ff0000720c */ /* 0x040fe400007a4270 */
[----:B------:R-:W-:-:S11]  /*2e870*/  ISETP.GT.AND P4, PT, R0, RZ, P1 ;  /* 0x000000ff0000720c */ /* 0x000fd60000f84270 */
[----:B------:R1:W-:Y:S01]  /*2e880*/  @P5 STG.E.U16 desc[UR60][R12.64+0x130], R212 ;  /* 0x000130d40c005986 */ /* 0x0003e2000c10153c */
[----:B------:R-:W-:-:S03]  /*2e890*/  ISETP.GT.AND P5, PT, R0, 0x8, P0 ;  /* 0x000000080000780c */ /* 0x000fc600007a4270 */
[----:B------:R1:W-:Y:S01]  /*2e8a0*/  @P4 STG.E.U16 desc[UR60][R12.64+0x132], R213 ;  /* 0x000132d50c004986 */ /* 0x0003e2000c10153c */
[----:B------:R-:W-:-:S09]  /*2e8b0*/  ISETP.GT.AND P4, PT, R0, 0x8, P1 ;  /* 0x000000080000780c */ /* 0x000fd20000f84270 */
[----:B------:R1:W-:Y:S01]  /*2e8c0*/  @P5 STG.E.U16 desc[UR60][R20.64+0x130], R214 ;  /* 0x000130d614005986 */ /* 0x0003e2000c10153c */
[----:B------:R-:W-:-:S03]  /*2e8d0*/  ISETP.GT.AND P5, PT, R0, 0x80, P2 ;  /* 0x000000800000780c */ /* 0x000fc600017a4270 */
[----:B------:R1:W-:Y:S01]  /*2e8e0*/  @P4 STG.E.U16 desc[UR60][R20.64+0x132], R215 ;  /* 0x000132d714004986 */ /* 0x0003e2000c10153c */
[----:B------:R-:W-:Y:S02]  /*2e8f0*/  ISETP.GT.AND P4, PT, R0, 0x80, P3 ;  /* 0x000000800000780c */ /* 0x000fe40001f84270 */
[----:B------:R-:W-:Y:S02]  /*2e900*/  F2FP.F16.F32.PACK_AB R200, RZ, R200 ;  /* 0x000000c8ffc8723e */ /* 0x000fe400000000ff */
[----:B------:R-:W-:Y:S01]  /*2e910*/  F2FP.F16.F32.PACK_AB R201, RZ, R201 ;  /* 0x000000c9ffc9723e */ /* 0x000fe200000000ff */
[----:B------:R-:W-:-:S04]  /*2e920*/  FMUL R202, R202, R2 ;  /* 0x00000002caca7220 */ /* 0x000fc80000400000 */
[----:B------:R1:W-:Y:S01]  /*2e930*/  @P5 STG.E.U16 desc[UR60][R8.64+0x122], R201 ;  /* 0x000122c908005986 */ /* 0x0003e2000c10153c */
[----:B------:R-:W-:-:S03]  /*2e940*/  ISETP.GT.AND P5, PT, R0, 0x88, P2 ;  /* 0x000000880000780c */ /* 0x000fc600017a4270 */
[----:B------:R1:W-:Y:S01]  /*2e950*/  @P4 STG.E.U16 desc[UR60][R8.64+0x120], R200 ;  /* 0x000120c808004986 */ /* 0x0003e2000c10153c */
[----:B------:R-:W-:Y:S01]  /*2e960*/  ISETP.GT.AND P4, PT, R0, 0x88, P3 ;  /* 0x000000880000780c */ /* 0x000fe20001f84270 */
[----:B------:R-:W-:Y:S01]  /*2e970*/  FMUL R203, R203, R2 ;  /* 0x00000002cbcb7220 */ /* 0x000fe20000400000 */
[----:B------:R-:W-:-:S04]  /*2e980*/  F2FP.F16.F32.PACK_AB R202, RZ, R202 ;  /* 0x000000caffca723e */ /* 0x000fc800000000ff */
        /* <DEDUP_REMOVED lines=8> */
[----:B------:R-:W-:-:S03]  /*2ea10*/  F2FP.F16.F32.PACK_AB R205, RZ, R205 ;  /* 0x000000cdffcd723e */ /* 0x000fc600000000ff */
[----:B------:R1:W-:Y:S01]  /*2ea20*/  @P5 STG.E.U16 desc[UR60][R8.64+0x130], R204 ;  /* 0x000130cc08005986 */ /* 0x0003e2000c10153c */
[----:B------:R-:W-:-:S03]  /*2ea30*/  ISETP.GT.AND P5, PT, R0, 0x88, P0 ;  /* 0x000000880000780c */ /* 0x000fc600007a4270 */
[----:B------:R1:W-:Y:S01]  /*2ea40*/  @P4 STG.E.U16 desc[UR60][R8.64+0x132], R205 ;  /* 0x000132cd08004986 */ /* 0x0003e2000c10153c */
[----:B------:R-:W-:Y:S01]  /*2ea50*/  ISETP.GT.AND P4, PT, R0, 0x88, P1 ;  /* 0x000000880000780c */ /* 0x000fe20000f84270 */
[-C--:B------:R-:W-:Y:S01]  /*2ea60*/  FMUL R206, R206, R2.reuse ;  /* 0x00000002cece7220 */ /* 0x080fe20000400000 */
[----:B------:R-:W-:-:S04]  /*2ea70*/  FMUL R207, R207, R2 ;  /* 0x00000002cfcf7220 */ /* 0x000fc80000400000 */
[----:B------:R-:W-:Y:S02]  /*2ea80*/  F2FP.F16.F32.PACK_AB R206, RZ, R206 ;  /* 0x000000ceffce723e */ /* 0x000fe400000000ff */
        /* <DEDUP_REMOVED lines=36> */
[C---:B------:R-:W-:Y:S02]  /*2ecd0*/  ISETP.GT.AND P4, PT, R0.reuse, 0x180, P2 ;  /* 0x000001800000780c */ /* 0x040fe40001784270 */
[----:B------:R-:W-:Y:S01]  /*2ece0*/  ISETP.GT.AND P3, PT, R0, 0x188, P3 ;  /* 0x000001880000780c */ /* 0x000fe20001f64270 */
[-C--:B------:R-:W-:Y:S01]  /*2ecf0*/  FMUL R184, R184, R2.reuse ;  /* 0x00000002b8b87220 */ /* 0x080fe20000400000 */
[-C--:B------:R-:W-:Y:S01]  /*2ed00*/  FMUL R185, R185, R2.reuse ;  /* 0x00000002b9b97220 */ /* 0x080fe20000400000 */
[----:B------:R-:W-:-:S03]  /*2ed10*/  FMUL R186, R186, R2 ;  /* 0x00000002baba7220 */ /* 0x000fc60000400000 */
[----:B------:R-:W-:Y:S02]  /*2ed20*/  F2FP.F16.F32.PACK_AB R184, RZ, R184 ;  /* 0x000000b8ffb8723e */ /* 0x000fe400000000ff */
[----:B------:R-:W-:Y:S02]  /*2ed30*/  F2FP.F16.F32.PACK_AB R185, RZ, R185 ;  /* 0x000000b9ffb9723e */ /* 0x000fe400000000ff */
[----:B------:R-:W-:Y:S01]  /*2ed40*/  F2FP.F16.F32.PACK_AB R186, RZ, R186 ;  /* 0x000000baffba723e */ /* 0x000fe200000000ff */
[----:B------:R1:W-:Y:S01]  /*2ed50*/  @P5 STG.E.U16 desc[UR60][R6.64+0x120], R184 ;  /* 0x000120b806005986 */ /* 0x0003e2000c10153c */
[----:B------:R-:W-:-:S03]  /*2ed60*/  ISETP.GT.AND P2, PT, R0, 0x188, P2 ;  /* 0x000001880000780c */ /* 0x000fc60001744270 */
[----:B------:R1:W-:Y:S01]  /*2ed70*/  @P4 STG.E.U16 desc[UR60][R6.64+0x122], R185 ;  /* 0x000122b906004986 */ /* 0x0003e2000c10153c */
[----:B------:R-:W-:-:S03]  /*2ed80*/  FMUL R187, R187, R2 ;  /* 0x00000002bbbb7220 */ /* 0x000fc60000400000 */
[----:B------:R1:W-:Y:S01]  /*2ed90*/  @P3 STG.E.U16 desc[UR60][R10.64+0x120], R186 ;  /* 0x000120ba0a003986 */ /* 0x0003e2000c10153c */
[C---:B------:R-:W-:Y:S01]  /*2eda0*/  ISETP.GT.AND P3, PT, R0.reuse, 0x180, P1 ;  /* 0x000001800000780c */ /* 0x040fe20000f64270 */
[-C--:B------:R-:W-:Y:S01]  /*2edb0*/  FMUL R189, R189, R2.reuse ;  /* 0x00000002bdbd7220 */ /* 0x080fe20000400000 */
[C---:B------:R-:W-:Y:S02]  /*2edc0*/  ISETP.GT.AND P4, PT, R0.reuse, 0x180, P0 ;  /* 0x000001800000780c */ /* 0x040fe40000784270 */
[----:B------:R-:W-:Y:S01]  /*2edd0*/  ISETP.GT.AND P0, PT, R0, 0x188, P0 ;  /* 0x000001880000780c */ /* 0x000fe20000704270 */
[-C--:B------:R-:W-:Y:S01]  /*2ede0*/  FMUL R188, R188, R2.reuse ;  /* 0x00000002bcbc7220 */ /* 0x080fe20000400000 */
[----:B------:R-:W-:Y:S01]  /*2edf0*/  ISETP.GT.AND P1, PT, R0, 0x188, P1 ;  /* 0x000001880000780c */ /* 0x000fe20000f24270 */
[-C--:B------:R-:W-:Y:S01]  /*2ee00*/  FMUL R190, R190, R2.reuse ;  /* 0x00000002bebe7220 */ /* 0x080fe20000400000 */
[----:B------:R-:W-:Y:S01]  /*2ee10*/  F2FP.F16.F32.PACK_AB R187, RZ, R187 ;  /* 0x000000bbffbb723e */ /* 0x000fe200000000ff */
[----:B------:R-:W-:Y:S01]  /*2ee20*/  FMUL R191, R191, R2 ;  /* 0x00000002bfbf7220 */ /* 0x000fe20000400000 */
[----:B------:R-:W-:-:S02]  /*2ee30*/  F2FP.F16.F32.PACK_AB R189, RZ, R189 ;  /* 0x000000bdffbd723e */ /* 0x000fc400000000ff */
[----:B------:R-:W-:Y:S01]  /*2ee40*/  F2FP.F16.F32.PACK_AB R188, RZ, R188 ;  /* 0x000000bcffbc723e */ /* 0x000fe200000000ff */
[----:B------:R1:W-:Y:S01]  /*2ee50*/  @P2 STG.E.U16 desc[UR60][R10.64+0x122], R187 ;  /* 0x000122bb0a002986 */ /* 0x0003e2000c10153c */
[----:B------:R-:W-:Y:S02]  /*2ee60*/  F2FP.F16.F32.PACK_AB R190, RZ, R190 ;  /* 0x000000beffbe723e */ /* 0x000fe400000000ff */
[----:B------:R-:W-:Y:S01]  /*2ee70*/  F2FP.F16.F32.PACK_AB R191, RZ, R191 ;  /* 0x000000bfffbf723e */ /* 0x000fe200000000ff */
[----:B------:R1:W-:Y:S01]  /*2ee80*/  @P3 STG.E.U16 desc[UR60][R6.64+0x132], R189 ;  /* 0x000132bd06003986 */ /* 0x0003e2000c10153c */
[C---:B------:R-:W-:Y:S02]  /*2ee90*/  ISETP.GT.AND P3, PT, R3.reuse, 0xa0, PT ;  /* 0x000000a00300780c */ /* 0x040fe40003f64270 */
[----:B------:R-:W-:Y:S01]  /*2eea0*/  ISETP.GT.AND P2, PT, R3, 0xa1, PT ;  /* 0x000000a10300780c */ /* 0x000fe20003f44270 */
[----:B------:R1:W-:Y:S03]  /*2eeb0*/  @P4 STG.E.U16 desc[UR60][R6.64+0x130], R188 ;  /* 0x000130bc06004986 */ /* 0x0003e6000c10153c */
[C---:B------:R-:W-:Y:S01]  /*2eec0*/  ISETP.GT.AND P4, PT, R0.reuse, RZ, P2 ;  /* 0x000000ff0000720c */ /* 0x040fe20001784270 */
[----:B------:R1:W-:Y:S01]  /*2eed0*/  @P0 STG.E.U16 desc[UR60][R10.64+0x130], R190 ;  /* 0x000130be0a000986 */ /* 0x0003e2000c10153c */
[----:B------:R-:W-:-:S03]  /*2eee0*/  ISETP.GT.AND P0, PT, R0, RZ, P3 ;  /* 0x000000ff0000720c */ /* 0x000fc60001f04270 */
[----:B------:R1:W-:Y:S01]  /*2eef0*/  @P1 STG.E.U16 desc[UR60][R10.64+0x132], R191 ;  /* 0x000132bf0a001986 */ /* 0x0003e2000c10153c */
[----:B------:R-:W-:Y:S01]  /*2ef00*/  ISETP.GT.AND P1, PT, R0, 0x8, P2 ;  /* 0x000000080000780c */ /* 0x000fe20001724270 */
[-C--:B------:R-:W-:Y:S01]  /*2ef10*/  FMUL R176, R176, R2.reuse ;  /* 0x00000002b0b07220 */ /* 0x080fe20000400000 */
[-C--:B------:R-:W-:Y:S01]  /*2ef20*/  FMUL R177, R177, R2.reuse ;  /* 0x00000002b1b17220 */ /* 0x080fe20000400000 */
[-C--:B------:R-:W-:Y:S01]  /*2ef30*/  FMUL R179, R179, R2.reuse ;  /* 0x00000002b3b37220 */ /* 0x080fe20000400000 */
[----:B------:R-:W-:Y:S01]  /*2ef40*/  ISETP.GT.AND P5, PT, R0, 0x8, P3 ;  /* 0x000000080000780c */ /* 0x000fe20001fa4270 */
[----:B------:R-:W-:Y:S01]  /*2ef50*/  FMUL R178, R178, R2 ;  /* 0x00000002b2b27220 */ /* 0x000fe20000400000 */
[----:B------:R-:W-:Y:S02]  /*2ef60*/  F2FP.F16.F32.PACK_AB R176, RZ, R176 ;  /* 0x000000b0ffb0723e */ /* 0x000fe400000000ff */
[----:B------:R-:W-:Y:S02]  /*2ef70*/  F2FP.F16.F32.PACK_AB R177, RZ, R177 ;  /* 0x000000b1ffb1723e */ /* 0x000fe400000000ff */
[----:B------:R-:W-:Y:S01]  /*2ef80*/  F2FP.F16.F32.PACK_AB R179, RZ, R179 ;  /* 0x000000b3ffb3723e */ /* 0x000fe200000000ff */
[----:B------:R1:W-:Y:S01]  /*2ef90*/  @P0 STG.E.U16 desc[UR60][R12.64+0x140], R176 ;  /* 0x000140b00c000986 */ /* 0x0003e2000c10153c */
[----:B------:R-:W-:-:S03]  /*2efa0*/  F2FP.F16.F32.PACK_AB R178, RZ, R178 ;  /* 0x000000b2ffb2723e */ /* 0x000fc600000000ff */
[----:B------:R1:W-:Y:S01]  /*2efb0*/  @P4 STG.E.U16 desc[UR60][R12.64+0x142], R177 ;  /* 0x000142b10c004986 */ /* 0x0003e2000c10153c */
[----:B------:R-:W-:-:S03]  /*2efc0*/  ISETP.GT.AND P0, PT, R3, 0xa8, PT ;  /* 0x000000a80300780c */ /* 0x000fc60003f04270 */
[----:B------:R1:W-:Y:S01]  /*2efd0*/  @P1 STG.E.U16 desc[UR60][R20.64+0x142], R179 ;  /* 0x000142b314001986 */ /* 0x0003e2000c10153c */
[----:B------:R-:W-:-:S03]  /*2efe0*/  ISETP.GT.AND P1, PT, R3, 0xa9, PT ;  /* 0x000000a90300780c */ /* 0x000fc60003f24270 */
[----:B------:R1:W-:Y:S01]  /*2eff0*/  @P5 STG.E.U16 desc[UR60][R20.64+0x140], R178 ;  /* 0x000140b214005986 */ /* 0x0003e2000c10153c */
[C---:B------:R-:W-:Y:S02]  /*2f000*/  ISETP.GT.AND P5, PT, R0.reuse, RZ, P0 ;  /* 0x000000ff0000720c */ /* 0x040fe400007a4270 */
[----:B------:R-:W-:Y:S01]  /*2f010*/  ISETP.GT.AND P4, PT, R0, RZ, P1 ;  /* 0x000000ff0000720c */ /* 0x000fe20000f84270 */
        /* <DEDUP_REMOVED lines=505> */
[----:B------:R1:W-:Y:S04]  /*30fb0*/  @P4 STG.E.U16 desc[UR60][R6.64+0x1b0], R60 ;  /* 0x0001b03c06004986 */ /* 0x0003e8000c10153c */
[----:B------:R1:W-:Y:S01]  /*30fc0*/  @P1 STG.E.U16 desc[UR60][R10.64+0x1b2], R63 ;  /* 0x0001b23f0a001986 */ /* 0x0003e2000c10153c */
[----:B------:R-:W-:-:S03]  /*30fd0*/  ISETP.GT.AND P1, PT, R0, RZ, P3 ;  /* 0x000000ff0000720c */ /* 0x000fc60001f24270 */
[----:B------:R1:W-:Y:S01]  /*30fe0*/  @P0 STG.E.U16 desc[UR60][R10.64+0x1b0], R62 ;  /* 0x0001b03e0a000986 */ /* 0x0003e2000c10153c */
[----:B------:R-:W-:Y:S01]  /*30ff0*/  ISETP.GT.AND P0, PT, R0, RZ, P2 ;  /* 0x000000ff0000720c */ /* 0x000fe20001704270 */
[-C--:B------:R-:W-:Y:S01]  /*31000*/  FMUL R49, R49, R2.reuse ;  /* 0x0000000231317220 */ /* 0x080fe20000400000 */
[-C--:B------:R-:W-:Y:S01]  /*31010*/  FMUL R48, R48, R2.reuse ;  /* 0x0000000230307220 */ /* 0x080fe20000400000 */
[C---:B------:R-:W-:Y:S02]  /*31020*/  ISETP.GT.AND P5, PT, R0.reuse, 0x8, P3 ;  /* 0x000000080000780c */ /* 0x040fe40001fa4270 */
        /* <DEDUP_REMOVED lines=8> */
[C---:B------:R-:W-:Y:S01]  /*310b0*/  ISETP.GT.AND P1, PT, R3.reuse, 0xe8, PT ;  /* 0x000000e80300780c */ /* 0x040fe20003f24270 */
[----:B------:R1:W-:Y:S01]  /*310c0*/  @P0 STG.E.U16 desc[UR60][R12.64+0x1c0], R48 ;  /* 0x0001c0300c000986 */ /* 0x0003e2000c10153c */
[----:B------:R-:W-:-:S03]  /*310d0*/  ISETP.GT.AND P0, PT, R3, 0xe9, PT ;  /* 0x000000e90300780c */ /* 0x000fc60003f04270 */
[----:B------:R1:W-:Y:S01]  /*310e0*/  @P5 STG.E.U16 desc[UR60][R20.64+0x1c2], R51 ;  /* 0x0001c23314005986 */ /* 0x0003e2000c10153c */
[----:B------:R-:W-:-:S03]  /*310f0*/  ISETP.GT.AND P5, PT, R0, RZ, P1 ;  /* 0x000000ff0000720c */ /* 0x000fc60000fa4270 */
[----:B------:R1:W-:Y:S01]  /*31100*/  @P4 STG.E.U16 desc[UR60][R20.64+0x1c0], R50 ;  /* 0x0001c03214004986 */ /* 0x0003e2000c10153c */
        /* <DEDUP_REMOVED lines=84> */
[----:B------:R-:W-:Y:S02]  /*31650*/  F2FP.F16.F32.PACK_AB R25, RZ, R25 ;  /* 0x00000019ff19723e */ /* 0x000fe400000000ff */
[C---:B------:R-:W-:Y:S02]  /*31660*/  ISETP.GT.AND P2, PT, R0.reuse, 0x188, P2 ;  /* 0x000001880000780c */ /* 0x040fe40001744270 */
[C---:B------:R-:W-:Y:S01]  /*31670*/  ISETP.GT.AND P3, PT, R0.reuse, 0x188, P3 ;  /* 0x000001880000780c */ /* 0x040fe20001f64270 */
[----:B------:R1:W-:Y:S01]  /*31680*/  @P4 STG.E.U16 desc[UR60][R6.64+0x1c0], R24 ;  /* 0x0001c01806004986 */ /* 0x0003e2000c10153c */
[----:B------:R-:W-:-:S03]  /*31690*/  ISETP.GT.AND P4, PT, R0, 0x180, P0 ;  /* 0x000001800000780c */ /* 0x000fc60000784270 */
[----:B------:R1:W-:Y:S01]  /*316a0*/  @P5 STG.E.U16 desc[UR60][R6.64+0x1c2], R25 ;  /* 0x0001c21906005986 */ /* 0x0003e2000c10153c */
[----:B------:R-:W-:Y:S01]  /*316b0*/  ISETP.GT.AND P5, PT, R0, 0x180, P1 ;  /* 0x000001800000780c */ /* 0x000fe20000fa4270 */
[-C--:B------:R-:W-:Y:S01]  /*316c0*/  FMUL R26, R26, R2.reuse ;  /* 0x000000021a1a7220 */ /* 0x080fe20000400000 */
[C---:B------:R-:W-:Y:S01]  /*316d0*/  ISETP.GT.AND P1, PT, R0.reuse, 0x188, P1 ;  /* 0x000001880000780c */ /* 0x040fe20000f24270 */
[-C--:B------:R-:W-:Y:S01]  /*316e0*/  FMUL R27, R27, R2.reuse ;  /* 0x000000021b1b7220 */ /* 0x080fe20000400000 */
[----:B------:R-:W-:Y:S01]  /*316f0*/  ISETP.GT.AND P0, PT, R0, 0x188, P0 ;  /* 0x000001880000780c */ /* 0x000fe20000704270 */
[-C--:B------:R-:W-:Y:S01]  /*31700*/  FMUL R28, R28, R2.reuse ;  /* 0x000000021c1c7220 */ /* 0x080fe20000400000 */
[-C--:B------:R-:W-:Y:S01]  /*31710*/  FMUL R29, R29, R2.reuse ;  /* 0x000000021d1d7220 */ /* 0x080fe20000400000 */
[-C--:B------:R-:W-:Y:S01]  /*31720*/  FMUL R30, R30, R2.reuse ;  /* 0x000000021e1e7220 */ /* 0x080fe20000400000 */
[----:B------:R-:W-:Y:S01]  /*31730*/  FMUL R31, R31, R2 ;  /* 0x000000021f1f7220 */ /* 0x000fe20000400000 */
[----:B------:R-:W-:-:S02]  /*31740*/  F2FP.F16.F32.PACK_AB R26, RZ, R26 ;  /* 0x0000001aff1a723e */ /* 0x000fc400000000ff */
[----:B------:R-:W-:Y:S02]  /*31750*/  F2FP.F16.F32.PACK_AB R27, RZ, R27 ;  /* 0x0000001bff1b723e */ /* 0x000fe400000000ff */
[----:B------:R-:W-:Y:S02]  /*31760*/  F2FP.F16.F32.PACK_AB R28, RZ, R28 ;  /* 0x0000001cff1c723e */ /* 0x000fe400000000ff */
[----:B------:R-:W-:Y:S02]  /*31770*/  F2FP.F16.F32.PACK_AB R29, RZ, R29 ;  /* 0x0000001dff1d723e */ /* 0x000fe400000000ff */
[----:B------:R-:W-:Y:S02]  /*31780*/  F2FP.F16.F32.PACK_AB R30, RZ, R30 ;  /* 0x0000001eff1e723e */ /* 0x000fe400000000ff */
[----:B------:R-:W-:Y:S01]  /*31790*/  F2FP.F16.F32.PACK_AB R31, RZ, R31 ;  /* 0x0000001fff1f723e */ /* 0x000fe200000000ff */
[----:B------:R1:W-:Y:S04]  /*317a0*/  @P2 STG.E.U16 desc[UR60][R10.64+0x1c0], R26 ;  /* 0x0001c01a0a002986 */ /* 0x0003e8000c10153c */
[----:B------:R1:W-:Y:S04]  /*317b0*/  @P3 STG.E.U16 desc[UR60][R10.64+0x1c2], R27 ;  /* 0x0001c21b0a003986 */ /* 0x0003e8000c10153c */
[----:B------:R1:W-:Y:S04]  /*317c0*/  @P5 STG.E.U16 desc[UR60][R6.64+0x1d0], R28 ;  /* 0x0001d01c06005986 */ /* 0x0003e8000c10153c */
[----:B------:R1:W-:Y:S04]  /*317d0*/  @P4 STG.E.U16 desc[UR60][R6.64+0x1d2], R29 ;  /* 0x0001d21d06004986 */ /* 0x0003e8000c10153c */
[----:B------:R1:W-:Y:S04]  /*317e0*/  @P1 STG.E.U16 desc[UR60][R10.64+0x1d0], R30 ;  /* 0x0001d01e0a001986 */ /* 0x0003e8000c10153c */
[----:B------:R1:W-:Y:S02]  /*317f0*/  @P0 STG.E.U16 desc[UR60][R10.64+0x1d2], R31 ;  /* 0x0001d21f0a000986 */ /* 0x0003e4000c10153c */
.L_x_975:
[----:B------:R-:W-:Y:S05]  /*31800*/  BSYNC B0 ;  /* 0x0000000000007941 */ /* 0x000fea0003800000 */
.L_x_29:
[----:B-1----:R-:W2:Y:S04]  /*31810*/  LDL.LU R5, [R1+0x46c] ;  /* 0x00046c0001057983 */ /* 0x002ea80000300800 */
[----:B0-----:R-:W2:Y:S01]  /*31820*/  LDL.LU R4, [R1+0x484] ;  /* 0x0004840001047983 */ /* 0x001ea20000300800 */
[----:B------:R-:W-:Y:S01]  /*31830*/  ULDC UR4, c[0x0][0xc] ;  /* 0x0000030000047ab9 */ /* 0x000fe20000000800 */
[----:B------:R-:W-:Y:S01]  /*31840*/  ULDC UR5, c[0x0][0x10] ;  /* 0x0000040000057ab9 */ /* 0x000fe20000000800 */
[----:B------:R-:W2:Y:S01]  /*31850*/  LDC R3, c[0x0][0x14] ;  /* 0x00000500ff037b82 */ /* 0x000ea20000000800 */
[----:B------:R-:W-:Y:S01]  /*31860*/  UIMAD.WIDE.U32 UR4, UR4, UR5, URZ ;  /* 0x00000005040472a5 */ /* 0x000fe2000f8e003f */
[----:B------:R-:W-:-:S05]  /*31870*/  PRMT R0, RZ, 0x7610, R0 ;  /* 0x00007610ff007816 */ /* 0x000fca0000000000 */
[----:B--2---:R-:W-:-:S04]  /*31880*/  IMAD.WIDE.U32 R4, R3, UR4, R4 ;  /* 0x0000000403047c25 */ /* 0x004fc8000f8e0004 */
[----:B------:R-:W-:Y:S01]  /*31890*/  IMAD R3, R3, UR5, RZ ;  /* 0x0000000503037c24 */ /* 0x000fe2000f8e02ff */
[----:B------:R-:W-:Y:S01]  /*318a0*/  ULDC.64 UR4, c[0x0][0x650] ;  /* 0x0001940000047ab9 */ /* 0x000fe20000000a00 */
[----:B------:R-:W-:Y:S01]  /*318b0*/  IMAD.MOV.U32 R21, RZ, RZ, R4 ;  /* 0x000000ffff157224 */ /* 0x000fe200078e0004 */
[----:B------:R-:W-:Y:S01]  /*318c0*/  ISETP.GE.U32.AND P0, PT, R4, UR4, PT ;  /* 0x0000000404007c0c */ /* 0x000fe2000bf06070 */
[----:B------:R-:W-:Y:S01]  /*318d0*/  IMAD.IADD R23, R5, 0x1, R3 ;  /* 0x0000000105177824 */ /* 0x000fe200078e0203 */
[----:B------:R-:W-:Y:S02]  /*318e0*/  UMOV UR4, 0xffffffff ;  /* 0xffffffff00047882 */ /* 0x000fe40000000000 */
[----:B------:R-:W-:Y:S02]  /*318f0*/  IMAD.U32 R3, RZ, RZ, UR4 ;  /* 0x00000004ff037e24 */ /* 0x000fe4000f8e00ff */
[----:B------:R0:W-:Y:S01]  /*31900*/  STL [R1+0x46c], R23 ;  /* 0x00046c1701007387 */ /* 0x0001e20000100800 */
[----:B------:R-:W-:Y:S01]  /*31910*/  ISETP.GE.U32.AND.EX P0, PT, R23, UR5, PT, P0 ;  /* 0x0000000517007c0c */ /* 0x000fe2000bf06100 */
[----:B------:R-:W-:-:S02]  /*31920*/  UMOV UR5, 0xffffffff ;  /* 0xffffffff00057882 */ /* 0x000fc40000000000 */
[----:B------:R0:W-:Y:S01]  /*31930*/  STL [R1+0x484], R21 ;  /* 0x0004841501007387 */ /* 0x0001e20000100800 */
[----:B------:R-:W-:-:S03]  /*31940*/  IMAD.U32 R18, RZ, RZ, UR5 ;  /* 0x00000005ff127e24 */ /* 0x000fc6000f8e00ff */
[----:B------:R0:W-:Y:S06]  /*31950*/  STL [R1+0x45c], R3 ;  /* 0x00045c0301007387 */ /* 0x0001ec0000100800 */
[----:B------:R-:W-:Y:S05]  /*31960*/  @P0 BRA `(.L_x_976) ;  /* 0x0000000400840947 */ /* 0x000fea0003800000 */
[----:B-----5:R-:W1:Y:S01]  /*31970*/  S2R R17, SR_CTAID.X ;  /* 0x0000000000117919 */ /* 0x020e620000002500 */
[----:B------:R-:W2:Y:S01]  /*31980*/  LDC.64 R10, c[0x0][0x628] ;  /* 0x00018a00ff0a7b82 */ /* 0x000ea20000000a00 */
[----:B------:R-:W-:Y:S01]  /*31990*/  ULDC UR4, c[0x0][0x150] ;  /* 0x0000540000047ab9 */ /* 0x000fe20000000800 */
[----:B------:R-:W-:Y:S01]  /*319a0*/  IMAD.MOV.U32 R8, RZ, RZ, R21 ;  /* 0x000000ffff087224 */ /* 0x000fe200078e0015 */
[----:B------:R-:W0:Y:S01]  /*319b0*/  S2R R19, SR_CTAID.Y ;  /* 0x0000000000137919 */ /* 0x000e220000002600 */
[----:B------:R-:W-:-:S04]  /*319c0*/  IMAD.MOV.U32 R9, RZ, RZ, R23 ;  /* 0x000000ffff097224 */ /* 0x000fc800078e0017 */
[----:B------:R-:W0:Y:S08]  /*319d0*/  LDC R20, c[0x0][0x144] ;  /* 0x00005100ff147b82 */ /* 0x000e300000000800 */
[----:B------:R-:W0:Y:S08]  /*319e0*/  LDC R12, c[0x0][0x630] ;  /* 0x00018c00ff0c7b82 */ /* 0x000e300000000800 */
[----:B------:R-:W0:Y:S01]  /*319f0*/  LDC.64 R14, c[0x0][0x620] ;  /* 0x00018800ff0e7b82 */ /* 0x000e220000000a00 */
[----:B--2---:R-:W-:-:S04]  /*31a00*/  ISETP.NE.U32.AND P0, PT, R10, RZ, PT ;  /* 0x000000ff0a00720c */ /* 0x004fc80003f05070 */
[----:B------:R-:W-:Y:S02]  /*31a10*/  ISETP.NE.AND.EX P0, PT, R11, RZ, PT, P0 ;  /* 0x000000ff0b00720c */ /* 0x000fe40003f05300 */
[----:B-1----:R-:W-:-:S05]  /*31a20*/  I2FP.F32.U32 R0, R17 ;  /* 0x0000001100007245 */ /* 0x002fca0000201000 */
[----:B------:R-:W-:-:S04]  /*31a30*/  FMUL R0, R0, UR4 ;  /* 0x0000000400007c20 */ /* 0x000fc80008400000 */
[----:B------:R1:W2:Y:S02]  /*31a40*/  F2I.U32.TRUNC.NTZ R18, R0 ;  /* 0x0000000000127305 */ /* 0x0002a4000020f000 */
[----:B------:R-:W-:Y:S05]  /*31a50*/  @!P0 BRA `(.L_x_977) ;  /* 0x0000000000288947 */ /* 0x000fea0003800000 */
[----:B-1----:R-:W0:Y:S02]  /*31a60*/  LDC R0, c[0x0][0x634] ;  /* 0x00018d00ff007b82 */ /* 0x002e240000000800 */
        /* <DEDUP_REMOVED lines=9> */
.L_x_977:
[-CC-:B0-----:R-:W-:Y:S01]  /*31b00*/  SHF.R.U64 R27, R8, R12.reuse, R9.reuse ;  /* 0x0000000c081b7219 */ /* 0x181fe20000001209 */
[----:B------:R-:W0:Y:S01]  /*31b10*/  LDC.64 R24, c[0x0][0x640] ;  /* 0x00019000ff187b82 */ /* 0x000e220000000a00 */
[----:B-1----:R-:W-:Y:S01]  /*31b20*/  SHF.R.U32.HI R0, RZ, R12, R9 ;  /* 0x0000000cff007219 */ /* 0x002fe20000011609 */
[----:B------:R-:W-:Y:S01]  /*31b30*/  IMAD.MOV.U32 R4, RZ, RZ, R21 ;  /* 0x000000ffff047224 */ /* 0x000fe200078e0015 */
[----:B------:R-:W-:Y:S01]  /*31b40*/  IADD3 R3, P0, RZ, -R27, RZ ;  /* 0x8000001bff037210 */ /* 0x000fe20007f1e0ff */
[----:B--2---:R-:W-:Y:S01]  /*31b50*/  IMAD.MOV R18, RZ, RZ, -R18 ;  /* 0x000000ffff127224 */ /* 0x004fe200078e0a12 */
[----:B------:R-:W-:Y:S01]  /*31b60*/  ULDC UR4, c[0x0][0x154] ;  /* 0x0000550000047ab9 */ /* 0x000fe20000000800 */
[----:B------:R-:W-:Y:S02]  /*31b70*/  IMAD.MOV.U32 R7, RZ, RZ, 0x1 ;  /* 0x00000001ff077424 */ /* 0x000fe400078e00ff */
[----:B------:R-:W1:Y:S01]  /*31b80*/  LDC R6, c[0x0][0x618] ;  /* 0x00018600ff067b82 */ /* 0x000e620000000800 */
[----:B------:R-:W-:-:S02]  /*31b90*/  IMAD.X R5, RZ, RZ, ~R0, P0 ;  /* 0x000000ffff057224 */ /* 0x000fc400000e0e00 */
[----:B------:R-:W-:Y:S02]  /*31ba0*/  IMAD R17, R20, R18, R17 ;  /* 0x0000001214117224 */ /* 0x000fe400078e0211 */
[-C--:B------:R-:W-:Y:S02]  /*31bb0*/  IMAD R0, R5, R14.reuse, RZ ;  /* 0x0000000e05007224 */ /* 0x080fe400078e02ff */
[----:B------:R-:W-:Y:S01]  /*31bc0*/  IMAD.MOV.U32 R5, RZ, RZ, R23 ;  /* 0x000000ffff057224 */ /* 0x000fe200078e0017 */
[----:B------:R-:W2:Y:S01]  /*31bd0*/  LDC R8, c[0x0][0x608] ;  /* 0x00018200ff087b82 */ /* 0x000ea20000000800 */
[----:B------:R-:W-:-:S04]  /*31be0*/  IMAD.WIDE.U32 R4, R3, R14, R4 ;  /* 0x0000000e03047225 */ /* 0x000fc800078e0004 */
[----:B------:R-:W-:-:S03]  /*31bf0*/  IMAD R3, R3, R15, R0 ;  /* 0x0000000f03037224 */ /* 0x000fc600078e0200 */
[----:B------:R-:W5:Y:S01]  /*31c00*/  LDC R22, c[0x0][0x658] ;  /* 0x00019600ff167b82 */ /* 0x000f620000000800 */
[----:B------:R-:W-:Y:S01]  /*31c10*/  I2FP.F32.U32 R0, R19 ;  /* 0x0000001300007245 */ /* 0x000fe20000201000 */
[----:B------:R-:W-:Y:S01]  /*31c20*/  IMAD.IADD R3, R5, 0x1, R3 ;  /* 0x0000000105037824 */ /* 0x000fe200078e0203 */
[----:B0-----:R-:W-:Y:S01]  /*31c30*/  ISETP.NE.U32.AND P0, PT, R24, RZ, PT ;  /* 0x000000ff1800720c */ /* 0x001fe20003f05070 */
[----:B------:R-:W-:Y:S02]  /*31c40*/  IMAD.MOV.U32 R5, RZ, RZ, -0x1 ;  /* 0xffffffffff057424 */ /* 0x000fe400078e00ff */
[----:B------:R-:W-:Y:S02]  /*31c50*/  FMUL R0, R0, UR4 ;  /* 0x0000000400007c20 */ /* 0x000fe40008400000 */
[----:B------:R-:W0:Y:S01]  /*31c60*/  LDC R18, c[0x0][0x148] ;  /* 0x00005200ff127b82 */ /* 0x000e220000000800 */
[----:B-1----:R-:W-:Y:S01]  /*31c70*/  SHF.R.U64 R12, R4, R6, R3 ;  /* 0x00000006040c7219 */ /* 0x002fe20000001203 */
[----:B------:R1:W0:Y:S01]  /*31c80*/  F2I.U32.TRUNC.NTZ R13, R0 ;  /* 0x00000000000d7305 */ /* 0x000222000020f000 */
[----:B------:R-:W-:-:S02]  /*31c90*/  ISETP.NE.AND.EX P0, PT, R25, RZ, PT, P0 ;  /* 0x000000ff1900720c */ /* 0x000fc40003f05300 */
[----:B------:R-:W-:-:S03]  /*31ca0*/  SHF.R.U32.HI R3, RZ, R6, R3 ;  /* 0x00000006ff037219 */ /* 0x000fc60000011603 */
[----:B------:R-:W0:Y:S01]  /*31cb0*/  LDC R15, c[0x0][0x600] ;  /* 0x00018000ff0f7b82 */ /* 0x000e220000000800 */
[-CC-:B--2---:R-:W-:Y:S02]  /*31cc0*/  SHF.R.U64 R10, R12, R8.reuse, R3.reuse ;  /* 0x000000080c0a7219 */ /* 0x184fe40000001203 */
[----:B------:R-:W-:-:S05]  /*31cd0*/  SHF.R.U32.HI R3, RZ, R8, R3 ;  /* 0x00000008ff037219 */ /* 0x000fca0000011603 */
[----:B------:R-:W2:Y:S01]  /*31ce0*/  LDC R20, c[0x0][0x648] ;  /* 0x00019200ff147b82 */ /* 0x000ea20000000800 */
[-C--:B-----5:R-:W-:Y:S02]  /*31cf0*/  SHF.L.U32 R4, R5, R22.reuse, RZ ;  /* 0x0000001605047219 */ /* 0x0a0fe400000006ff */
[-CC-:B------:R-:W-:Y:S02]  /*31d00*/  SHF.R.U64 R14, R10, R22.reuse, R3.reuse ;  /* 0x000000160a0e7219 */ /* 0x180fe40000001203 */
[----:B------:R-:W-:Y:S02]  /*31d10*/  SHF.R.U32.HI R5, RZ, R22, R3 ;  /* 0x00000016ff057219 */ /* 0x000fe40000011603 */
[----:B------:R-:W-:Y:S01]  /*31d20*/  LOP3.LUT R21, RZ, R4, RZ, 0x33, !PT ;  /* 0x00000004ff157212 */ /* 0x000fe200078e33ff */
[----:B------:R-:W0:Y:S01]  /*31d30*/  LDC R23, c[0x0][0x638] ;  /* 0x00018e00ff177b82 */ /* 0x000e220000000800 */
[----:B------:R-:W-:Y:S01]  /*31d40*/  SHF.L.U32 R22, R7, R22, RZ ;  /* 0x0000001607167219 */ /* 0x000fe200000006ff */
[----:B------:R-:W-:-:S06]  /*31d50*/  IMAD.MOV.U32 R4, RZ, RZ, R14 ;  /* 0x000000ffff047224 */ /* 0x000fcc00078e000e */
[----:B------:R-:W0:Y:S01]  /*31d60*/  LDC R26, c[0x0][0x610] ;  /* 0x00018400ff1a7b82 */ /* 0x000e220000000800 */
[----:B-1----:R-:W-:Y:S05]  /*31d70*/  @!P0 BRA `(.L_x_978) ;  /* 0x0000000000288947 */ /* 0x002fea0003800000 */
[----:B------:R-:W1:Y:S02]  /*31d80*/  LDC R3, c[0x0][0x64c] ;  /* 0x00019300ff037b82 */ /* 0x000e640000000800 */
[----:B-1----:R-:W-:-:S05]  /*31d90*/  IADD3 R3, P0, R14, R3, RZ ;  /* 0x000000030e037210 */ /* 0x002fca0007f1e0ff */
        /* <DEDUP_REMOVED lines=8> */
.L_x_978:
[----:B------:R-:W1:Y:S01]  /*31e20*/  LDC R3, c[0x0][0x65c] ;  /* 0x00019700ff037b82 */ /* 0x000e620000000800 */
[----:B--2---:R-:W-:Y:S01]  /*31e30*/  SHF.R.U64 R0, R4, R20, R5 ;  /* 0x0000001404007219 */ /* 0x004fe20000001205 */
[----:B0-----:R-:W-:Y:S01]  /*31e40*/  VIADD R7, R15, 0xffffffff ;  /* 0xffffffff0f077836 */ /* 0x001fe20000000000 */
[----:B------:R-:W-:Y:S01]  /*31e50*/  LOP3.LUT R5, R10, R21, RZ, 0xc0, !PT ;  /* 0x000000150a057212 */ /* 0x000fe200078ec0ff */
[----:B------:R-:W-:Y:S01]  /*31e60*/  IMAD.MOV R13, RZ, RZ, -R13 ;  /* 0x000000ffff0d7224 */ /* 0x000fe200078e0a0d */
[----:B------:R-:W-:Y:S02]  /*31e70*/  R2UR UR5, R27 ;  /* 0x000000001b0572ca */ /* 0x000fe400000e0000 */
[----:B------:R-:W-:Y:S02]  /*31e80*/  LOP3.LUT R12, R12, R7, RZ, 0xc0, !PT ;  /* 0x000000070c0c7212 */ /* 0x000fe400078ec0ff */
[----:B-1----:R-:W-:Y:S01]  /*31e90*/  ISETP.NE.AND P0, PT, R3, 0x1, PT ;  /* 0x000000010300780c */ /* 0x002fe20003f05270 */
[----:B------:R-:W-:-:S02]  /*31ea0*/  IMAD.MOV R3, RZ, RZ, -R0 ;  /* 0x000000ffff037224 */ /* 0x000fc400078e0a00 */
[----:B------:R-:W-:Y:S02]  /*31eb0*/  IMAD R0, R22, R0, R5 ;  /* 0x0000000016007224 */ /* 0x000fe400078e0205 */
[----:B------:R-:W-:-:S04]  /*31ec0*/  IMAD R3, R3, R23, R14 ;  /* 0x0000001703037224 */ /* 0x000fc800078e020e */
[----:B------:R-:W-:-:S04]  /*31ed0*/  IMAD R3, R3, R15, R12 ;  /* 0x0000000f03037224 */ /* 0x000fc800078e020c */
[----:B------:R-:W-:-:S04]  /*31ee0*/  @P0 IMAD R17, R18, R13, R19 ;  /* 0x0000000d12110224 */ /* 0x000fc800078e0213 */
[----:B------:R-:W-:-:S05]  /*31ef0*/  IMAD R0, R0, R26, R17 ;  /* 0x0000001a00007224 */ /* 0x000fca00078e0211 */
[----:B------:R-:W-:Y:S02]  /*31f00*/  SEL R4, R3, R0, !P0 ;  /* 0x0000000003047207 */ /* 0x000fe40004000000 */
[----:B------:R-:W-:Y:S01]  /*31f10*/  SEL R0, R0, R3, !P0 ;  /* 0x0000000300007207 */ /* 0x000fe20004000000 */
[----:B------:R-:W-:Y:S01]  /*31f20*/  IMAD.U32 R3, RZ, RZ, UR5 ;  /* 0x00000005ff037e24 */ /* 0x000fe2000f8e00ff */
[----:B------:R-:W-:Y:S02]  /*31f30*/  R2UR UR4, R4 ;  /* 0x00000000040472ca */ /* 0x000fe400000e0000 */
[----:B------:R-:W-:Y:S01]  /*31f40*/  R2UR UR6, R0 ;  /* 0x00000000000672ca */ /* 0x000fe200000e0000 */
[----:B------:R-:W-:Y:S01]  /*31f50*/  IMAD.MOV.U32 R0, RZ, RZ, 0x1 ;  /* 0x00000001ff007424 */ /* 0x000fe200078e00ff */
[----:B------:R1:W-:Y:S09]  /*31f60*/  STL [R1+0x45c], R3 ;  /* 0x00045c0301007387 */ /* 0x0003f20000100800 */
[----:B------:R-:W-:-:S07]  /*31f70*/  IMAD.U32 R18, RZ, RZ, UR4 ;  /* 0x00000004ff127e24 */ /* 0x000fce000f8e00ff */
.L_x_976:
[----:B------:R-:W-:Y:S01]  /*31f80*/  LOP3.LUT P0, RZ, R0, 0xff, RZ, 0xc0, !PT ;  /* 0x000000ff00ff7812 */ /* 0x000fe2000780c0ff */
[----:B------:R-:W-:-:S12]  /*31f90*/  IMAD.U32 R19, RZ, RZ, UR6 ;  /* 0x00000006ff137e24 */ /* 0x000fd8000f8e00ff */
[----:B------:R-:W-:Y:S05]  /*31fa0*/  @P0 BRA `(.L_x_979) ;  /* 0xfffffcf0007c0947 */ /* 0x000fea000383ffff */
[----:B------:R-:W-:Y:S05]  /*31fb0*/  EXIT ;  /* 0x000000000000794d */ /* 0x000fea0003800000 */
.L_x_4:
[----:B------:R-:W2:Y:S01]  /*31fc0*/  LDL R17, [R1+0x484] ;  /* 0x0004840001117983 */ /* 0x000ea20000100800 */
[----:B------:R-:W-:-:S03]  /*31fd0*/  ULDC.64 UR4, c[0x0][0x650] ;  /* 0x0001940000047ab9 */ /* 0x000fc60000000a00 */
[----:B------:R-:W3:Y:S01]  /*31fe0*/  LDL R18, [R1+0x46c] ;  /* 0x00046c0001127983 */ /* 0x000ee20000100800 */
[----:B------:R-:W-:Y:S01]  /*31ff0*/  PRMT R6, RZ, 0x7610, R6 ;  /* 0x00007610ff067816 */ /* 0x000fe20000000006 */
[----:B------:R-:W-:Y:S02]  /*32000*/  IMAD.MOV.U32 R2, RZ, RZ, -0x1 ;  /* 0xffffffffff027424 */ /* 0x000fe400078e00ff */
[----:B------:R-:W-:Y:S02]  /*32010*/  IMAD.MOV.U32 R3, RZ, RZ, -0x1 ;  /* 0xffffffffff037424 */ /* 0x000fe400078e00ff */
[----:B------:R-:W-:Y:S01]  /*32020*/  IMAD.MOV.U32 R10, RZ, RZ, -0x1 ;  /* 0xffffffffff0a7424 */ /* 0x000fe200078e00ff */
[----:B--2---:R-:W-:-:S04]  /*32030*/  ISETP.GE.U32.AND P0, PT, R17, UR4, PT ;  /* 0x0000000411007c0c */ /* 0x004fc8000bf06070 */
[----:B---3--:R-:W-:-:S13]  /*32040*/  ISETP.GE.U32.AND.EX P0, PT, R18, UR5, PT, P0 ;  /* 0x0000000512007c0c */ /* 0x008fda000bf06100 */
[----:B------:R-:W-:Y:S05]  /*32050*/  @P0 BRA `(.L_x_980) ;  /* 0x0000000400640947 */ /* 0x000fea0003800000 */
[----:B------:R-:W0:Y:S01]  /*32060*/  LDC.64 R10, c[0x0][0x628] ;  /* 0x00018a00ff0a7b82 */ /* 0x000e220000000a00 */
[----:B------:R-:W-:Y:S02]  /*32070*/  IMAD.MOV.U32 R8, RZ, RZ, R17 ;  /* 0x000000ffff087224 */ /* 0x000fe400078e0011 */
[----:B------:R-:W-:-:S05]  /*32080*/  IMAD.MOV.U32 R9, RZ, RZ, R18 ;  /* 0x000000ffff097224 */ /* 0x000fca00078e0012 */
[----:B------:R-:W1:Y:S08]  /*32090*/  LDC R12, c[0x0][0x630] ;  /* 0x00018c00ff0c7b82 */ /* 0x000e700000000800 */
[----:B------:R-:W2:Y:S01]  /*320a0*/  LDC.64 R14, c[0x0][0x620] ;  /* 0x00018800ff0e7b82 */ /* 0x000ea20000000a00 */
[----:B0-----:R-:W-:-:S04]  /*320b0*/  ISETP.NE.U32.AND P0, PT, R10, RZ, PT ;  /* 0x000000ff0a00720c */ /* 0x001fc80003f05070 */
[----:B------:R-:W-:-:S13]  /*320c0*/  ISETP.NE.AND.EX P0, PT, R11, RZ, PT, P0 ;  /* 0x000000ff0b00720c */ /* 0x000fda0003f05300 */
[----:B-12---:R-:W-:Y:S05]  /*320d0*/  @!P0 BRA `(.L_x_981) ;  /* 0x0000000000288947 */ /* 0x006fea0003800000 */
        /* <DEDUP_REMOVED lines=10> */
.L_x_981:
[--C-:B------:R-:W-:Y:S01]  /*32180*/  SHF.R.U64 R10, R8, R12, R9.reuse ;  /* 0x0000000c080a7219 */ /* 0x100fe20000001209 */
[----:B------:R-:W-:Y:S01]  /*32190*/  IMAD.MOV.U32 R3, RZ, RZ, R18 ;  /* 0x000000ffff037224 */ /* 0x000fe200078e0012 */
[----:B------:R-:W-:Y:S01]  /*321a0*/  I2FP.F32.U32 R6, R4 ;  /* 0x0000000400067245 */ /* 0x000fe20000201000 */
[----:B------:R-:W0:Y:S01]  /*321b0*/  LDC R16, c[0x0][0x618] ;  /* 0x00018600ff107b82 */ /* 0x000e220000000800 */
[----:B------:R-:W-:Y:S01]  /*321c0*/  SHF.R.U32.HI R2, RZ, R12, R9 ;  /* 0x0000000cff027219 */ /* 0x000fe20000011609 */
[----:B------:R-:W-:Y:S01]  /*321d0*/  ULDC UR4, c[0x0][0x150] ;  /* 0x0000540000047ab9 */ /* 0x000fe20000000800 */
[----:B------:R-:W-:Y:S01]  /*321e0*/  IADD3 R5, P0, RZ, -R10, RZ ;  /* 0x8000000aff057210 */ /* 0x000fe20007f1e0ff */
[----:B------:R-:W-:Y:S01]  /*321f0*/  FMUL R9, R6, UR4 ;  /* 0x0000000406097c20 */ /* 0x000fe20008400000 */
[----:B------:R-:W-:-:S03]  /*32200*/  ULDC UR4, c[0x0][0x154] ;  /* 0x0000550000047ab9 */ /* 0x000fc60000000800 */
[----:B------:R-:W1:Y:S01]  /*32210*/  LDC.64 R18, c[0x0][0x640] ;  /* 0x00019000ff127b82 */ /* 0x000e620000000a00 */
[----:B------:R-:W-:Y:S01]  /*32220*/  IMAD.X R7, RZ, RZ, ~R2, P0 ;  /* 0x000000ffff077224 */ /* 0x000fe200000e0e02 */
[----:B------:R-:W2:Y:S01]  /*32230*/  F2I.U32.TRUNC.NTZ R9, R9 ;  /* 0x0000000900097305 */ /* 0x000ea2000020f000 */
[----:B------:R-:W-:Y:S02]  /*32240*/  IMAD.MOV.U32 R2, RZ, RZ, R17 ;  /* 0x000000ffff027224 */ /* 0x000fe400078e0011 */
[-C--:B------:R-:W-:Y:S02]  /*32250*/  IMAD R6, R7, R14.reuse, RZ ;  /* 0x0000000e07067224 */ /* 0x080fe400078e02ff */
[C---:B------:R-:W-:Y:S01]  /*32260*/  IMAD.WIDE.U32 R2, R5.reuse, R14, R2 ;  /* 0x0000000e05027225 */ /* 0x040fe200078e0002 */
[----:B------:R-:W3:Y:S03]  /*32270*/  LDC R11, c[0x0][0x144] ;  /* 0x00005100ff0b7b82 */ /* 0x000ee60000000800 */
[----:B------:R-:W-:-:S02]  /*32280*/  IMAD R5, R5, R15, R6 ;  /* 0x0000000f05057224 */ /* 0x000fc400078e0206 */
[----:B------:R-:W-:Y:S02]  /*32290*/  IMAD.MOV.U32 R6, RZ, RZ, -0x1 ;  /* 0xffffffffff067424 */ /* 0x000fe400078e00ff */
[----:B------:R-:W-:Y:S01]  /*322a0*/  IMAD.IADD R3, R3, 0x1, R5 ;  /* 0x0000000103037824 */ /* 0x000fe200078e0205 */
[----:B------:R-:W4:Y:S01]  /*322b0*/  LDC R12, c[0x0][0x608] ;  /* 0x00018200ff0c7b82 */ /* 0x000f220000000800 */
[----:B------:R-:W-:-:S03]  /*322c0*/  I2FP.F32.U32 R5, R0 ;  /* 0x0000000000057245 */ /* 0x000fc60000201000 */
[-C--:B0-----:R-:W-:Y:S01]  /*322d0*/  SHF.R.U64 R8, R2, R16.reuse, R3 ;  /* 0x0000001002087219 */ /* 0x081fe20000001203 */
[----:B--2---:R-:W-:Y:S01]  /*322e0*/  IMAD.MOV R2, RZ, RZ, -R9 ;  /* 0x000000ffff027224 */ /* 0x004fe200078e0a09 */
[----:B------:R-:W-:Y:S01]  /*322f0*/  SHF.R.U32.HI R3, RZ, R16, R3 ;  /* 0x00000010ff037219 */ /* 0x000fe20000011603 */
[----:B------:R-:W-:Y:S01]  /*32300*/  FMUL R5, R5, UR4 ;  /* 0x0000000405057c20 */ /* 0x000fe20008400000 */
[----:B------:R-:W0:Y:S01]  /*32310*/  LDC R7, c[0x0][0x658] ;  /* 0x00019600ff077b82 */ /* 0x000e220000000800 */
[----:B-1----:R-:W-:-:S04]  /*32320*/  ISETP.NE.U32.AND P0, PT, R18, RZ, PT ;  /* 0x000000ff1200720c */ /* 0x002fc80003f05070 */
[----:B------:R-:W-:-:S03]  /*32330*/  ISETP.NE.AND.EX P0, PT, R19, RZ, PT, P0 ;  /* 0x000000ff1300720c */ /* 0x000fc60003f05300 */
[----:B------:R-:W1:Y:S01]  /*32340*/  LDC R15, c[0x0][0x148] ;  /* 0x00005200ff0f7b82 */ /* 0x000e620000000800 */
[----:B---3--:R-:W-:Y:S02]  /*32350*/  IMAD R17, R11, R2, R4 ;  /* 0x000000020b117224 */ /* 0x008fe400078e0204 */
[----:B------:R-:W-:-:S05]  /*32360*/  IMAD.MOV.U32 R4, RZ, RZ, 0x1 ;  /* 0x00000001ff047424 */ /* 0x000fca00078e00ff */
[----:B------:R-:W2:Y:S01]  /*32370*/  LDC R14, c[0x0][0x600] ;  /* 0x00018000ff0e7b82 */ /* 0x000ea20000000800 */
[-CC-:B----4-:R-:W-:Y:S02]  /*32380*/  SHF.R.U64 R11, R8, R12.reuse, R3.reuse ;  /* 0x0000000c080b7219 */ /* 0x190fe40000001203 */
[----:B------:R-:W-:Y:S02]  /*32390*/  SHF.R.U32.HI R2, RZ, R12, R3 ;  /* 0x0000000cff027219 */ /* 0x000fe40000011603 */
[----:B------:R3:W4:Y:S03]  /*323a0*/  F2I.U32.TRUNC.NTZ R12, R5 ;  /* 0x00000005000c7305 */ /* 0x000726000020f000 */
[----:B------:R-:W1:Y:S01]  /*323b0*/  LDC R20, c[0x0][0x648] ;  /* 0x00019200ff147b82 */ /* 0x000e620000000800 */
[-C--:B0-----:R-:W-:Y:S02]  /*323c0*/  SHF.R.U64 R13, R11, R7.reuse, R2 ;  /* 0x000000070b0d7219 */ /* 0x081fe40000001202 */
[----:B------:R-:W-:-:S02]  /*323d0*/  SHF.L.U32 R6, R6, R7, RZ ;  /* 0x0000000706067219 */ /* 0x000fc400000006ff */
[-C--:B------:R-:W-:Y:S01]  /*323e0*/  SHF.R.U32.HI R3, RZ, R7.reuse, R2 ;  /* 0x00000007ff037219 */ /* 0x080fe20000011602 */
[----:B------:R-:W-:Y:S01]  /*323f0*/  IMAD.MOV.U32 R2, RZ, RZ, R13 ;  /* 0x000000ffff027224 */ /* 0x000fe200078e000d */
[----:B------:R-:W-:Y:S01]  /*32400*/  SHF.L.U32 R16, R4, R7, RZ ;  /* 0x0000000704107219 */ /* 0x000fe200000006ff */
[----:B------:R-:W0:Y:S01]  /*32410*/  LDC R21, c[0x0][0x638] ;  /* 0x00018e00ff157b82 */ /* 0x000e220000000800 */
[----:B------:R-:W-:-:S07]  /*32420*/  LOP3.LUT R22, RZ, R6, RZ, 0x33, !PT ;  /* 0x00000006ff167212 */ /* 0x000fce00078e33ff */
[----:B------:R-:W0:Y:S01]  /*32430*/  LDC R23, c[0x0][0x610] ;  /* 0x00018400ff177b82 */ /* 0x000e220000000800 */
[----:B---34-:R-:W-:Y:S05]  /*32440*/  @!P0 BRA `(.L_x_982) ;  /* 0x0000000000288947 */ /* 0x018fea0003800000 */
        /* <DEDUP_REMOVED lines=10> */
.L_x_982:
[----:B------:R-:W3:Y:S01]  /*324f0*/  LDC R4, c[0x0][0x65c] ;  /* 0x00019700ff047b82 */ /* 0x000ee20000000800 */
[----:B-1----:R-:W-:Y:S01]  /*32500*/  SHF.R.U64 R3, R2, R20, R3 ;  /* 0x0000001402037219 */ /* 0x002fe20000001203 */
[----:B--2---:R-:W-:Y:S01]  /*32510*/  VIADD R5, R14, 0xffffffff ;  /* 0xffffffff0e057836 */ /* 0x004fe20000000000 */
[----:B------:R-:W-:Y:S01]  /*32520*/  LOP3.LUT R2, R11, R22, RZ, 0xc0, !PT ;  /* 0x000000160b027212 */ /* 0x000fe200078ec0ff */
[----:B------:R-:W-:Y:S02]  /*32530*/  IMAD.MOV R12, RZ, RZ, -R12 ;  /* 0x000000ffff0c7224 */ /* 0x000fe400078e0a0c */
[----:B------:R-:W-:Y:S01]  /*32540*/  IMAD.MOV.U32 R6, RZ, RZ, 0x1 ;  /* 0x00000001ff067424 */ /* 0x000fe200078e00ff */
[----:B------:R-:W-:Y:S01]  /*32550*/  LOP3.LUT R5, R8, R5, RZ, 0xc0, !PT ;  /* 0x0000000508057212 */ /* 0x000fe200078ec0ff */
[----:B------:R-:W-:Y:S01]  /*32560*/  IMAD R2, R16, R3, R2 ;  /* 0x0000000310027224 */ /* 0x000fe200078e0202 */
[----:B---3--:R-:W-:Y:S01]  /*32570*/  ISETP.NE.AND P0, PT, R4, 0x1, PT ;  /* 0x000000010400780c */ /* 0x008fe20003f05270 */
[----:B------:R-:W-:-:S12]  /*32580*/  IMAD.MOV R4, RZ, RZ, -R3 ;  /* 0x000000ffff047224 */ /* 0x000fd800078e0a03 */
[----:B------:R-:W-:Y:S02]  /*32590*/  @P0 IMAD R17, R15, R12, R0 ;  /* 0x0000000c0f110224 */ /* 0x000fe400078e0200 */
[----:B0-----:R-:W-:Y:S02]  /*325a0*/  IMAD R0, R4, R21, R13 ;  /* 0x0000001504007224 */ /* 0x001fe400078e020d */
[----:B------:R-:W-:Y:S02]  /*325b0*/  IMAD R2, R2, R23, R17 ;  /* 0x0000001702027224 */ /* 0x000fe400078e0211 */
[----:B------:R-:W-:-:S05]  /*325c0*/  IMAD R5, R0, R14, R5 ;  /* 0x0000000e00057224 */ /* 0x000fca00078e0205 */
[----:B------:R-:W-:Y:S02]  /*325d0*/  SEL R3, R5, R2, !P0 ;  /* 0x0000000205037207 */ /* 0x000fe40004000000 */
[----:B------:R-:W-:-:S07]  /*325e0*/  SEL R2, R2, R5, !P0 ;  /* 0x0000000502027207 */ /* 0x000fce0004000000 */
.L_x_980:
[----:B------:R-:W-:-:S08]  /*325f0*/  NOP ;  /* 0x0000000000007918 */ /* 0x000fd00000000000 */
[----:B------:R-:W0:-:S00]  /*32600*/  USETMAXREG.DEALLOC.CTAPOOL 0x18 ;  /* 0x00000018000079c8 */ /* 0x000e0000080e0500 */
[----:B------:R-:W-:-:S13]  /*32610*/  ISETP.NE.AND P0, PT, RZ, UR8, PT ;  /* 0x00000008ff007c0c */ /* 0x000fda000bf05270 */
[----:B------:R-:W-:Y:S05]  /*32620*/  @P0 EXIT ;  /* 0x000000000000094d */ /* 0x000fea0003800000 */
[----:B0-----:R-:W-:Y:S01]  /*32630*/  LOP3.LUT P0, RZ, R6, 0xff, RZ, 0xc0, !PT ;  /* 0x000000ff06ff7812 */ /* 0x001fe2000780c0ff */
[----:B------:R-:W-:Y:S02]  /*32640*/  IMAD.MOV.U32 R0, RZ, RZ, 0x1 ;  /* 0x00000001ff007424 */ /* 0x000fe400078e00ff */
[----:B------:R-:W-:-:S10]  /*32650*/  IMAD.MOV.U32 R7, RZ, RZ, RZ ;  /* 0x000000ffff077224 */ /* 0x000fd400078e00ff */
[----:B------:R-:W-:Y:S05]  /*32660*/  @!P0 BRA `(.L_x_983) ;  /* 0x0000000c005c8947 */ /* 0x000fea0003800000 */
[----:B------:R-:W2:Y:S01]  /*32670*/  LDL R5, [R1+0x458] ;  /* 0x0004580001057983 */ /* 0x000ea20000100800 */
[----:B------:R-:W0:Y:S01]  /*32680*/  LDC R0, c[0x0][0x28c] ;  /* 0x0000a300ff007b82 */ /* 0x000e220000000800 */
[----:B------:R-:W-:Y:S01]  /*32690*/  ULDC UR5, c[0x0][0x658] ;  /* 0x0001960000057ab9 */ /* 0x000fe20000000800 */
[----:B------:R-:W-:Y:S01]  /*326a0*/  UMOV UR7, 0xffffffff ;  /* 0xffffffff00077882 */ /* 0x000fe20000000000 */
[----:B------:R-:W1:Y:S01]  /*326b0*/  S2R R4, SR_TID.X ;  /* 0x0000000000047919 */ /* 0x000e620000002100 */
[----:B------:R-:W-:Y:S01]  /*326c0*/  ULDC UR6, c[0x0][0xc] ;  /* 0x0000030000067ab9 */ /* 0x000fe20000000800 */
[----:B------:R-:W-:Y:S01]  /*326d0*/  UMOV UR9, 0x1 ;  /* 0x0000000100097882 */ /* 0x000fe20000000000 */
[----:B------:R-:W-:Y:S01]  /*326e0*/  BSSY B0, `(.L_x_983) ;  /* 0x00000cf000007945 */ /* 0x000fe20003800000 */
[----:B------:R-:W-:Y:S01]  /*326f0*/  USHF.L.U32 UR18, UR9, UR5, URZ ;  /* 0x0000000509127299 */ /* 0x000fe2000800063f */
[----:B------:R-:W-:Y:S01]  /*32700*/  IMAD.MOV.U32 R9, RZ, RZ, 0x1 ;  /* 0x00000001ff097424 */ /* 0x000fe200078e00ff */
[----:B------:R-:W-:Y:S01]  /*32710*/  ULDC UR4, c[0x0][0x600] ;  /* 0x0001800000047ab9 */ /* 0x000fe20000000800 */
[----:B------:R-:W-:Y:S01]  /*32720*/  IMAD.MOV.U32 R7, RZ, RZ, RZ ;  /* 0x000000ffff077224 */ /* 0x000fe200078e00ff */
[----:B------:R-:W-:Y:S01]  /*32730*/  UIADD3 UR4, UR4, -0x1, URZ ;  /* 0xffffffff04047890 */ /* 0x000fe2000fffe03f */
[----:B------:R-:W-:Y:S01]  /*32740*/  ULDC.64 UR22, c[0x0][0x198] ;  /* 0x0000660000167ab9 */ /* 0x000fe20000000a00 */
[----:B0-----:R-:W-:Y:S01]  /*32750*/  VIADD R0, R0, 0xf ;  /* 0x0000000f00007836 */ /* 0x001fe20000000000 */
[----:B-1----:R-:W-:-:S02]  /*32760*/  LOP3.LUT P2, RZ, R4, 0x7f, RZ, 0xc0, !PT ;  /* 0x0000007f04ff7812 */ /* 0x002fc4000784c0ff */
[----:B------:R-:W-:-:S04]  /*32770*/  LOP3.LUT P0, RZ, R4, 0x1f, RZ, 0xc0, !PT ;  /* 0x0000001f04ff7812 */ /* 0x000fc8000780c0ff */
[----:B------:R-:W-:Y:S02]  /*32780*/  PLOP3.LUT P0, PT, P0, P2, PT, 0x8a, 0x0 ;  /* 0x000000000000781c */ /* 0x000fe40000705172 */
[----:B--2---:R-:W-:Y:S02]  /*32790*/  R2UR UR8, R5 ;  /* 0x00000000050872ca */ /* 0x004fe400000e0000 */
[----:B------:R-:W-:-:S04]  /*327a0*/  SHF.R.S32.HI R5, RZ, 0x1f, R0 ;  /* 0x0000001fff057819 */ /* 0x000fc80000011400 */
[----:B------:R-:W-:Y:S01]  /*327b0*/  LEA.HI R5, R5, R0, RZ, 0x4 ;  /* 0x0000000005057211 */ /* 0x000fe200078f20ff */
[----:B------:R-:W-:-:S03]  /*327c0*/  IMAD.MOV.U32 R0, RZ, RZ, 0x1 ;  /* 0x00000001ff007424 */ /* 0x000fc600078e00ff */
[----:B------:R-:W-:-:S03]  /*327d0*/  SHF.R.S32.HI R6, RZ, 0x4, R5 ;  /* 0x00000004ff067819 */ /* 0x000fc60000011405 */
[----:B------:R-:W-:Y:S02]  /*327e0*/  ULOP3.LUT UR24, UR8, 0x2, URZ, 0xfc, !UPT ;  /* 0x0000000208187892 */ /* 0x000fe4000f8efc3f */
[----:B------:R-:W-:Y:S01]  /*327f0*/  USHF.L.U32 UR8, UR7, UR5, URZ ;  /* 0x0000000507087299 */ /* 0x000fe2000800063f */
[----:B------:R-:W-:Y:S02]  /*32800*/  VIADD R16, R6, 0x1 ;  /* 0x0000000106107836 */ /* 0x000fe40000000000 */
[----:B------:R-:W-:Y:S01]  /*32810*/  ULDC UR7, c[0x0][0x10] ;  /* 0x0000040000077ab9 */ /* 0x000fe20000000800 */
[----:B------:R-:W-:Y:S01]  /*32820*/  ULDC UR5, c[0x0][0x14] ;  /* 0x0000050000057ab9 */ /* 0x000fe20000000800 */
[----:B------:R-:W-:Y:S02]  /*32830*/  UIMAD.WIDE.U32 UR6, UR6, UR7, URZ ;  /* 0x00000007060672a5 */ /* 0x000fe4000f8e003f */
[----:B------:R-:W-:Y:S02]  /*32840*/  ULOP3.LUT UR17, URZ, UR8, URZ, 0x33, !UPT ;  /* 0x000000083f117292 */ /* 0x000fe4000f8e333f */
[----:B------:R-:W-:-:S02]  /*32850*/  UIMAD.WIDE.U32 UR20, UR6, UR5, URZ ;  /* 0x00000005061472a5 */ /* 0x000fc4000f8e003f */
[----:B------:R-:W-:-:S04]  /*32860*/  UIMAD UR13, UR7, UR5, URZ ;  /* 0x00000005070d72a4 */ /* 0x000fc8000f8e023f */
[----:B------:R-:W-:-:S12]  /*32870*/  UIADD3 UR13, UR21, UR13, URZ ;  /* 0x0000000d150d7290 */ /* 0x000fd8000fffe03f */
.L_x_995:
[----:B------:R-:W-:-:S03]  /*32880*/  UMOV UR5, 0xffffffff ;  /* 0xffffffff00057882 */ /* 0x000fc60000000000 */
[----:B------:R-:W-:Y:S05]  /*32890*/  BRA.DIV UR5, `(.L_x_984) ;  /* 0x00000012057c7947 */ /* 0x000fea000b800000 */
[----:B------:R-:W-:-:S13]  /*328a0*/  ELECT P6, URZ, PT ;  /* 0x00000000003f782f */ /* 0x000fda00038c0000 */
.L_x_1011:
[----:B------:R-:W0:Y:S01]  /*328b0*/  LDC R4, c[0x0][0x28c] ;  /* 0x0000a300ff047b82 */ /* 0x000e220000000800 */
[----:B------:R-:W-:Y:S01]  /*328c0*/  BSSY B1, `(.L_x_985) ;  /* 0x0000038000017945 */ /* 0x000fe20003800000 */
[----:B0-----:R-:W-:-:S13]  /*328d0*/  ISETP.LT.OR P6, PT, R4, 0x1, !P6 ;  /* 0x000000010400780c */ /* 0x001fda00077c1670 */
[----:B------:R-:W-:Y:S05]  /*328e0*/  @P6 BRA `(.L_x_986) ;  /* 0x0000000000d46947 */ /* 0x000fea0003800000 */
[----:B------:R-:W-:Y:S02]  /*328f0*/  IMAD R3, R3, 0xf0, RZ ;  /* 0x000000f003037824 */ /* 0x000fe400078e02ff */
[----:B------:R-:W-:Y:S02]  /*32900*/  IMAD.SHL.U32 R2, R2, 0x200, RZ ;  /* 0x0000020002027824 */ /* 0x000fe400078e00ff */
[----:B------:R-:W-:Y:S02]  /*32910*/  IMAD.MOV.U32 R13, RZ, RZ, RZ ;  /* 0x000000ffff0d7224 */ /* 0x000fe400078e00ff */
[----:B------:R-:W-:Y:S02]  /*32920*/  IMAD.MOV.U32 R4, RZ, RZ, R16 ;  /* 0x000000ffff047224 */ /* 0x000fe400078e0010 */
[----:B------:R-:W-:Y:S02]  /*32930*/  IMAD.MOV.U32 R5, RZ, RZ, R0 ;  /* 0x000000ffff057224 */ /* 0x000fe400078e0000 */
[----:B------:R-:W-:-:S07]  /*32940*/  IMAD.MOV.U32 R8, RZ, RZ, R7 ;  /* 0x000000ffff087224 */ /* 0x000fce00078e0007 */
.L_x_990:
[----:B------:R-:W0:Y:S01]  /*32950*/  S2R R12, SR_CgaCtaId ;  /* 0x00000000000c7919 */ /* 0x000e220000008800 */
[----:B------:R-:W-:Y:S01]  /*32960*/  MOV R11, 0x400 ;  /* 0x00000400000b7802 */ /* 0x000fe20000000f00 */
[----:B------:R-:W1:Y:S03]  /*32970*/  @!P2 LDC R14, c[0x0][0x500] ;  /* 0x00014000ff0eab82 */ /* 0x000e660000000800 */
[----:B0-----:R-:W-:Y:S02]  /*32980*/  LEA R15, R12, R11, 0x18 ;  /* 0x0000000b0c0f7211 */ /* 0x001fe400078ec0ff */
[----:B------:R-:W-:-:S03]  /*32990*/  SHF.L.U32 R12, R5, 0x1f, RZ ;  /* 0x0000001f050c7819 */ /* 0x000fc600000006ff */
[----:B------:R-:W-:-:S04]  /*329a0*/  IMAD R11, R8, 0x8, R15 ;  /* 0x00000008080b7824 */ /* 0x000fc800078e020f */
[----:B------:R-:W0:Y:S02]  /*329b0*/  SYNCS.PHASECHK.TRANS64.TRYWAIT P1, [R11+URZ+0x48], R12 ;  /* 0x0000480c0b0075a7 */ /* 0x000e24000802017f */
[----:B01----:R-:W-:Y:S05]  /*329c0*/  @!P1 BRA `(.L_x_987) ;  /* 0x0000001000509947 */ /* 0x003fea0003800000 */
.L_x_1012:
[----:B------:R-:W-:Y:S01]  /*329d0*/  UPRMT UR5, UR24, 0x9910, URZ ;  /* 0x0000991018057896 */ /* 0x000fe2000800003f */
[----:B------:R1:W-:Y:S03]  /*329e0*/  @!P2 SYNCS.ARRIVE.TRANS64 RZ, [R11+URZ], R14 ;  /* 0x0000000e0bffa9a7 */ /* 0x0003e6000800003f */
[----:B------:R-:W-:-:S06]  /*329f0*/  UISETP.NE.AND UP0, UPT, UR5, 0x2, UPT ;  /* 0x000000020500788c */ /* 0x000fcc000bf05270 */
[----:B------:R-:W-:-:S13]  /*32a00*/  PLOP3.LUT P1, PT, PT, PT, UP0, 0x80, 0x0 ;  /* 0x000000000000781c */ /* 0x000fda0003f2f008 */
[----:B-1----:R-:W-:Y:S05]  /*32a10*/  @P1 BRA `(.L_x_988) ;  /* 0x0000000000041947 */ /* 0x002fea0003800000 */
[----:B------:R-:W-:Y:S01]  /*32a20*/  BPT.TRAP 0x1 ;  /* 0x000000040000795c */ /* 0x000fe20000300000 */
.L_x_988:
[----:B------:R-:W-:Y:S05]  /*32a30*/  @P0 BRA `(.L_x_989) ;  /* 0x0000000000040947 */ /* 0x000fea0003800000 */
[----:B------:R-:W-:Y:S01]  /*32a40*/  BPT.TRAP 0x1 ;  /* 0x000000040000795c */ /* 0x000fe20000300000 */
.L_x_989:
[C-C-:B0-----:R-:W-:Y:S01]  /*32a50*/  IMAD R12, R8.reuse, 0x4000, R15.reuse ;  /* 0x00004000080c7824 */ /* 0x141fe200078e020f */
[----:B------:R-:W-:Y:S01]  /*32a60*/  R2UR UR9, R11 ;  /* 0x000000000b0972ca */ /* 0x000fe200000e0000 */
[----:B------:R-:W-:Y:S01]  /*32a70*/  IMAD R15, R8, 0x1e00, R15 ;  /* 0x00001e00080f7824 */ /* 0x000fe200078e020f */
[----:B------:R-:W-:Y:S01]  /*32a80*/  UIADD3 UR6, UP0, UR22, 0xf0, URZ ;  /* 0x000000f016067890 */ /* 0x000fe2000ff1e03f */
[----:B------:R-:W-:Y:S01]  /*32a90*/  VIADD R4, R4, 0xffffffff ;  /* 0xffffffff04047836 */ /* 0x000fe20000000000 */
[----:B------:R-:W-:Y:S01]  /*32aa0*/  R2UR UR5, R12 ;  /* 0x000000000c0572ca */ /* 0x000fe200000e0000 */
[----:B------:R-:W-:Y:S01]  /*32ab0*/  UIADD3 UR26, UP1, UR22, 0x1f0, URZ ;  /* 0x000001f0161a7890 */ /* 0x000fe2000ff3e03f */
[----:B------:R-:W-:Y:S01]  /*32ac0*/  R2UR UR8, R15 ;  /* 0x000000000f0872ca */ /* 0x000fe200000e0000 */
[----:B------:R-:W-:Y:S01]  /*32ad0*/  UIADD3.X UR7, URZ, UR23, URZ, UP0, !UPT ;  /* 0x000000173f077290 */ /* 0x000fe200087fe43f */
[----:B------:R-:W-:Y:S01]  /*32ae0*/  R2UR UR11, R2 ;  /* 0x00000000020b72ca */ /* 0x000fe200000e0000 */
[----:B------:R-:W-:Y:S01]  /*32af0*/  VIADD R8, R8, 0x1 ;  /* 0x0000000108087836 */ /* 0x000fe20000000000 */
[----:B------:R-:W-:Y:S01]  /*32b00*/  R2UR UR10, R13 ;  /* 0x000000000d0a72ca */ /* 0x000fe200000e0000 */
[----:B------:R-:W-:Y:S01]  /*32b10*/  UIADD3.X UR27, URZ, UR23, URZ, UP1, !UPT ;  /* 0x000000173f1b7290 */ /* 0x000fe20008ffe43f */
[----:B------:R-:W-:Y:S01]  /*32b20*/  R2UR UR12, R10 ;  /* 0x000000000a0c72ca */ /* 0x000fe200000e0000 */
[----:B------:R-:W-:Y:S01]  /*32b30*/  UMOV UR14, 0x0 ;  /* 0x00000000000e7882 */ /* 0x000fe20000000000 */
[----:B------:R-:W-:Y:S01]  /*32b40*/  R2UR UR19, R3 ;  /* 0x00000000031372ca */ /* 0x000fe200000e0000 */
[----:B------:R-:W-:Y:S01]  /*32b50*/  UMOV UR15, 0x10000000 ;  /* 0x10000000000f7882 */ /* 0x000fe20000000000 */
[----:B------:R-:W-:Y:S01]  /*32b60*/  ISETP.GT.AND P3, PT, R4, 0x1, PT ;  /* 0x000000010400780c */ /* 0x000fe20003f64270 */
[----:B------:R-:W-:Y:S01]  /*32b70*/  UIADD3 UR5, UR5, 0x180, URZ ;  /* 0x0000018005057890 */ /* 0x000fe2000fffe03f */
[----:B------:R-:W-:Y:S01]  /*32b80*/  ISETP.NE.AND P1, PT, R8, 0x9, PT ;  /* 0x000000090800780c */ /* 0x000fe20003f25270 */
[----:B------:R-:W-:Y:S01]  /*32b90*/  UIADD3 UR16, UR8, 0x24180, URZ ;  /* 0x0002418008107890 */ /* 0x000fe2000fffe03f */
[----:B------:R-:W-:-:S02]  /*32ba0*/  VIADD R13, R13, 0x10 ;  /* 0x000000100d0d7836 */ /* 0x000fc40000000000 */
[----:B------:R-:W-:Y:S02]  /*32bb0*/  SEL R12, RZ, 0x1, P1 ;  /* 0x00000001ff0c7807 */ /* 0x000fe40000800000 */
[----:B------:R-:W-:Y:S01]  /*32bc0*/  UMOV UR8, UR5 ;  /* 0x0000000500087c82 */ /* 0x000fe20008000000 */
[----:B------:R-:W-:Y:S01]  /*32bd0*/  SEL R8, R8, RZ, P1 ;  /* 0x000000ff08087207 */ /* 0x000fe20000800000 */
[----:B------:R0:W-:Y:S01]  /*32be0*/  UTMALDG.3D [UR8], [UR6], desc[UR14] ;  /* 0x00000e08060075b4 */ /* 0x0001e20008011000 */
[----:B------:R-:W-:Y:S01]  /*32bf0*/  LOP3.LUT R5, R5, R12, RZ, 0x3c, !PT ;  /* 0x0000000c05057212 */ /* 0x000fe200078e3cff */
[----:B0-----:R-:W-:Y:S01]  /*32c00*/  UMOV UR8, UR16 ;  /* 0x0000001000087c82 */ /* 0x001fe20008000000 */
[----:B------:R-:W-:Y:S02]  /*32c10*/  UMOV UR11, UR19 ;  /* 0x00000013000b7c82 */ /* 0x000fe40008000000 */
[----:B------:R0:W-:Y:S02]  /*32c20*/  UTMALDG.3D [UR8], [UR26], desc[UR14] ;  /* 0x00000e081a0075b4 */ /* 0x0001e40008011000 */
[----:B0-----:R-:W-:Y:S05]  /*32c30*/  @P3 BRA `(.L_x_990) ;  /* 0xfffffffc00443947 */ /* 0x001fea000383ffff */
.L_x_986:
[----:B------:R-:W-:Y:S05]  /*32c40*/  BSYNC B1 ;  /* 0x0000000000017941 */ /* 0x000fea0003800000 */
.L_x_985:
[----:B------:R-:W2:Y:S01]  /*32c50*/  LDL.LU R14, [R1+0x46c] ;  /* 0x00046c00010e7983 */ /* 0x000ea20000300800 */
[----:B------:R-:W-:Y:S01]  /*32c60*/  LOP3.LUT P1, RZ, R9, 0xff, RZ, 0xc0, !PT ;  /* 0x000000ff09ff7812 */ /* 0x000fe2000782c0ff */
[C---:B------:R-:W-:Y:S01]  /*32c70*/  IMAD.IADD R4, R6.reuse, 0x1, R7 ;  /* 0x0000000106047824 */ /* 0x040fe200078e0207 */
[----:B------:R-:W-:Y:S01]  /*32c80*/  ULDC.64 UR6, c[0x0][0x650] ;  /* 0x0001940000067ab9 */ /* 0x000fe20000000a00 */
[----:B------:R-:W3:Y:S01]  /*32c90*/  LDL.LU R12, [R1+0x484] ;  /* 0x00048400010c7983 */ /* 0x000ee20000300800 */
[----:B------:R-:W-:Y:S01]  /*32ca0*/  ISETP.GE.U32.AND P3, PT, R6, 0x9, PT ;  /* 0x000000090600780c */ /* 0x000fe20003f66070 */
[----:B------:R-:W-:Y:S01]  /*32cb0*/  BSSY B1, `(.L_x_991) ;  /* 0x000006f000017945 */ /* 0x000fe20003800000 */
[----:B------:R-:W-:Y:S01]  /*32cc0*/  IMAD.MOV.U32 R10, RZ, RZ, -0x1 ;  /* 0xffffffffff0a7424 */ /* 0x000fe200078e00ff */
[----:B------:R-:W-:-:S06]  /*32cd0*/  PRMT R9, RZ, 0x7610, R9 ;  /* 0x00007610ff097816 */ /* 0x000fcc0000000009 */
[----:B------:R-:W0:Y:S01]  /*32ce0*/  @P1 S2R R3, SR_CgaCtaId ;  /* 0x0000000000031919 */ /* 0x000e220000008800 */
[----:B------:R-:W-:-:S04]  /*32cf0*/  @P1 MOV R2, 0x400 ;  /* 0x0000040000021802 */ /* 0x000fc80000000f00 */
[----:B0-----:R-:W-:-:S04]  /*32d00*/  @P1 LEA R2, R3, R2, 0x18 ;  /* 0x0000000203021211 */ /* 0x001fc800078ec0ff */
[----:B------:R0:W-:Y:S01]  /*32d10*/  @P1 SYNCS.ARRIVE.TRANS64.A1T0 RZ, [R2+URZ+0xa8], RZ ;  /* 0x0000a8ff02ff19a7 */ /* 0x0001e2000810003f */
[----:B------:R-:W-:-:S04]  /*32d20*/  ISETP.GT.U32.AND P1, PT, R4, 0x8, PT ;  /* 0x000000080400780c */ /* 0x000fc80003f24070 */
[----:B------:R-:W-:Y:S01]  /*32d30*/  ISETP.LT.U32.AND P1, PT, R6, 0x9, P1 ;  /* 0x000000090600780c */ /* 0x000fe20000f21070 */
[----:B0-----:R-:W-:-:S04]  /*32d40*/  IMAD.WIDE.U32 R2, R4, 0x38e38e39, RZ ;  /* 0x38e38e3904027825 */ /* 0x001fc800078e00ff */
[----:B------:R-:W-:Y:S01]  /*32d50*/  IMAD.MOV.U32 R2, RZ, RZ, -0x1 ;  /* 0xffffffffff027424 */ /* 0x000fe200078e00ff */
[----:B------:R-:W-:Y:S02]  /*32d60*/  SHF.R.U32.HI R5, RZ, 0x1, R3 ;  /* 0x00000001ff057819 */ /* 0x000fe40000011603 */
[----:B------:R-:W-:-:S03]  /*32d70*/  SEL R3, RZ, 0x1, !P1 ;  /* 0x00000001ff037807 */ /* 0x000fc60004800000 */
[--C-:B------:R-:W-:Y:S01]  /*32d80*/  IMAD R7, R5, -0x9, R4.reuse ;  /* 0xfffffff705077824 */ /* 0x100fe200078e0204 */
[----:B------:R-:W-:Y:S01]  /*32d90*/  LOP3.LUT R0, R0, R3, RZ, 0x3c, !PT ;  /* 0x0000000300007212 */ /* 0x000fe200078e3cff */
[----:B------:R-:W-:Y:S01]  /*32da0*/  IMAD.MOV.U32 R3, RZ, RZ, -0x1 ;  /* 0xffffffffff037424 */ /* 0x000fe200078e00ff */
[----:B------:R-:W-:Y:S02]  /*32db0*/  PRMT R4, RZ, 0x7610, R4 ;  /* 0x00007610ff047816 */ /* 0x000fe40000000004 */
[----:B------:R-:W-:Y:S02]  /*32dc0*/  @P3 LOP3.LUT R0, R0, 0x1, R5, 0x78, !PT ;  /* 0x0000000100003812 */ /* 0x000fe400078e7805 */
[----:B---3--:R-:W-:-:S04]  /*32dd0*/  IADD3 R12, P1, R12, UR20, RZ ;  /* 0x000000140c0c7c10 */ /* 0x008fc8000ff3e0ff */
[----:B--2---:R-:W-:Y:S01]  /*32de0*/  IADD3.X R14, R14, UR13, RZ, P1, !PT ;  /* 0x0000000d0e0e7c10 */ /* 0x004fe20008ffe4ff */
[----:B------:R0:W-:Y:S01]  /*32df0*/  STL [R1+0x484], R12 ;  /* 0x0004840c01007387 */ /* 0x0001e20000100800 */
[----:B------:R-:W-:-:S03]  /*32e00*/  ISETP.GE.U32.AND P1, PT, R12, UR6, PT ;  /* 0x000000060c007c0c */ /* 0x000fc6000bf26070 */
[----:B------:R0:W-:Y:S01]  /*32e10*/  STL [R1+0x46c], R14 ;  /* 0x00046c0e01007387 */ /* 0x0001e20000100800 */
[----:B------:R-:W-:-:S13]  /*32e20*/  ISETP.GE.U32.AND.EX P1, PT, R14, UR7, PT, P1 ;  /* 0x000000070e007c0c */ /* 0x000fda000bf26110 */
[----:B0-----:R-:W-:Y:S05]  /*32e30*/  @P1 BRA `(.L_x_992) ;  /* 0x0000000400581947 */ /* 0x001fea0003800000 */
[----:B------:R-:W0:Y:S01]  /*32e40*/  S2R R8, SR_CTAID.X ;  /* 0x0000000000087919 */ /* 0x000e220000002500 */
[----:B------:R-:W1:Y:S01]  /*32e50*/  LDC R15, c[0x0][0x65c] ;  /* 0x00019700ff0f7b82 */ /* 0x000e620000000800 */
[----:B------:R-:W-:Y:S01]  /*32e60*/  ULDC UR5, c[0x0][0x150] ;  /* 0x0000540000057ab9 */ /* 0x000fe20000000800 */
[----:B------:R-:W-:Y:S01]  /*32e70*/  ULDC.64 UR6, c[0x0][0x628] ;  /* 0x00018a0000067ab9 */ /* 0x000fe20000000a00 */
[----:B------:R-:W2:Y:S01]  /*32e80*/  S2R R2, SR_CTAID.Y ;  /* 0x0000000000027919 */ /* 0x000ea20000002600 */
[----:B------:R-:W-:Y:S01]  /*32e90*/  ISETP.NE.U32.AND P1, PT, RZ, UR6, PT ;  /* 0x00000006ff007c0c */ /* 0x000fe2000bf25070 */
[----:B------:R-:W-:-:S03]  /*32ea0*/  ULDC UR8, c[0x0][0x630] ;  /* 0x00018c0000087ab9 */ /* 0x000fc60000000800 */
[----:B------:R-:W3:Y:S01]  /*32eb0*/  LDC R5, c[0x0][0x144] ;  /* 0x00005100ff057b82 */ /* 0x000ee20000000800 */
[----:B------:R-:W-:-:S07]  /*32ec0*/  ISETP.NE.AND.EX P1, PT, RZ, UR7, PT, P1 ;  /* 0x00000007ff007c0c */ /* 0x000fce000bf25310 */
[----:B------:R-:W4:Y:S01]  /*32ed0*/  LDC R11, c[0x0][0x148] ;  /* 0x00005200ff0b7b82 */ /* 0x000f220000000800 */
[----:B-1----:R-:W-:Y:S02]  /*32ee0*/  ISETP.NE.AND P4, PT, R15, 0x1, PT ;  /* 0x000000010f00780c */ /* 0x002fe40003f85270 */
[----:B0-----:R-:W-:Y:S02]  /*32ef0*/  I2FP.F32.U32 R3, R8 ;  /* 0x0000000800037245 */ /* 0x001fe40000201000 */
[----:B--2---:R-:W-:-:S03]  /*32f00*/  I2FP.F32.U32 R4, R2 ;  /* 0x0000000200047245 */ /* 0x004fc60000201000 */
[----:B------:R-:W-:Y:S01]  /*32f10*/  FMUL R3, R3, UR5 ;  /* 0x0000000503037c20 */ /* 0x000fe20008400000 */
[----:B------:R-:W-:Y:S02]  /*32f20*/  ULDC UR5, c[0x0][0x154] ;  /* 0x0000550000057ab9 */ /* 0x000fe40000000800 */
[----:B------:R-:W-:-:S03]  /*32f30*/  FMUL R10, R4, UR5 ;  /* 0x00000005040a7c20 */ /* 0x000fc60008400000 */
[----:B------:R-:W0:Y:S08]  /*32f40*/  F2I.U32.TRUNC.NTZ R3, R3 ;  /* 0x0000000300037305 */ /* 0x000e30000020f000 */
[----:B------:R-:W1:Y:S01]  /*32f50*/  F2I.U32.TRUNC.NTZ R10, R10 ;  /* 0x0000000a000a7305 */ /* 0x000e62000020f000 */
[----:B0-----:R-:W-:Y:S02]  /*32f60*/  IMAD.MOV R4, RZ, RZ, -R3 ;  /* 0x000000ffff047224 */ /* 0x001fe400078e0a03 */
[----:B------:R-:W-:-:S02]  /*32f70*/  IMAD.MOV.U32 R3, RZ, RZ, R14 ;  /* 0x000000ffff037224 */ /* 0x000fc400078e000e */
[----:B---3--:R-:W-:Y:S02]  /*32f80*/  IMAD R8, R5, R4, R8 ;  /* 0x0000000405087224 */ /* 0x008fe400078e0208 */
[----:B-1----:R-:W-:-:S04]  /*32f90*/  IMAD.MOV R4, RZ, RZ, -R10 ;  /* 0x000000ffff047224 */ /* 0x002fc800078e0a0a */
[----:B----4-:R-:W-:Y:S02]  /*32fa0*/  @P4 IMAD R8, R11, R4, R2 ;  /* 0x000000040b084224 */ /* 0x010fe400078e0202 */
[----:B------:R-:W-:Y:S01]  /*32fb0*/  IMAD.MOV.U32 R2, RZ, RZ, R12 ;  /* 0x000000ffff027224 */ /* 0x000fe200078e000c */
[----:B------:R-:W-:Y:S06]  /*32fc0*/  @!P1 BRA `(.L_x_993) ;  /* 0x0000000000289947 */ /* 0x000fec0003800000 */
[----:B------:R-:W-:Y:S02]  /*32fd0*/  ULDC UR5, c[0x0][0x634] ;  /* 0x00018d0000057ab9 */ /* 0x000fe40000000800 */
[----:B------:R-:W-:-:S05]  /*32fe0*/  IADD3 R3, P1, R12, UR5, RZ ;  /* 0x000000050c037c10 */ /* 0x000fca000ff3e0ff */
[----:B------:R-:W-:-:S04]  /*32ff0*/  IMAD.X R11, RZ, RZ, R14, P1 ;  /* 0x000000ffff0b7224 */ /* 0x000fc800008e060e */
[----:B------:R-:W-:-:S04]  /*33000*/  IMAD.WIDE.U32 R4, R11, UR6, RZ ;  /* 0x000000060b047c25 */ /* 0x000fc8000f8e00ff */
[----:B------:R-:W-:-:S04]  /*33010*/  IMAD.WIDE.U32 R4, P1, R3, UR7, R4 ;  /* 0x0000000703047c25 */ /* 0x000fc8000f820004 */
[----:B------:R-:W-:-:S04]  /*33020*/  IMAD.WIDE.U32 R2, R3, UR6, RZ ;  /* 0x0000000603027c25 */ /* 0x000fc8000f8e00ff */
[----:B------:R-:W-:Y:S01]  /*33030*/  IMAD.MOV.U32 R2, RZ, RZ, R5 ;  /* 0x000000ffff027224 */ /* 0x000fe200078e0005 */
[----:B------:R-:W-:Y:S01]  /*33040*/  IADD3 RZ, P3, R3, R4, RZ ;  /* 0x0000000403ff7210 */ /* 0x000fe20007f7e0ff */
[----:B------:R-:W-:-:S04]  /*33050*/  IMAD.X R3, RZ, RZ, RZ, P1 ;  /* 0x000000ffff037224 */ /* 0x000fc800008e06ff */
[----:B------:R-:W-:-:S08]  /*33060*/  IMAD.WIDE.U32.X R2, R11, UR7, R2, P3 ;  /* 0x000000070b027c25 */ /* 0x000fd000098e0402 */
.L_x_993:
[--C-:B------:R-:W-:Y:S01]  /*33070*/  SHF.R.U64 R10, R2, UR8, R3.reuse ;  /* 0x00000008020a7c19 */ /* 0x100fe20008001203 */
[----:B------:R-:W-:Y:S01]  /*33080*/  ULDC.64 UR6, c[0x0][0x620] ;  /* 0x0001880000067ab9 */ /* 0x000fe20000000a00 */
[----:B------:R-:W-:Y:S01]  /*33090*/  SHF.R.U32.HI R2, RZ, UR8, R3 ;  /* 0x00000008ff027c19 */ /* 0x000fe20008011603 */
[----:B------:R-:W-:Y:S01]  /*330a0*/  IMAD.MOV.U32 R3, RZ, RZ, R14 ;  /* 0x000000ffff037224 */ /* 0x000fe200078e000e */
[----:B------:R-:W-:Y:S01]  /*330b0*/  IADD3 R11, P1, RZ, -R10, RZ ;  /* 0x8000000aff0b7210 */ /* 0x000fe20007f3e0ff */
[----:B------:R-:W-:-:S04]  /*330c0*/  ULDC UR5, c[0x0][0x618] ;  /* 0x0001860000057ab9 */ /* 0x000fc80000000800 */
[----:B------:R-:W-:-:S04]  /*330d0*/  IMAD.X R2, RZ, RZ, ~R2, P1 ;  /* 0x000000ffff027224 */ /* 0x000fc800008e0e02 */
[----:B------:R-:W-:-:S04]  /*330e0*/  IMAD R2, R2, UR6, RZ ;  /* 0x0000000602027c24 */ /* 0x000fc8000f8e02ff */
[----:B------:R-:W-:Y:S02]  /*330f0*/  IMAD R5, R11, UR7, R2 ;  /* 0x000000070b057c24 */ /* 0x000fe4000f8e0202 */
[----:B------:R-:W-:-:S04]  /*33100*/  IMAD.MOV.U32 R2, RZ, RZ, R12 ;  /* 0x000000ffff027224 */ /* 0x000fc800078e000c */
[----:B------:R-:W-:Y:S01]  /*33110*/  IMAD.WIDE.U32 R2, R11, UR6, R2 ;  /* 0x000000060b027c25 */ /* 0x000fe2000f8e0002 */
[----:B------:R-:W-:Y:S02]  /*33120*/  ULDC.64 UR6, c[0x0][0x640] ;  /* 0x0001900000067ab9 */ /* 0x000fe40000000a00 */
[----:B------:R-:W-:Y:S01]  /*33130*/  ISETP.NE.U32.AND P1, PT, RZ, UR6, PT ;  /* 0x00000006ff007c0c */ /* 0x000fe2000bf25070 */
[----:B------:R-:W-:-:S03]  /*33140*/  IMAD.IADD R3, R3, 0x1, R5 ;  /* 0x0000000103037824 */ /* 0x000fc600078e0205 */
[----:B------:R-:W-:Y:S02]  /*33150*/  ISETP.NE.AND.EX P1, PT, RZ, UR7, PT, P1 ;  /* 0x00000007ff007c0c */ /* 0x000fe4000bf25310 */
[--C-:B------:R-:W-:Y:S02]  /*33160*/  SHF.R.U64 R11, R2, UR5, R3.reuse ;  /* 0x00000005020b7c19 */ /* 0x100fe40008001203 */
[----:B------:R-:W-:Y:S01]  /*33170*/  SHF.R.U32.HI R2, RZ, UR5, R3 ;  /* 0x00000005ff027c19 */ /* 0x000fe20008011603 */
[----:B------:R-:W-:-:S03]  /*33180*/  ULDC UR5, c[0x0][0x608] ;  /* 0x0001820000057ab9 */ /* 0x000fc60000000800 */
[--C-:B------:R-:W-:Y:S02]  /*33190*/  SHF.R.U64 R12, R11, UR5, R2.reuse ;  /* 0x000000050b0c7c19 */ /* 0x100fe40008001202 */
[----:B------:R-:W-:Y:S01]  /*331a0*/  SHF.R.U32.HI R3, RZ, UR5, R2 ;  /* 0x00000005ff037c19 */ /* 0x000fe20008011602 */
[----:B------:R-:W-:-:S03]  /*331b0*/  ULDC UR5, c[0x0][0x658] ;  /* 0x0001960000057ab9 */ /* 0x000fc60000000800 */
[--C-:B------:R-:W-:Y:S02]  /*331c0*/  SHF.R.U64 R13, R12, UR5, R3.reuse ;  /* 0x000000050c0d7c19 */ /* 0x100fe40008001203 */
[----:B------:R-:W-:-:S03]  /*331d0*/  SHF.R.U32.HI R14, RZ, UR5, R3 ;  /* 0x00000005ff0e7c19 */ /* 0x000fc60008011603 */
[----:B------:R-:W-:Y:S02]  /*331e0*/  IMAD.MOV.U32 R2, RZ, RZ, R13 ;  /* 0x000000ffff027224 */ /* 0x000fe400078e000d */
        /* <DEDUP_REMOVED lines=12> */
.L_x_994:
[----:B------:R-:W-:Y:S01]  /*332b0*/  ULDC UR5, c[0x0][0x648] ;  /* 0x0001920000057ab9 */ /* 0x000fe20000000800 */
[----:B------:R-:W-:Y:S01]  /*332c0*/  LOP3.LUT R12, R12, UR17, RZ, 0xc0, !PT ;  /* 0x000000110c0c7c12 */ /* 0x000fe2000f8ec0ff */
[----:B------:R-:W-:Y:S01]  /*332d0*/  IMAD.MOV.U32 R4, RZ, RZ, 0x1 ;  /* 0x00000001ff047424 */ /* 0x000fe200078e00ff */
[----:B------:R-:W-:Y:S01]  /*332e0*/  SHF.R.U64 R3, R2, UR5, R3 ;  /* 0x0000000502037c19 */ /* 0x000fe20008001203 */
[----:B------:R-:W-:-:S04]  /*332f0*/  ULDC UR5, c[0x0][0x638] ;  /* 0x00018e0000057ab9 */ /* 0x000fc80000000800 */
[----:B------:R-:W-:Y:S02]  /*33300*/  IMAD.MOV R2, RZ, RZ, -R3 ;  /* 0x000000ffff027224 */ /* 0x000fe400078e0a03 */
[----:B------:R-:W-:Y:S02]  /*33310*/  IMAD R5, R3, UR18, R12 ;  /* 0x0000001203057c24 */ /* 0x000fe4000f8e020c */
[----:B------:R-:W-:Y:S01]  /*33320*/  IMAD R13, R2, UR5, R13 ;  /* 0x00000005020d7c24 */ /* 0x000fe2000f8e020d */
[----:B------:R-:W-:Y:S01]  /*33330*/  ULDC UR5, c[0x0][0x610] ;  /* 0x0001840000057ab9 */ /* 0x000fe20000000800 */
[----:B------:R-:W-:Y:S01]  /*33340*/  LOP3.LUT R2, R11, UR4, RZ, 0xc0, !PT ;  /* 0x000000040b027c12 */ /* 0x000fe2000f8ec0ff */
[----:B------:R-:W-:Y:S01]  /*33350*/  IMAD R8, R5, UR5, R8 ;  /* 0x0000000505087c24 */ /* 0x000fe2000f8e0208 */
[----:B------:R-:W-:-:S03]  /*33360*/  ULDC UR5, c[0x0][0x600] ;  /* 0x0001800000057ab9 */ /* 0x000fc60000000800 */
[----:B------:R-:W-:-:S05]  /*33370*/  IMAD R13, R13, UR5, R2 ;  /* 0x000000050d0d7c24 */ /* 0x000fca000f8e0202 */
[----:B------:R-:W-:Y:S02]  /*33380*/  SEL R3, R13, R8, !P4 ;  /* 0x000000080d037207 */ /* 0x000fe40006000000 */
[----:B------:R-:W-:-:S07]  /*33390*/  SEL R2, R8, R13, !P4 ;  /* 0x0000000d08027207 */ /* 0x000fce0006000000 */
.L_x_992:
[----:B------:R-:W-:Y:S05]  /*333a0*/  BSYNC B1 ;  /* 0x0000000000017941 */ /* 0x000fea0003800000 */
.L_x_991:
[----:B------:R-:W-:-:S13]  /*333b0*/  LOP3.LUT P1, RZ, R4, 0xff, RZ, 0xc0, !PT ;  /* 0x000000ff04ff7812 */ /* 0x000fda000782c0ff */
[----:B------:R-:W-:Y:S05]  /*333c0*/  @P1 BRA `(.L_x_995) ;  /* 0xfffffff4002c1947 */ /* 0x000fea000383ffff */
[----:B------:R-:W-:Y:S05]  /*333d0*/  BSYNC B0 ;  /* 0x0000000000007941 */ /* 0x000fea0003800000 */
.L_x_983:
[----:B------:R-:W-:-:S03]  /*333e0*/  UMOV UR5, 0xffffffff ;  /* 0xffffffff00057882 */ /* 0x000fc60000000000 */
[----:B------:R-:W-:Y:S05]  /*333f0*/  BRA.DIV UR5, `(.L_x_996) ;  /* 0x0000000605d87947 */ /* 0x000fea000b800000 */
[----:B------:R-:W-:-:S13]  /*33400*/  ELECT P6, URZ, PT ;  /* 0x00000000003f782f */ /* 0x000fda00038c0000 */
.L_x_1015:
[----:B------:R-:W-:Y:S04]  /*33410*/  BSSY B0, `(.L_x_997) ;  /* 0x000005b000007945 */ /* 0x000fe80003800000 */
[----:B------:R-:W-:Y:S05]  /*33420*/  @!P6 BRA `(.L_x_998) ;  /* 0x000000040064e947 */ /* 0x000fea0003800000 */
[----:B------:R-:W2:Y:S02]  /*33430*/  LDL R2, [R1+0x458] ;  /* 0x0004580001027983 */ /* 0x000ea40000100800 */
[----:B--2---:R-:W-:-:S13]  /*33440*/  R2UR UR5, R2 ;  /* 0x00000000020572ca */ /* 0x004fda00000e0000 */
[----:B------:R-:W-:-:S04]  /*33450*/  ULOP3.LUT UR5, UR5, 0x2, URZ, 0xfc, !UPT ;  /* 0x0000000205057892 */ /* 0x000fc8000f8efc3f */
[----:B------:R-:W-:-:S06]  /*33460*/  UISETP.NE.AND UP0, UPT, UR5, 0x3, UPT ;  /* 0x000000030500788c */ /* 0x000fcc000bf05270 */
[----:B------:R-:W-:-:S13]  /*33470*/  PLOP3.LUT P0, PT, PT, PT, UP0, 0x80, 0x0 ;  /* 0x000000000000781c */ /* 0x000fda0003f0f008 */
[----:B------:R-:W-:Y:S05]  /*33480*/  @!P0 BRA `(.L_x_999) ;  /* 0x0000000000048947 */ /* 0x000fea0003800000 */
[----:B------:R-:W-:Y:S01]  /*33490*/  BPT.TRAP 0x1 ;  /* 0x000000040000795c */ /* 0x000fe20000300000 */
.L_x_999:
[----:B------:R-:W0:Y:S01]  /*334a0*/  S2R R3, SR_CgaCtaId ;  /* 0x0000000000037919 */ /* 0x000e220000008800 */
[----:B------:R-:W-:-:S04]  /*334b0*/  MOV R2, 0x400 ;  /* 0x0000040000027802 */ /* 0x000fc80000000f00 */
[----:B0-----:R-:W-:Y:S02]  /*334c0*/  LEA R2, R3, R2, 0x18 ;  /* 0x0000000203027211 */ /* 0x001fe400078ec0ff */
[----:B------:R-:W-:-:S03]  /*334d0*/  SHF.L.U32 R3, R0, 0x1f, RZ ;  /* 0x0000001f00037819 */ /* 0x000fc600000006ff */
[----:B------:R-:W-:-:S04]  /*334e0*/  VIADD R2, R2, 0x48 ;  /* 0x0000004802027836 */ /* 0x000fc80000000000 */
[----:B------:R-:W-:-:S04]  /*334f0*/  IMAD R4, R7, 0x8, R2 ;  /* 0x0000000807047824 */ /* 0x000fc800078e0202 */
[----:B------:R-:W0:Y:S02]  /*33500*/  SYNCS.PHASECHK.TRANS64.TRYWAIT P0, [R4+URZ], R3 ;  /* 0x00000003040075a7 */ /* 0x000e24000800017f */
[----:B0-----:R-:W-:Y:S05]  /*33510*/  @!P0 BRA `(.L_x_1000) ;  /* 0x0000000400b08947 */ /* 0x001fea0003800000 */
.L_x_1016:
[----:B------:R-:W-:-:S05]  /*33520*/  VIADD R7, R7, 0x1 ;  /* 0x0000000107077836 */ /* 0x000fca0000000000 */
[----:B------:R-:W-:-:S04]  /*33530*/  ISETP.NE.AND P0, PT, R7, 0x9, PT ;  /* 0x000000090700780c */ /* 0x000fc80003f05270 */
[----:B0-----:R-:W-:Y:S02]  /*33540*/  SEL R3, RZ, 0x1, P0 ;  /* 0x00000001ff037807 */ /* 0x001fe40000000000 */
[----:B------:R-:W-:Y:S02]  /*33550*/  SEL R7, R7, RZ, P0 ;  /* 0x000000ff07077207 */ /* 0x000fe40000000000 */
[----:B------:R-:W-:-:S03]  /*33560*/  LOP3.LUT R4, R0, R3, RZ, 0x3c, !PT ;  /* 0x0000000300047212 */ /* 0x000fc600078e3cff */
[----:B------:R-:W-:Y:S01]  /*33570*/  IMAD R3, R7, 0x8, R2 ;  /* 0x0000000807037824 */ /* 0x000fe200078e0202 */
[----:B------:R-:W-:-:S04]  /*33580*/  SHF.L.U32 R0, R4, 0x1f, RZ ;  /* 0x0000001f04007819 */ /* 0x000fc800000006ff */
[----:B------:R-:W0:Y:S02]  /*33590*/  SYNCS.PHASECHK.TRANS64.TRYWAIT P0, [R3+URZ], R0 ;  /* 0x00000000030075a7 */ /* 0x000e24000800017f */
[----:B0-----:R-:W-:Y:S05]  /*335a0*/  @!P0 BRA `(.L_x_1001) ;  /* 0x0000000400a08947 */ /* 0x001fea0003800000 */
.L_x_1017:
[----:B0-----:R-:W-:-:S05]  /*335b0*/  VIADD R0, R7, 0x1 ;  /* 0x0000000107007836 */ /* 0x001fca0000000000 */
[----:B------:R-:W-:-:S04]  /*335c0*/  ISETP.NE.AND P0, PT, R0, 0x9, PT ;  /* 0x000000090000780c */ /* 0x000fc80003f05270 */
[----:B------:R-:W-:Y:S02]  /*335d0*/  SEL R3, RZ, 0x1, P0 ;  /* 0x00000001ff037807 */ /* 0x000fe40000000000 */
[----:B------:R-:W-:Y:S02]  /*335e0*/  SEL R5, R0, RZ, P0 ;  /* 0x000000ff00057207 */ /* 0x000fe40000000000 */
[----:B------:R-:W-:-:S03]  /*335f0*/  LOP3.LUT R4, R4, R3, RZ, 0x3c, !PT ;  /* 0x0000000304047212 */ /* 0x000fc600078e3cff */
[----:B------:R-:W-:Y:S01]  /*33600*/  IMAD R3, R5, 0x8, R2 ;  /* 0x0000000805037824 */ /* 0x000fe200078e0202 */
[----:B------:R-:W-:-:S04]  /*33610*/  SHF.L.U32 R0, R4, 0x1f, RZ ;  /* 0x0000001f04007819 */ /* 0x000fc800000006ff */
[----:B------:R-:W0:Y:S02]  /*33620*/  SYNCS.PHASECHK.TRANS64.TRYWAIT P0, [R3+URZ], R0 ;  /* 0x00000000030075a7 */ /* 0x000e24000800017f */
[----:B0-----:R-:W-:Y:S05]  /*33630*/  @!P0 BRA `(.L_x_1002) ;  /* 0x0000000400908947 */ /* 0x001fea0003800000 */
.L_x_1018:
        /* <DEDUP_REMOVED lines=9> */
.L_x_1019:
        /* <DEDUP_REMOVED lines=9> */
.L_x_1020:
        /* <DEDUP_REMOVED lines=9> */
.L_x_1021:
        /* <DEDUP_REMOVED lines=9> */
.L_x_1022:
        /* <DEDUP_REMOVED lines=9> */
.L_x_1023:
[----:B0-----:R-:W-:-:S05]  /*33910*/  VIADD R0, R5, 0x1 ;  /* 0x0000000105007836 */ /* 0x001fca0000000000 */
[----:B------:R-:W-:-:S04]  /*33920*/  ISETP.NE.AND P0, PT, R0, 0x9, PT ;  /* 0x000000090000780c */ /* 0x000fc80003f05270 */
[----:B------:R-:W-:Y:S02]  /*33930*/  SEL R4, RZ, 0x1, P0 ;  /* 0x00000001ff047807 */ /* 0x000fe40000000000 */
[----:B------:R-:W-:Y:S02]  /*33940*/  SEL R3, R0, RZ, P0 ;  /* 0x000000ff00037207 */ /* 0x000fe40000000000 */
[----:B------:R-:W-:-:S03]  /*33950*/  LOP3.LUT R0, R7, R4, RZ, 0x3c, !PT ;  /* 0x0000000407007212 */ /* 0x000fc600078e3cff */
[----:B------:R-:W-:Y:S01]  /*33960*/  IMAD R3, R3, 0x8, R2 ;  /* 0x0000000803037824 */ /* 0x000fe200078e0202 */
[----:B------:R-:W-:-:S07]  /*33970*/  SHF.L.U32 R0, R0, 0x1f, RZ ;  /* 0x0000001f00007819 */ /* 0x000fce00000006ff */
.L_x_1008:
[----:B0-----:R0:W1:Y:S02]  /*33980*/  SYNCS.PHASECHK.TRANS64.TRYWAIT P0, [R3+URZ], R0 ;  /* 0x00000000030075a7 */ /* 0x001064000800017f */
[----:B-1----:R-:W-:Y:S05]  /*33990*/  @!P0 NANOSLEEP.SYNCS 0x989680 ;  /* 0x009896800000895d */ /* 0x002fea0003900000 */
[----:B------:R-:W1:Y:S02]  /*339a0*/  @!P0 SYNCS.PHASECHK.TRANS64 P0, [R3+URZ], R0 ;  /* 0x00000000030085a7 */ /* 0x000e64000800007f */
[----:B-1----:R-:W-:Y:S05]  /*339b0*/  @!P0 BRA `(.L_x_1008) ;  /* 0xfffffffc00f08947 */ /* 0x002fea000383ffff */
.L_x_998:
[----:B------:R-:W-:Y:S05]  /*339c0*/  BSYNC B0 ;  /* 0x0000000000007941 */ /* 0x000fea0003800000 */
.L_x_997:
[----:B------:R-:W-:Y:S05]  /*339d0*/  EXIT ;  /* 0x000000000000794d */ /* 0x000fea0003800000 */
.L_x_18:
[----:B-1----:R1:W2:Y:S02]  /*339e0*/  SYNCS.PHASECHK.TRANS64.TRYWAIT P1, [R3+URZ], R0 ;  /* 0x00000000030075a7 */ /* 0x0022a4000802017f */
[----:B--2---:R-:W-:Y:S05]  /*339f0*/  @!P1 NANOSLEEP.SYNCS 0x989680 ;  /* 0x009896800000995d */ /* 0x004fea0003900000 */
[----:B------:R-:W2:Y:S02]  /*33a00*/  @!P1 SYNCS.PHASECHK.TRANS64 P1, [R3+URZ], R0 ;  /* 0x00000000030095a7 */ /* 0x000ea4000802007f */
[----:B--2---:R-:W-:Y:S05]  /*33a10*/  @!P1 BRA `(.L_x_18) ;  /* 0xfffffffc00f09947 */ /* 0x004fea000383ffff */
[----:B------:R-:W-:Y:S05]  /*33a20*/  BRA `(.L_x_17) ;  /* 0xfffffcd800c07947 */ /* 0x000fea000383ffff */
.L_x_23:
[----:B-1----:R-:W-:-:S04]  /*33a30*/  IMAD.U32 R7, RZ, RZ, UR4 ;  /* 0x00000004ff077e24 */ /* 0x002fc8000f8e00ff */
[----:B------:R1:W3:Y:S03]  /*33a40*/  SYNCS.PHASECHK.TRANS64.TRYWAIT P1, [R7+URZ], R6 ;  /* 0x00000006070075a7 */ /* 0x0002e6000802017f */
[----:B---3--:R-:W-:Y:S05]  /*33a50*/  @!P1 NANOSLEEP.SYNCS 0x989680 ;  /* 0x009896800000995d */ /* 0x008fea0003900000 */
[----:B------:R-:W3:Y:S02]  /*33a60*/  @!P1 SYNCS.PHASECHK.TRANS64 P1, [R7+URZ], R6 ;  /* 0x00000006070095a7 */ /* 0x000ee4000802007f */
[----:B---3--:R-:W-:Y:S05]  /*33a70*/  @!P1 BRA `(.L_x_23) ;  /* 0xfffffffc00ec9947 */ /* 0x008fea000383ffff */
[----:B------:R-:W-:Y:S05]  /*33a80*/  BRA `(.L_x_22) ;  /* 0xfffffcfc004c7947 */ /* 0x000fea000383ffff */
.L_x_984:
[----:B------:R-:W-:Y:S01]  /*33a90*/  BSSY B1, `(.L_x_1009) ;  /* 0x0000006000017945 */ /* 0x000fe20003800000 */
[----:B------:R-:W-:-:S07]  /*33aa0*/  IMAD.MOV.U32 R15, RZ, RZ, -0x1 ;  /* 0xffffffffff0f7424 */ /* 0x000fce00078e00ff */
[----:B------:R-:W-:Y:S05]  /*33ab0*/  WARPSYNC.COLLECTIVE R15, `(.L_x_1010) ;  /* 0x000000000f0c7348 */ /* 0x000fea0003c00000 */
[----:B------:R-:W-:Y:S02]  /*33ac0*/  ELECT P6, UR62, PT ;  /* 0x00000000003e782f */ /* 0x000fe400038c0000 */
[----:B------:R-:W-:Y:S01]  /*33ad0*/  MOV R14, UR62 ;  /* 0x0000003e000e7c02 */ /* 0x000fe20008000f00 */
[----:B------:R-:W-:Y:S10]  /*33ae0*/  ENDCOLLECTIVE ;  /* 0x000000000000791b */ /* 0x000ff40003800000 */
.L_x_1010:
[----:B------:R-:W-:Y:S05]  /*33af0*/  BSYNC B1 ;  /* 0x0000000000017941 */ /* 0x000fea0003800000 */
.L_x_1009:
[----:B------:R-:W-:Y:S05]  /*33b00*/  BRA `(.L_x_1011) ;  /* 0xffffffec00687947 */ /* 0x000fea000383ffff */
.L_x_987:
[----:B0-----:R0:W1:Y:S02]  /*33b10*/  SYNCS.PHASECHK.TRANS64.TRYWAIT P1, [R11+URZ+0x48], R12 ;  /* 0x0000480c0b0075a7 */ /* 0x001064000802017f */
[----:B-1----:R-:W-:Y:S05]  /*33b20*/  @!P1 NANOSLEEP.SYNCS 0x989680 ;  /* 0x009896800000995d */ /* 0x002fea0003900000 */
[----:B------:R-:W1:Y:S02]  /*33b30*/  @!P1 SYNCS.PHASECHK.TRANS64 P1, [R11+URZ+0x48], R12 ;  /* 0x0000480c0b0095a7 */ /* 0x000e64000802007f */
[----:B-1----:R-:W-:Y:S05]  /*33b40*/  @!P1 BRA `(.L_x_987) ;  /* 0xfffffffc00f09947 */ /* 0x002fea000383ffff */
[----:B------:R-:W-:Y:S05]  /*33b50*/  BRA `(.L_x_1012) ;  /* 0xffffffec009c7947 */ /* 0x000fea000383ffff */
.L_x_996:
[----:B------:R-:W-:Y:S01]  /*33b60*/  BSSY B0, `(.L_x_1013) ;  /* 0x0000006000007945 */ /* 0x000fe20003800000 */
[----:B------:R-:W-:-:S07]  /*33b70*/  IMAD.MOV.U32 R15, RZ, RZ, -0x1 ;  /* 0xffffffffff0f7424 */ /* 0x000fce00078e00ff */
[----:B------:R-:W-:Y:S05]  /*33b80*/  WARPSYNC.COLLECTIVE R15, `(.L_x_1014) ;  /* 0x000000000f0c7348 */ /* 0x000fea0003c00000 */
[----:B------:R-:W-:Y:S02]  /*33b90*/  ELECT P6, UR62, PT ;  /* 0x00000000003e782f */ /* 0x000fe400038c0000 */
[----:B------:R-:W-:Y:S01]  /*33ba0*/  MOV R14, UR62 ;  /* 0x0000003e000e7c02 */ /* 0x000fe20008000f00 */
[----:B------:R-:W-:Y:S10]  /*33bb0*/  ENDCOLLECTIVE ;  /* 0x000000000000791b */ /* 0x000ff40003800000 */
.L_x_1014:
[----:B------:R-:W-:Y:S05]  /*33bc0*/  BSYNC B0 ;  /* 0x0000000000007941 */ /* 0x000fea0003800000 */
.L_x_1013:
[----:B------:R-:W-:Y:S05]  /*33bd0*/  BRA `(.L_x_1015) ;  /* 0xfffffff8000c7947 */ /* 0x000fea000383ffff */
.L_x_1000:
[----:B0-----:R0:W1:Y:S02]  /*33be0*/  SYNCS.PHASECHK.TRANS64.TRYWAIT P0, [R4+URZ], R3 ;  /* 0x00000003040075a7 */ /* 0x001064000800017f */
[----:B-1----:R-:W-:Y:S05]  /*33bf0*/  @!P0 NANOSLEEP.SYNCS 0x989680 ;  /* 0x009896800000895d */ /* 0x002fea0003900000 */
[----:B------:R-:W1:Y:S02]  /*33c00*/  @!P0 SYNCS.PHASECHK.TRANS64 P0, [R4+URZ], R3 ;  /* 0x00000003040085a7 */ /* 0x000e64000800007f */
[----:B-1----:R-:W-:Y:S05]  /*33c10*/  @!P0 BRA `(.L_x_1000) ;  /* 0xfffffffc00f08947 */ /* 0x002fea000383ffff */
[----:B------:R-:W-:Y:S05]  /*33c20*/  BRA `(.L_x_1016) ;  /* 0xfffffff8003c7947 */ /* 0x000fea000383ffff */
.L_x_1001:
[----:B0-----:R0:W1:Y:S02]  /*33c30*/  SYNCS.PHASECHK.TRANS64.TRYWAIT P0, [R3+URZ], R0 ;  /* 0x00000000030075a7 */ /* 0x001064000800017f */
[----:B-1----:R-:W-:Y:S05]  /*33c40*/  @!P0 NANOSLEEP.SYNCS 0x989680 ;  /* 0x009896800000895d */ /* 0x002fea0003900000 */
[----:B------:R-:W1:Y:S02]  /*33c50*/  @!P0 SYNCS.PHASECHK.TRANS64 P0, [R3+URZ], R0 ;  /* 0x00000000030085a7 */ /* 0x000e64000800007f */
[----:B-1----:R-:W-:Y:S05]  /*33c60*/  @!P0 BRA `(.L_x_1001) ;  /* 0xfffffffc00f08947 */ /* 0x002fea000383ffff */
[----:B------:R-:W-:Y:S05]  /*33c70*/  BRA `(.L_x_1017) ;  /* 0xfffffff8004c7947 */ /* 0x000fea000383ffff */
.L_x_1002:
[----:B0-----:R0:W1:Y:S02]  /*33c80*/  SYNCS.PHASECHK.TRANS64.TRYWAIT P0, [R3+URZ], R0 ;  /* 0x00000000030075a7 */ /* 0x001064000800017f */
[----:B-1----:R-:W-:Y:S05]  /*33c90*/  @!P0 NANOSLEEP.SYNCS 0x989680 ;  /* 0x009896800000895d */ /* 0x002fea0003900000 */
[----:B------:R-:W1:Y:S02]  /*33ca0*/  @!P0 SYNCS.PHASECHK.TRANS64 P0, [R3+URZ], R0 ;  /* 0x00000000030085a7 */ /* 0x000e64000800007f */
[----:B-1----:R-:W-:Y:S05]  /*33cb0*/  @!P0 BRA `(.L_x_1002) ;  /* 0xfffffffc00f08947 */ /* 0x002fea000383ffff */
[----:B------:R-:W-:Y:S05]  /*33cc0*/  BRA `(.L_x_1018) ;  /* 0xfffffff8005c7947 */ /* 0x000fea000383ffff */
.L_x_1003:
[----:B0-----:R0:W1:Y:S02]  /*33cd0*/  SYNCS.PHASECHK.TRANS64.TRYWAIT P0, [R3+URZ], R0 ;  /* 0x00000000030075a7 */ /* 0x001064000800017f */
[----:B-1----:R-:W-:Y:S05]  /*33ce0*/  @!P0 NANOSLEEP.SYNCS 0x989680 ;  /* 0x009896800000895d */ /* 0x002fea0003900000 */
[----:B------:R-:W1:Y:S02]  /*33cf0*/  @!P0 SYNCS.PHASECHK.TRANS64 P0, [R3+URZ], R0 ;  /* 0x00000000030085a7 */ /* 0x000e64000800007f */
[----:B-1----:R-:W-:Y:S05]  /*33d00*/  @!P0 BRA `(.L_x_1003) ;  /* 0xfffffffc00f08947 */ /* 0x002fea000383ffff */
[----:B------:R-:W-:Y:S05]  /*33d10*/  BRA `(.L_x_1019) ;  /* 0xfffffff8006c7947 */ /* 0x000fea000383ffff */
.L_x_1004:
[----:B0-----:R0:W1:Y:S02]  /*33d20*/  SYNCS.PHASECHK.TRANS64.TRYWAIT P0, [R3+URZ], R0 ;  /* 0x00000000030075a7 */ /* 0x001064000800017f */
[----:B-1----:R-:W-:Y:S05]  /*33d30*/  @!P0 NANOSLEEP.SYNCS 0x989680 ;  /* 0x009896800000895d */ /* 0x002fea0003900000 */
[----:B------:R-:W1:Y:S02]  /*33d40*/  @!P0 SYNCS.PHASECHK.TRANS64 P0, [R3+URZ], R0 ;  /* 0x00000000030085a7 */ /* 0x000e64000800007f */
[----:B-1----:R-:W-:Y:S05]  /*33d50*/  @!P0 BRA `(.L_x_1004) ;  /* 0xfffffffc00f08947 */ /* 0x002fea000383ffff */
[----:B------:R-:W-:Y:S05]  /*33d60*/  BRA `(.L_x_1020) ;  /* 0xfffffff8007c7947 */ /* 0x000fea000383ffff */
.L_x_1005:
[----:B0-----:R0:W1:Y:S02]  /*33d70*/  SYNCS.PHASECHK.TRANS64.TRYWAIT P0, [R3+URZ], R0 ;  /* 0x00000000030075a7 */ /* 0x001064000800017f */
[----:B-1----:R-:W-:Y:S05]  /*33d80*/  @!P0 NANOSLEEP.SYNCS 0x989680 ;  /* 0x009896800000895d */ /* 0x002fea0003900000 */
[----:B------:R-:W1:Y:S02]  /*33d90*/  @!P0 SYNCS.PHASECHK.TRANS64 P0, [R3+URZ], R0 ;  /* 0x00000000030085a7 */ /* 0x000e64000800007f */
[----:B-1----:R-:W-:Y:S05]  /*33da0*/  @!P0 BRA `(.L_x_1005) ;  /* 0xfffffffc00f08947 */ /* 0x002fea000383ffff */
[----:B------:R-:W-:Y:S05]  /*33db0*/  BRA `(.L_x_1021) ;  /* 0xfffffff8008c7947 */ /* 0x000fea000383ffff */
.L_x_1006:
[----:B0-----:R0:W1:Y:S02]  /*33dc0*/  SYNCS.PHASECHK.TRANS64.TRYWAIT P0, [R3+URZ], R0 ;  /* 0x00000000030075a7 */ /* 0x001064000800017f */
[----:B-1----:R-:W-:Y:S05]  /*33dd0*/  @!P0 NANOSLEEP.SYNCS 0x989680 ;  /* 0x009896800000895d */ /* 0x002fea0003900000 */
[----:B------:R-:W1:Y:S02]  /*33de0*/  @!P0 SYNCS.PHASECHK.TRANS64 P0, [R3+URZ], R0 ;  /* 0x00000000030085a7 */ /* 0x000e64000800007f */
[----:B-1----:R-:W-:Y:S05]  /*33df0*/  @!P0 BRA `(.L_x_1006) ;  /* 0xfffffffc00f08947 */ /* 0x002fea000383ffff */
[----:B------:R-:W-:Y:S05]  /*33e00*/  BRA `(.L_x_1022) ;  /* 0xfffffff8009c7947 */ /* 0x000fea000383ffff */
.L_x_1007:
[----:B0-----:R0:W1:Y:S02]  /*33e10*/  SYNCS.PHASECHK.TRANS64.TRYWAIT P0, [R3+URZ], R0 ;  /* 0x00000000030075a7 */ /* 0x001064000800017f */
[----:B-1----:R-:W-:Y:S05]  /*33e20*/  @!P0 NANOSLEEP.SYNCS 0x989680 ;  /* 0x009896800000895d */ /* 0x002fea0003900000 */
[----:B------:R-:W1:Y:S02]  /*33e30*/  @!P0 SYNCS.PHASECHK.TRANS64 P0, [R3+URZ], R0 ;  /* 0x00000000030085a7 */ /* 0x000e64000800007f */
[----:B-1----:R-:W-:Y:S05]  /*33e40*/  @!P0 BRA `(.L_x_1007) ;  /* 0xfffffffc00f08947 */ /* 0x002fea000383ffff */
[----:B------:R-:W-:Y:S05]  /*33e50*/  BRA `(.L_x_1023) ;  /* 0xfffffff800ac7947 */ /* 0x000fea000383ffff */
.L_x_1024:
[----:B------:R-:W-:-:S00]  /*33e60*/  BRA `(.L_x_1024) ;  /* 0xfffffffc00fc7947 */ /* 0x000fc0000383ffff */
[----:B------:R-:W-:-:S00]  /*33e70*/  NOP ;  /* 0x0000000000007918 */ /* 0x000fc00000000000 */
        /* <DEDUP_REMOVED lines=8> */
.L_x_1025:


//--------------------- .nv.global.init           --------------------------
	.section	.nv.global.init,"aw",@progbits
.nv.global.init:
	.type		$str$22,@object
	.size		$str$22,($str$23 - $str$22)
$str$22:
        /*0000*/ 	.byte	0x6b, 0x5f, 0x74, 0x69, 0x6c, 0x65, 0x5f, 0x63, 0x6f, 0x75, 0x6e, 0x74, 0x20, 0x3e, 0x3d, 0x20
        /*0010*/ 	.byte	0x31, 0x00
	.type		$str$23,@object
	.size		$str$23,(__unnamed_1 - $str$23)
$str$23:
        /*0012*/ 	.byte	0x2f, 0x74, 0x6d, 0x70, 0x2f, 0x63, 0x75, 0x74, 0x6c, 0x61, 0x73, 0x73, 0x5f, 0x73, 0x77, 0x65
        /*0022*/ 	.byte	0x65, 0x70, 0x5f, 0x73, 0x72, 0x63, 0x2f, 0x69, 0x6e, 0x63, 0x6c, 0x75, 0x64, 0x65, 0x2f, 0x63
        /*0032*/ 	.byte	0x75, 0x74, 0x6c, 0x61, 0x73, 0x73, 0x2f, 0x67, 0x65, 0x6d, 0x6d, 0x2f, 0x63, 0x6f, 0x6c, 0x6c
        /*0042*/ 	.byte	0x65, 0x63, 0x74, 0x69, 0x76, 0x65, 0x2f, 0x73, 0x6d, 0x39, 0x30, 0x5f, 0x6d, 0x6d, 0x61, 0x5f
        /*0052*/ 	.byte	0x74, 0x6d, 0x61, 0x5f, 0x67, 0x6d, 0x6d, 0x61, 0x5f, 0x73, 0x73, 0x5f, 0x77, 0x61, 0x72, 0x70
        /*0062*/ 	.byte	0x73, 0x70, 0x65, 0x63, 0x69, 0x61, 0x6c, 0x69, 0x7a, 0x65, 0x64, 0x2e, 0x68, 0x70, 0x70, 0x00
	.type		__unnamed_1,@object
	.size		__unnamed_1,(.L_0 - __unnamed_1)
__unnamed_1:
        /* <DEDUP_REMOVED lines=180> */
        /*0bb2*/ 	.byte	0x3a, 0x3a, 0x69, 0x64, 0x65, 0x6e, 0x74, 0x69, 0x74, 0x79, 0x5d, 0x00
.L_0:


//--------------------- .nv.shared._ZN7cutlass13device_kernelINS_4gemm6kernel13GemmUniversalIN4cute5tupleIJiiiiEEENS1_10collective13CollectiveMmaINS1_34MainloopSm90TmaGmmaWarpSpecializedILi9ENS5_IJNS4_1CILi1EEESB_SB_EEENS1_35KernelTmaWarpSpecializedCooperativeEEENS5_IJNSA_ILi512EEENSA_ILi240EEENSA_ILi16EEEEEENS_6half_tENS5_IJlSB_lEEESJ_SK_NS4_8TiledMMAINS4_8MMA_AtomIJNS4_4SM904GMMA25MMA_64x16x16_F32F16F16_SSILNSO_5MajorE0ELSQ_0ELNSO_7ScaleInE1ELSR_1EEEEEENS4_6LayoutINS5_IJNSA_ILi2EEESB_SB_EEENS5_IJSB_NSA_ILi0EEESX_EEEEENS5_IJNS4_10UnderscoreES10_S10_EEEEENS4_13SM90_TMA_LOADENS4_14ComposedLayoutINS4_7SwizzleILi1ELi4ELi3EEENS4_18smem_ptr_flag_bitsILi16EEENSU_INS5_IJNSA_ILi8EEESH_EEENS5_IJSH_SB_EEEEEEEvNS4_8identityES13_S1D_vS1E_EENS_8epilogue10collective6detail29Sm90TmaWarpSpecializedAdapterINS1H_15DefaultEpilogueISJ_SK_SK_NS1G_6thread17LinearCombinationISJ_Li1EffLNS1L_9ScaleType4KindE0ELNS_15FloatRoundStyleE2ESJ_EENS1_15EpilogueDefaultEEEEEvvEEEEvNT_6ParamsE --------------------------
	.section	.nv.shared._ZN7cutlass13device_kernelINS_4gemm6kernel13GemmUniversalIN4cute5tupleIJiiiiEEENS1_10collective13CollectiveMmaINS1_34MainloopSm90TmaGmmaWarpSpecializedILi9ENS5_IJNS4_1CILi1EEESB_SB_EEENS1_35KernelTmaWarpSpecializedCooperativeEEENS5_IJNSA_ILi512EEENSA_ILi240EEENSA_ILi16EEEEEENS_6half_tENS5_IJlSB_lEEESJ_SK_NS4_8TiledMMAINS4_8MMA_AtomIJNS4_4SM904GMMA25MMA_64x16x16_F32F16F16_SSILNSO_5MajorE0ELSQ_0ELNSO_7ScaleInE1ELSR_1EEEEEENS4_6LayoutINS5_IJNSA_ILi2EEESB_SB_EEENS5_IJSB_NSA_ILi0EEESX_EEEEENS5_IJNS4_10UnderscoreES10_S10_EEEEENS4_13SM90_TMA_LOADENS4_14ComposedLayoutINS4_7SwizzleILi1ELi4ELi3EEENS4_18smem_ptr_flag_bitsILi16EEENSU_INS5_IJNSA_ILi8EEESH_EEENS5_IJSH_SB_EEEEEEEvNS4_8identityES13_S1D_vS1E_EENS_8epilogue10collective6detail29Sm90TmaWarpSpecializedAdapterINS1H_15DefaultEpilogueISJ_SK_SK_NS1G_6thread17LinearCombinationISJ_Li1EffLNS1L_9ScaleType4KindE0ELNS_15FloatRoundStyleE2ESJ_EENS1_15EpilogueDefaultEEEEEvvEEEEvNT_6ParamsE,"aw",@nobits
	.sectionflags	@""
	.align	16
	.zero		1024


//--------------------- .nv.shared.reserved.0     --------------------------
	.section	.nv.shared.reserved.0,"aw",@nobits
	.weak		__nv_reservedSMEM_offset_0_alias
	.size		__nv_reservedSMEM_offset_0_alias, 0, 0
	.other		__nv_reservedSMEM_offset_0_alias,@"STO_CUDA_RESERVED_SHARED STV_DEFAULT"
__nv_reservedSMEM_offset_0_alias:
	.zero		0


//--------------------- .nv.global                --------------------------
	.section	.nv.global,"aw",@nobits
.nv.global:
	.type		_ZN40_INTERNAL_6f8ddd7f_4_k_cu_06999b07_114214cute1_E,@object
	.size		_ZN40_INTERNAL_6f8ddd7f_4_k_cu_06999b07_114214cute1_E,(_ZN40_INTERNAL_6f8ddd7f_4_k_cu_06999b07_114214cuda3std3__45__cpo6cbeginE - _ZN40_INTERNAL_6f8ddd7f_4_k_cu_06999b07_114214cute1_E)
_ZN40_INTERNAL_6f8ddd7f_4_k_cu_06999b07_114214cute1_E:
	.zero		1
	.type		_ZN40_INTERNAL_6f8ddd7f_4_k_cu_06999b07_114214cuda3std3__45__cpo6cbeginE,@object
	.size		_ZN40_INTERNAL_6f8ddd7f_4_k_cu_06999b07_114214cuda3std3__45__cpo6cbeginE,(_ZN40_INTERNAL_6f8ddd7f_4_k_cu_06999b07_114214cuda3std3__48in_placeE - _ZN40_INTERNAL_6f8ddd7f_4_k_cu_06999b07_114214cuda3std3__45__cpo6cbeginE)
_ZN40_INTERNAL_6f8ddd7f_4_k_cu_06999b07_114214cuda3std3__45__cpo6cbeginE:
	.zero		1
	.type		_ZN40_INTERNAL_6f8ddd7f_4_k_cu_06999b07_114214cuda3std3__48in_placeE,@object
	.size		_ZN40_INTERNAL_6f8ddd7f_4_k_cu_06999b07_114214cuda3std3__48in_placeE,(_ZN40_INTERNAL_6f8ddd7f_4_k_cu_06999b07_114214cuda3std6ranges3__45__cpo9iter_moveE - _ZN40_INTERNAL_6f8ddd7f_4_k_cu_06999b07_114214cuda3std3__48in_placeE)
_ZN40_INTERNAL_6f8ddd7f_4_k_cu_06999b07_114214cuda3std3__48in_placeE:
	.zero		1
	.type		_ZN40_INTERNAL_6f8ddd7f_4_k_cu_06999b07_114214cuda3std6ranges3__45__cpo9iter_moveE,@object
	.size		_ZN40_INTERNAL_6f8ddd7f_4_k_cu_06999b07_114214cuda3std6ranges3__45__cpo9iter_moveE,(_ZN40_INTERNAL_6f8ddd7f_4_k_cu_06999b07_114214cuda3std3__45__cpo5beginE - _ZN40_INTERNAL_6f8ddd7f_4_k_cu_06999b07_114214cuda3std6ranges3__45__cpo9iter_moveE)
_ZN40_INTERNAL_6f8ddd7f_4_k_cu_06999b07_114214cuda3std6ranges3__45__cpo9iter_moveE:
	.zero		1
	.type		_ZN40_INTERNAL_6f8ddd7f_4_k_cu_06999b07_114214cuda3std3__45__cpo5beginE,@object
	.size		_ZN40_INTERNAL_6f8ddd7f_4_k_cu_06999b07_114214cuda3std3__45__cpo5beginE,(_ZN40_INTERNAL_6f8ddd7f_4_k_cu_06999b07_114214cuda3std3__442_GLOBAL__N__6f8ddd7f_4_k_cu_06999b07_114216ignoreE - _ZN40_INTERNAL_6f8ddd7f_4_k_cu_06999b07_114214cuda3std3__45__cpo5beginE)
_ZN40_INTERNAL_6f8ddd7f_4_k_cu_06999b07_114214cuda3std3__45__cpo5beginE:
	.zero		1
	.type		_ZN40_INTERNAL_6f8ddd7f_4_k_cu_06999b07_114214cuda3std3__442_GLOBAL__N__6f8ddd7f_4_k_cu_06999b07_114216ignoreE,@object
	.size		_ZN40_INTERNAL_6f8ddd7f_4_k_cu_06999b07_114214cuda3std3__442_GLOBAL__N__6f8ddd7f_4_k_cu_06999b07_114216ignoreE,(_ZN40_INTERNAL_6f8ddd7f_4_k_cu_06999b07_114214cute7productE - _ZN40_INTERNAL_6f8ddd7f_4_k_cu_06999b07_114214cuda3std3__442_GLOBAL__N__6f8ddd7f_4_k_cu_06999b07_114216ignoreE)
_ZN40_INTERNAL_6f8ddd7f_4_k_cu_06999b07_114214cuda3std3__442_GLOBAL__N__6f8ddd7f_4_k_cu_06999b07_114216ignoreE:
	.zero		1
	.type		_ZN40_INTERNAL_6f8ddd7f_4_k_cu_06999b07_114214cute7productE,@object
	.size		_ZN40_INTERNAL_6f8ddd7f_4_k_cu_06999b07_114214cute7productE,(_ZN40_INTERNAL_6f8ddd7f_4_k_cu_06999b07_114214cuda3std3__45__cpo3endE - _ZN40_INTERNAL_6f8ddd7f_4_k_cu_06999b07_114214cute7productE)
_ZN40_INTERNAL_6f8ddd7f_4_k_cu_06999b07_114214cute7productE:
	.zero		1
	.type		_ZN40_INTERNAL_6f8ddd7f_4_k_cu_06999b07_114214cuda3std3__45__cpo3endE,@object
	.size		_ZN40_INTERNAL_6f8ddd7f_4_k_cu_06999b07_114214cuda3std3__45__cpo3endE,(_ZN40_INTERNAL_6f8ddd7f_4_k_cu_06999b07_114214cuda3std3__419piecewise_constructE - _ZN40_INTERNAL_6f8ddd7f_4_k_cu_06999b07_114214cuda3std3__45__cpo3endE)
_ZN40_INTERNAL_6f8ddd7f_4_k_cu_06999b07_114214cuda3std3__45__cpo3endE:
	.zero		1
	.type		_ZN40_INTERNAL_6f8ddd7f_4_k_cu_06999b07_114214cuda3std3__419piecewise_constructE,@object
	.size		_ZN40_INTERNAL_6f8ddd7f_4_k_cu_06999b07_114214cuda3std3__419piecewise_constructE,(_ZN40_INTERNAL_6f8ddd7f_4_k_cu_06999b07_114214cuda3std3__45__cpo4cendE - _ZN40_INTERNAL_6f8ddd7f_4_k_cu_06999b07_114214cuda3std3__419piecewise_constructE)
_ZN40_INTERNAL_6f8ddd7f_4_k_cu_06999b07_114214cuda3std3__419piecewise_constructE:
	.zero		1
	.type		_ZN40_INTERNAL_6f8ddd7f_4_k_cu_06999b07_114214cuda3std3__45__cpo4cendE,@object
	.size		_ZN40_INTERNAL_6f8ddd7f_4_k_cu_06999b07_114214cuda3std3__45__cpo4cendE,(_ZN40_INTERNAL_6f8ddd7f_4_k_cu_06999b07_114214cuda3std6ranges3__45__cpo4swapE - _ZN40_INTERNAL_6f8ddd7f_4_k_cu_06999b07_114214cuda3std3__45__cpo4cendE)
_ZN40_INTERNAL_6f8ddd7f_4_k_cu_06999b07_114214cuda3std3__45__cpo4cendE:
	.zero		1
	.type		_ZN40_INTERNAL_6f8ddd7f_4_k_cu_06999b07_114214cuda3std6ranges3__45__cpo4swapE,@object
	.size		_ZN40_INTERNAL_6f8ddd7f_4_k_cu_06999b07_114214cuda3std6ranges3__45__cpo4swapE,(.L_8 - _ZN40_INTERNAL_6f8ddd7f_4_k_cu_06999b07_114214cuda3std6ranges3__45__cpo4swapE)
_ZN40_INTERNAL_6f8ddd7f_4_k_cu_06999b07_114214cuda3std6ranges3__45__cpo4swapE:
	.zero		1
.L_8:


//--------------------- .nv.constant0._ZN7cutlass13device_kernelINS_4gemm6kernel13GemmUniversalIN4cute5tupleIJiiiiEEENS1_10collective13CollectiveMmaINS1_34MainloopSm90TmaGmmaWarpSpecializedILi9ENS5_IJNS4_1CILi1EEESB_SB_EEENS1_35KernelTmaWarpSpecializedCooperativeEEENS5_IJNSA_ILi512EEENSA_ILi240EEENSA_ILi16EEEEEENS_6half_tENS5_IJlSB_lEEESJ_SK_NS4_8TiledMMAINS4_8MMA_AtomIJNS4_4SM904GMMA25MMA_64x16x16_F32F16F16_SSILNSO_5MajorE0ELSQ_0ELNSO_7ScaleInE1ELSR_1EEEEEENS4_6LayoutINS5_IJNSA_ILi2EEESB_SB_EEENS5_IJSB_NSA_ILi0EEESX_EEEEENS5_IJNS4_10UnderscoreES10_S10_EEEEENS4_13SM90_TMA_LOADENS4_14ComposedLayoutINS4_7SwizzleILi1ELi4ELi3EEENS4_18smem_ptr_flag_bitsILi16EEENSU_INS5_IJNSA_ILi8EEESH_EEENS5_IJSH_SB_EEEEEEEvNS4_8identityES13_S1D_vS1E_EENS_8epilogue10collective6detail29Sm90TmaWarpSpecializedAdapterINS1H_15DefaultEpilogueISJ_SK_SK_NS1G_6thread17LinearCombinationISJ_Li1EffLNS1L_9ScaleType4KindE0ELNS_15FloatRoundStyleE2ESJ_EENS1_15EpilogueDefaultEEEEEvvEEEEvNT_6ParamsE --------------------------
	.section	.nv.constant0._ZN7cutlass13device_kernelINS_4gemm6kernel13GemmUniversalIN4cute5tupleIJiiiiEEENS1_10collective13CollectiveMmaINS1_34MainloopSm90TmaGmmaWarpSpecializedILi9ENS5_IJNS4_1CILi1EEESB_SB_EEENS1_35KernelTmaWarpSpecializedCooperativeEEENS5_IJNSA_ILi512EEENSA_ILi240EEENSA_ILi16EEEEEENS_6half_tENS5_IJlSB_lEEESJ_SK_NS4_8TiledMMAINS4_8MMA_AtomIJNS4_4SM904GMMA25MMA_64x16x16_F32F16F16_SSILNSO_5MajorE0ELSQ_0ELNSO_7ScaleInE1ELSR_1EEEEEENS4_6LayoutINS5_IJNSA_ILi2EEESB_SB_EEENS5_IJSB_NSA_ILi0EEESX_EEEEENS5_IJNS4_10UnderscoreES10_S10_EEEEENS4_13SM90_TMA_LOADENS4_14ComposedLayoutINS4_7SwizzleILi1ELi4ELi3EEENS4_18smem_ptr_flag_bitsILi16EEENSU_INS5_IJNSA_ILi8EEESH_EEENS5_IJSH_SB_EEEEEEEvNS4_8identityES13_S1D_vS1E_EENS_8epilogue10collective6detail29Sm90TmaWarpSpecializedAdapterINS1H_15DefaultEpilogueISJ_SK_SK_NS1G_6thread17LinearCombinationISJ_Li1EffLNS1L_9ScaleType4KindE0ELNS_15FloatRoundStyleE2ESJ_EENS1_15EpilogueDefaultEEEEEvvEEEEvNT_6ParamsE,"a",@progbits
	.sectionflags	@""
	.align	4
.nv.constant0._ZN7cutlass13device_kernelINS_4gemm6kernel13GemmUniversalIN4cute5tupleIJiiiiEEENS1_10collective13CollectiveMmaINS1_34MainloopSm90TmaGmmaWarpSpecializedILi9ENS5_IJNS4_1CILi1EEESB_SB_EEENS1_35KernelTmaWarpSpecializedCooperativeEEENS5_IJNSA_ILi512EEENSA_ILi240EEENSA_ILi16EEEEEENS_6half_tENS5_IJlSB_lEEESJ_SK_NS4_8TiledMMAINS4_8MMA_AtomIJNS4_4SM904GMMA25MMA_64x16x16_F32F16F16_SSILNSO_5MajorE0ELSQ_0ELNSO_7ScaleInE1ELSR_1EEEEEENS4_6LayoutINS5_IJNSA_ILi2EEESB_SB_EEENS5_IJSB_NSA_ILi0EEESX_EEEEENS5_IJNS4_10UnderscoreES10_S10_EEEEENS4_13SM90_TMA_LOADENS4_14ComposedLayoutINS4_7SwizzleILi1ELi4ELi3EEENS4_18smem_ptr_flag_bitsILi16EEENSU_INS5_IJNSA_ILi8EEESH_EEENS5_IJSH_SB_EEEEEEEvNS4_8identityES13_S1D_vS1E_EENS_8epilogue10collective6detail29Sm90TmaWarpSpecializedAdapterINS1H_15DefaultEpilogueISJ_SK_SK_NS1G_6thread17LinearCombinationISJ_Li1EffLNS1L_9ScaleType4KindE0ELNS_15FloatRoundStyleE2ESJ_EENS1_15EpilogueDefaultEEEEEvvEEEEvNT_6ParamsE:
	.zero		1664


//--------------------- SYMBOLS --------------------------

	.type		.nv.reservedSmem.offset0,@object
	.size		.nv.reservedSmem.offset0,0x4
	.type		__assertfail,@function
